def matmul_kernel(
    a_ptr,
    b_ptr,
    c_ptr,
    M,
    N,
    K,
    stride_am,
    stride_ak,
    stride_bk,
    stride_bn,
    stride_cm,
    stride_cn,
    BLOCK_M: tl.constexpr,
    BLOCK_N: tl.constexpr,
    BLOCK_K: tl.constexpr,
    GROUP_M: tl.constexpr,
):
    pid = tl.program_id(axis=0)
    num_pid_m = tl.cdiv(M, BLOCK_M)
    num_pid_n = tl.cdiv(N, BLOCK_N)
    num_pid_in_group = GROUP_M * num_pid_n
    group_id = pid // num_pid_in_group
    first_pid_m = group_id * GROUP_M
    group_size_m = min(num_pid_m - first_pid_m, GROUP_M)
    pid_m = first_pid_m + ((pid % num_pid_in_group) % group_size_m)
    pid_n = (pid % num_pid_in_group) // group_size_m

    offs_am = (pid_m * BLOCK_M + tl.arange(0, BLOCK_M)) % M
    offs_bn = (pid_n * BLOCK_N + tl.arange(0, BLOCK_N)) % N
    offs_k = tl.arange(0, BLOCK_K)
    a_ptrs = a_ptr + offs_am[:, None] * stride_am + offs_k[None, :] * stride_ak
    b_ptrs = b_ptr + offs_k[:, None] * stride_bk + offs_bn[None, :] * stride_bn

    acc = tl.zeros((BLOCK_M, BLOCK_N), dtype=tl.float32)
    for kk in range(0, tl.cdiv(K, BLOCK_K)):
        a = tl.load(a_ptrs, mask=offs_k[None, :] < K - kk * BLOCK_K, other=0.0)
        b = tl.load(b_ptrs, mask=offs_k[:, None] < K - kk * BLOCK_K, other=0.0)
        acc = tl.dot(a, b, acc)
        a_ptrs += BLOCK_K * stride_ak
        b_ptrs += BLOCK_K * stride_bk

    c = acc.to(c_ptr.dtype.element_ty)
    offs_cm = pid_m * BLOCK_M + tl.arange(0, BLOCK_M)
    offs_cn = pid_n * BLOCK_N + tl.arange(0, BLOCK_N)
    c_ptrs = c_ptr + offs_cm[:, None] * stride_cm + offs_cn[None, :] * stride_cn
    mask = (offs_cm[:, None] < M) & (offs_cn[None, :] < N)
    tl.store(c_ptrs, c, mask=mask)

# config = {"BLOCK_K": 128, "BLOCK_M": 64, "BLOCK_N": 128, "GROUP_M": 8, "arch": "sm_90", "dtype": "fp32", "num_ctas": 1, "num_stages": 3, "num_warps": 1}
# arch = sm_90


// ===== COMPILED SASS (sm_90a) =====

	.target	sm_90a

	.elftype	@"ET_EXEC"


//--------------------- .note.nv.tkinfo           --------------------------
	.section	.note.nv.tkinfo,"",@"SHT_NOTE"
	.sectionflags	@"SHF_NOTE_NV_TKINFO"
	.tkinfo
        /*0018*/ 	.word	0x00000002
        /*0030*/ 	.string	""
        /*0030*/ 	.string	"ptxas"
        /*0030*/ 	.string	"Cuda compilation tools, release 13.0, V13.0.88"
        /*0030*/ 	.string	"Build cuda_13.0.r13.0/compiler.36424714_0"
        /*0030*/ 	.string	"-v  -suppress-debug-info  -lineinfo  -arch sm_90a "



//--------------------- .note.nv.cuinfo           --------------------------
	.section	.note.nv.cuinfo,"",@"SHT_NOTE"
	.sectionflags	@"SHF_NOTE_NV_CUINFO"
        /*0018*/ 	.short	0x0002
        /*001a*/ 	.short	0x005a
        /*001c*/ 	.short	0x0082
	.zero		2


//--------------------- .nv.info                  --------------------------
	.section	.nv.info,"",@"SHT_CUDA_INFO"
	.align	4


	//----- nvinfo : EIATTR_REGCOUNT
	.align		4
        /*0000*/ 	.byte	0x04, 0x2f
        /*0002*/ 	.short	(.L_1 - .L_0)
	.align		4
.L_0:
        /*0004*/ 	.word	index@(matmul_kernel)
        /*0008*/ 	.word	0x000000ff


	//----- nvinfo : EIATTR_FRAME_SIZE
	.align		4
.L_1:
        /*000c*/ 	.byte	0x04, 0x11
        /*000e*/ 	.short	(.L_3 - .L_2)
	.align		4
.L_2:
        /*0010*/ 	.word	index@(matmul_kernel)
        /*0014*/ 	.word	0x00002a70


	//----- nvinfo : EIATTR_MIN_STACK_SIZE
	.align		4
.L_3:
        /*0018*/ 	.byte	0x04, 0x12
        /*001a*/ 	.short	(.L_5 - .L_4)
	.align		4
.L_4:
        /*001c*/ 	.word	index@(matmul_kernel)
        /*0020*/ 	.word	0x00002a70
.L_5:


//--------------------- .nv.compat                --------------------------
	.section	.nv.compat,"",@"SHT_CUDA_COMPAT_INFO"
	.align	4
        /*0000*/ 	.byte	0x02, 0x09, 0x01, 0x00, 0x02, 0x02, 0x01, 0x00, 0x02, 0x05, 0x05, 0x00, 0x03, 0x07, 0x01, 0x01
        /*0010*/ 	.byte	0x02, 0x03, 0x00, 0x00, 0x02, 0x06, 0x01, 0x00, 0x04, 0x0b, 0x08, 0x00, 0x00, 0x00, 0x00, 0x00
        /*0020*/ 	.byte	0x00, 0x00, 0x00, 0x00


//--------------------- .nv.info.matmul_kernel    --------------------------
	.section	.nv.info.matmul_kernel,"",@"SHT_CUDA_INFO"
	.sectionflags	@""
	.align	4


	//----- nvinfo : EIATTR_CUDA_API_VERSION
	.align		4
        /*0000*/ 	.byte	0x04, 0x37
        /*0002*/ 	.short	(.L_7 - .L_6)
.L_6:
        /*0004*/ 	.word	0x00000082


	//----- nvinfo : EIATTR_KPARAM_INFO
	.align		4
.L_7:
        /*0008*/ 	.byte	0x04, 0x17
        /*000a*/ 	.short	(.L_9 - .L_8)
.L_8:
        /*000c*/ 	.word	0x00000000
        /*0010*/ 	.short	0x000d
        /*0012*/ 	.short	0x0048
        /*0014*/ 	.byte	0x00, 0xf4, 0x21, 0x00


	//----- nvinfo : EIATTR_KPARAM_INFO
	.align		4
.L_9:
        /*0018*/ 	.byte	0x04, 0x17
        /*001a*/ 	.short	(.L_11 - .L_10)
.L_10:
        /*001c*/ 	.word	0x00000000
        /*0020*/ 	.short	0x000c
        /*0022*/ 	.short	0x0040
        /*0024*/ 	.byte	0x00, 0xf4, 0x21, 0x00


	//----- nvinfo : EIATTR_KPARAM_INFO
	.align		4
.L_11:
        /*0028*/ 	.byte	0x04, 0x17
        /*002a*/ 	.short	(.L_13 - .L_12)
.L_12:
        /*002c*/ 	.word	0x00000000
        /*0030*/ 	.short	0x000b
        /*0032*/ 	.short	0x0038
        /*0034*/ 	.byte	0x00, 0xf0, 0x11, 0x00


	//----- nvinfo : EIATTR_KPARAM_INFO
	.align		4
.L_13:
        /*0038*/ 	.byte	0x04, 0x17
        /*003a*/ 	.short	(.L_15 - .L_14)
.L_14:
        /*003c*/ 	.word	0x00000000
        /*0040*/ 	.short	0x000a
        /*0042*/ 	.short	0x0034
        /*0044*/ 	.byte	0x00, 0xf0, 0x11, 0x00


	//----- nvinfo : EIATTR_KPARAM_INFO
	.align		4
.L_15:
        /*0048*/ 	.byte	0x04, 0x17
        /*004a*/ 	.short	(.L_17 - .L_16)
.L_16:
        /*004c*/ 	.word	0x00000000
        /*0050*/ 	.short	0x0009
        /*0052*/ 	.short	0x0030
        /*0054*/ 	.byte	0x00, 0xf0, 0x11, 0x00


	//----- nvinfo : EIATTR_KPARAM_INFO
	.align		4
.L_17:
        /*0058*/ 	.byte	0x04, 0x17
        /*005a*/ 	.short	(.L_19 - .L_18)
.L_18:
        /*005c*/ 	.word	0x00000000
        /*0060*/ 	.short	0x0008
        /*0062*/ 	.short	0x002c
        /*0064*/ 	.byte	0x00, 0xf0, 0x11, 0x00


	//----- nvinfo : EIATTR_KPARAM_INFO
	.align		4
.L_19:
        /*0068*/ 	.byte	0x04, 0x17
        /*006a*/ 	.short	(.L_21 - .L_20)
.L_20:
        /*006c*/ 	.word	0x00000000
        /*0070*/ 	.short	0x0007
        /*0072*/ 	.short	0x0028
        /*0074*/ 	.byte	0x00, 0xf0, 0x11, 0x00


	//----- nvinfo : EIATTR_KPARAM_INFO
	.align		4
.L_21:
        /*0078*/ 	.byte	0x04, 0x17
        /*007a*/ 	.short	(.L_23 - .L_22)
.L_22:
        /*007c*/ 	.word	0x00000000
        /*0080*/ 	.short	0x0006
        /*0082*/ 	.short	0x0024
        /*0084*/ 	.byte	0x00, 0xf0, 0x11, 0x00


	//----- nvinfo : EIATTR_KPARAM_INFO
	.align		4
.L_23:
        /*0088*/ 	.byte	0x04, 0x17
        /*008a*/ 	.short	(.L_25 - .L_24)
.L_24:
        /*008c*/ 	.word	0x00000000
        /*0090*/ 	.short	0x0005
        /*0092*/ 	.short	0x0020
        /*0094*/ 	.byte	0x00, 0xf0, 0x11, 0x00


	//----- nvinfo : EIATTR_KPARAM_INFO
	.align		4
.L_25:
        /*0098*/ 	.byte	0x04, 0x17
        /*009a*/ 	.short	(.L_27 - .L_26)
.L_26:
        /*009c*/ 	.word	0x00000000
        /*00a0*/ 	.short	0x0004
        /*00a2*/ 	.short	0x001c
        /*00a4*/ 	.byte	0x00, 0xf0, 0x11, 0x00


	//----- nvinfo : EIATTR_KPARAM_INFO
	.align		4
.L_27:
        /*00a8*/ 	.byte	0x04, 0x17
        /*00aa*/ 	.short	(.L_29 - .L_28)
.L_28:
        /*00ac*/ 	.word	0x00000000
        /*00b0*/ 	.short	0x0003
        /*00b2*/ 	.short	0x0018
        /*00b4*/ 	.byte	0x00, 0xf0, 0x11, 0x00


	//----- nvinfo : EIATTR_KPARAM_INFO
	.align		4
.L_29:
        /*00b8*/ 	.byte	0x04, 0x17
        /*00ba*/ 	.short	(.L_31 - .L_30)
.L_30:
        /*00bc*/ 	.word	0x00000000
        /*00c0*/ 	.short	0x0002
        /*00c2*/ 	.short	0x0010
        /*00c4*/ 	.byte	0x00, 0xf4, 0x21, 0x00


	//----- nvinfo : EIATTR_KPARAM_INFO
	.align		4
.L_31:
        /*00c8*/ 	.byte	0x04, 0x17
        /*00ca*/ 	.short	(.L_33 - .L_32)
.L_32:
        /*00cc*/ 	.word	0x00000000
        /*00d0*/ 	.short	0x0001
        /*00d2*/ 	.short	0x0008
        /*00d4*/ 	.byte	0x00, 0xf4, 0x21, 0x00


	//----- nvinfo : EIATTR_KPARAM_INFO
	.align		4
.L_33:
        /*00d8*/ 	.byte	0x04, 0x17
        /*00da*/ 	.short	(.L_35 - .L_34)
.L_34:
        /*00dc*/ 	.word	0x00000000
        /*00e0*/ 	.short	0x0000
        /*00e2*/ 	.short	0x0000
        /*00e4*/ 	.byte	0x00, 0xf4, 0x21, 0x00


	//----- nvinfo : EIATTR_SPARSE_MMA_MASK
	.align		4
.L_35:
        /*00e8*/ 	.byte	0x03, 0x50
        /*00ea*/ 	.short	0x0000


	//----- nvinfo : EIATTR_MAXREG_COUNT
	.align		4
        /*00ec*/ 	.byte	0x03, 0x1b
        /*00ee*/ 	.short	0x00ff


	//----- nvinfo : EIATTR_NUM_BARRIERS
	.align		4
        /*00f0*/ 	.byte	0x02, 0x4c
        /*00f2*/ 	.byte	0x01
	.zero		1


	//----- nvinfo : EIATTR_ANNOTATIONS
	.align		4
        /*00f4*/ 	.byte	0x04, 0x55
        /*00f6*/ 	.short	(.L_37 - .L_36)


	//   ....[0]....
.L_36:
        /*00f8*/ 	.word	0x00000001
        /*00fc*/ 	.byte	0x30, 0x0c, 0x00, 0x00, 0x01, 0x00, 0x00, 0x00, 0x80, 0x0c, 0x00, 0x00, 0x01, 0x00, 0x00, 0x00
        /* <DEDUP_REMOVED lines=1840> */
        /*740c*/ 	.byte	0xb0, 0x63, 0x02, 0x00


	//----- nvinfo : EIATTR_MERCURY_ISA_VERSION
	.align		4
.L_37:
        /*7410*/ 	.byte	0x03, 0x5f
        /*7412*/ 	.short	0x0101


	//----- nvinfo : EIATTR_COOP_GROUP_MASK_REGIDS
	.align		4
        /*7414*/ 	.byte	0x04, 0x29
        /*7416*/ 	.short	(.L_39 - .L_38)


	//   ....[0]....
.L_38:
        /*7418*/ 	.word	0xffffffff


	//   ....[1]....
        /*741c*/ 	.word	0xffffffff


	//   ....[2]....
        /*7420*/ 	.word	0xffffffff


	//   ....[3]....
        /*7424*/ 	.word	0xffffffff


	//   ....[4]....
        /*7428*/ 	.word	0xffffffff


	//   ....[5]....
        /*742c*/ 	.word	0xffffffff


	//   ....[6]....
        /*7430*/ 	.word	0xffffffff


	//   ....[7]....
        /*7434*/ 	.word	0xffffffff


	//   ....[8]....
        /*7438*/ 	.word	0xffffffff


	//   ....[9]....
        /*743c*/ 	.word	0xffffffff


	//   ....[10]....
        /*7440*/ 	.word	0xffffffff


	//   ....[11]....
        /*7444*/ 	.word	0xffffffff


	//   ....[12]....
        /*7448*/ 	.word	0xffffffff


	//   ....[13]....
        /*744c*/ 	.word	0xffffffff


	//   ....[14]....
        /*7450*/ 	.word	0xffffffff


	//   ....[15]....
        /*7454*/ 	.word	0xffffffff


	//   ....[16]....
        /*7458*/ 	.word	0xffffffff


	//   ....[17]....
        /*745c*/ 	.word	0xffffffff


	//   ....[18]....
        /*7460*/ 	.word	0xffffffff


	//   ....[19]....
        /*7464*/ 	.word	0xffffffff


	//   ....[20]....
        /*7468*/ 	.word	0xffffffff


	//   ....[21]....
        /*746c*/ 	.word	0xffffffff


	//   ....[22]....
        /*7470*/ 	.word	0xffffffff


	//   ....[23]....
        /*7474*/ 	.word	0xffffffff


	//   ....[24]....
        /*7478*/ 	.word	0xffffffff


	//   ....[25]....
        /*747c*/ 	.word	0xffffffff


	//   ....[26]....
        /*7480*/ 	.word	0xffffffff


	//   ....[27]....
        /*7484*/ 	.word	0xffffffff


	//   ....[28]....
        /*7488*/ 	.word	0xffffffff


	//   ....[29]....
        /*748c*/ 	.word	0xffffffff


	//   ....[30]....
        /*7490*/ 	.word	0xffffffff


	//   ....[31]....
        /*7494*/ 	.word	0xffffffff


	//   ....[32]....
        /*7498*/ 	.word	0xffffffff


	//   ....[33]....
        /*749c*/ 	.word	0xffffffff


	//   ....[34]....
        /*74a0*/ 	.word	0xffffffff


	//   ....[35]....
        /*74a4*/ 	.word	0xffffffff


	//   ....[36]....
        /*74a8*/ 	.word	0xffffffff


	//   ....[37]....
        /*74ac*/ 	.word	0xffffffff


	//   ....[38]....
        /*74b0*/ 	.word	0xffffffff


	//   ....[39]....
        /*74b4*/ 	.word	0xffffffff


	//   ....[40]....
        /*74b8*/ 	.word	0xffffffff


	//   ....[41]....
        /*74bc*/ 	.word	0xffffffff


	//   ....[42]....
        /*74c0*/ 	.word	0xffffffff


	//   ....[43]....
        /*74c4*/ 	.word	0xffffffff


	//   ....[44]....
        /*74c8*/ 	.word	0xffffffff


	//   ....[45]....
        /*74cc*/ 	.word	0xffffffff


	//   ....[46]....
        /*74d0*/ 	.word	0xffffffff


	//   ....[47]....
        /*74d4*/ 	.word	0xffffffff


	//   ....[48]....
        /*74d8*/ 	.word	0xffffffff


	//   ....[49]....
        /*74dc*/ 	.word	0xffffffff


	//   ....[50]....
        /*74e0*/ 	.word	0xffffffff


	//   ....[51]....
        /*74e4*/ 	.word	0xffffffff


	//   ....[52]....
        /*74e8*/ 	.word	0xffffffff


	//   ....[53]....
        /*74ec*/ 	.word	0xffffffff


	//   ....[54]....
        /*74f0*/ 	.word	0xffffffff


	//   ....[55]....
        /*74f4*/ 	.word	0xffffffff


	//   ....[56]....
        /*74f8*/ 	.word	0xffffffff


	//   ....[57]....
        /*74fc*/ 	.word	0xffffffff


	//   ....[58]....
        /*7500*/ 	.word	0xffffffff


	//   ....[59]....
        /*7504*/ 	.word	0xffffffff


	//   ....[60]....
        /*7508*/ 	.word	0xffffffff


	//   ....[61]....
        /*750c*/ 	.word	0xffffffff


	//   ....[62]....
        /*7510*/ 	.word	0xffffffff


	//   ....[63]....
        /*7514*/ 	.word	0xffffffff


	//   ....[64]....
        /*7518*/ 	.word	0xffffffff


	//   ....[65]....
        /*751c*/ 	.word	0xffffffff


	//   ....[66]....
        /*7520*/ 	.word	0xffffffff


	//   ....[67]....
        /*7524*/ 	.word	0xffffffff


	//   ....[68]....
        /*7528*/ 	.word	0xffffffff


	//   ....[69]....
        /*752c*/ 	.word	0xffffffff


	//   ....[70]....
        /*7530*/ 	.word	0xffffffff


	//   ....[71]....
        /*7534*/ 	.word	0xffffffff


	//   ....[72]....
        /*7538*/ 	.word	0xffffffff


	//   ....[73]....
        /*753c*/ 	.word	0xffffffff


	//   ....[74]....
        /*7540*/ 	.word	0xffffffff


	//   ....[75]....
        /*7544*/ 	.word	0xffffffff


	//   ....[76]....
        /*7548*/ 	.word	0xffffffff


	//   ....[77]....
        /*754c*/ 	.word	0xffffffff


	//   ....[78]....
        /*7550*/ 	.word	0xffffffff


	//   ....[79]....
        /*7554*/ 	.word	0xffffffff


	//   ....[80]....
        /*7558*/ 	.word	0xffffffff


	//   ....[81]....
        /*755c*/ 	.word	0xffffffff


	//   ....[82]....
        /*7560*/ 	.word	0xffffffff


	//   ....[83]....
        /*7564*/ 	.word	0xffffffff


	//   ....[84]....
        /*7568*/ 	.word	0xffffffff


	//   ....[85]....
        /*756c*/ 	.word	0xffffffff


	//   ....[86]....
        /*7570*/ 	.word	0xffffffff


	//   ....[87]....
        /*7574*/ 	.word	0xffffffff


	//   ....[88]....
        /*7578*/ 	.word	0xffffffff


	//   ....[89]....
        /*757c*/ 	.word	0xffffffff


	//   ....[90]....
        /*7580*/ 	.word	0xffffffff


	//   ....[91]....
        /*7584*/ 	.word	0xffffffff


	//   ....[92]....
        /*7588*/ 	.word	0xffffffff


	//   ....[93]....
        /*758c*/ 	.word	0xffffffff


	//   ....[94]....
        /*7590*/ 	.word	0xffffffff


	//   ....[95]....
        /*7594*/ 	.word	0xffffffff


	//   ....[96]....
        /*7598*/ 	.word	0xffffffff


	//   ....[97]....
        /*759c*/ 	.word	0xffffffff


	//   ....[98]....
        /*75a0*/ 	.word	0xffffffff


	//   ....[99]....
        /*75a4*/ 	.word	0xffffffff


	//   ....[100]....
        /*75a8*/ 	.word	0xffffffff


	//   ....[101]....
        /*75ac*/ 	.word	0xffffffff


	//   ....[102]....
        /*75b0*/ 	.word	0xffffffff


	//   ....[103]....
        /*75b4*/ 	.word	0xffffffff


	//   ....[104]....
        /*75b8*/ 	.word	0xffffffff


	//   ....[105]....
        /*75bc*/ 	.word	0xffffffff


	//   ....[106]....
        /*75c0*/ 	.word	0xffffffff


	//   ....[107]....
        /*75c4*/ 	.word	0xffffffff


	//   ....[108]....
        /*75c8*/ 	.word	0xffffffff


	//   ....[109]....
        /*75cc*/ 	.word	0xffffffff


	//   ....[110]....
        /*75d0*/ 	.word	0xffffffff


	//   ....[111]....
        /*75d4*/ 	.word	0xffffffff


	//   ....[112]....
        /*75d8*/ 	.word	0xffffffff


	//   ....[113]....
        /*75dc*/ 	.word	0xffffffff


	//   ....[114]....
        /*75e0*/ 	.word	0xffffffff


	//   ....[115]....
        /*75e4*/ 	.word	0xffffffff


	//   ....[116]....
        /*75e8*/ 	.word	0xffffffff


	//   ....[117]....
        /*75ec*/ 	.word	0xffffffff


	//   ....[118]....
        /*75f0*/ 	.word	0xffffffff


	//   ....[119]....
        /*75f4*/ 	.word	0xffffffff


	//   ....[120]....
        /*75f8*/ 	.word	0xffffffff


	//   ....[121]....
        /*75fc*/ 	.word	0xffffffff


	//   ....[122]....
        /*7600*/ 	.word	0xffffffff


	//   ....[123]....
        /*7604*/ 	.word	0xffffffff


	//   ....[124]....
        /*7608*/ 	.word	0xffffffff


	//   ....[125]....
        /*760c*/ 	.word	0xffffffff


	//   ....[126]....
        /*7610*/ 	.word	0xffffffff


	//----- nvinfo : EIATTR_COOP_GROUP_INSTR_OFFSETS
	.align		4
.L_39:
        /*7614*/ 	.byte	0x04, 0x28
        /*7616*/ 	.short	(.L_41 - .L_40)


	//   ....[0]....
.L_40:
        /*7618*/ 	.word	0x00067780


	//   ....[1]....
        /*761c*/ 	.word	0x000677b0


	//   ....[2]....
        /*7620*/ 	.word	0x00067810


	//   ....[3]....
        /*7624*/ 	.word	0x00067870


	//   ....[4]....
        /*7628*/ 	.word	0x00067890


	//   ....[5]....
        /*762c*/ 	.word	0x00067920


	//   ....[6]....
        /*7630*/ 	.word	0x00067940


	//   ....[7]....
        /*7634*/ 	.word	0x00067960


	//   ....[8]....
        /*7638*/ 	.word	0x000679b0


	//   ....[9]....
        /*763c*/ 	.word	0x000679f0


	//   ....[10]....
        /*7640*/ 	.word	0x00067a10


	//   ....[11]....
        /*7644*/ 	.word	0x00067a70


	//   ....[12]....
        /*7648*/ 	.word	0x00067b60


	//   ....[13]....
        /*764c*/ 	.word	0x00067b80


	//   ....[14]....
        /*7650*/ 	.word	0x00067bb0


	//   ....[15]....
        /*7654*/ 	.word	0x00067bd0


	//   ....[16]....
        /*7658*/ 	.word	0x00067c30


	//   ....[17]....
        /*765c*/ 	.word	0x00067c50


	//   ....[18]....
        /*7660*/ 	.word	0x00067d10


	//   ....[19]....
        /*7664*/ 	.word	0x00067d30


	//   ....[20]....
        /*7668*/ 	.word	0x00067e60


	//   ....[21]....
        /*766c*/ 	.word	0x00067e80


	//   ....[22]....
        /*7670*/ 	.word	0x00067ea0


	//   ....[23]....
        /*7674*/ 	.word	0x00067ec0


	//   ....[24]....
        /*7678*/ 	.word	0x00067ee0


	//   ....[25]....
        /*767c*/ 	.word	0x00067f00


	//   ....[26]....
        /*7680*/ 	.word	0x00067f30


	//   ....[27]....
        /*7684*/ 	.word	0x00068030


	//   ....[28]....
        /*7688*/ 	.word	0x000680f0


	//   ....[29]....
        /*768c*/ 	.word	0x00068110


	//   ....[30]....
        /*7690*/ 	.word	0x00068130


	//   ....[31]....
        /*7694*/ 	.word	0x00068150


	//   ....[32]....
        /*7698*/ 	.word	0x00068170


	//   ....[33]....
        /*769c*/ 	.word	0x00068190


	//   ....[34]....
        /*76a0*/ 	.word	0x000681b0


	//   ....[35]....
        /*76a4*/ 	.word	0x00068210


	//   ....[36]....
        /*76a8*/ 	.word	0x00068290


	//   ....[37]....
        /*76ac*/ 	.word	0x00068370


	//   ....[38]....
        /*76b0*/ 	.word	0x000683b0


	//   ....[39]....
        /*76b4*/ 	.word	0x000683d0


	//   ....[40]....
        /*76b8*/ 	.word	0x000683f0


	//   ....[41]....
        /*76bc*/ 	.word	0x00068410


	//   ....[42]....
        /*76c0*/ 	.word	0x00068430


	//   ....[43]....
        /*76c4*/ 	.word	0x00068490


	//   ....[44]....
        /*76c8*/ 	.word	0x00068540


	//   ....[45]....
        /*76cc*/ 	.word	0x00068600


	//   ....[46]....
        /*76d0*/ 	.word	0x00068660


	//   ....[47]....
        /*76d4*/ 	.word	0x00068680


	//   ....[48]....
        /*76d8*/ 	.word	0x000686a0


	//   ....[49]....
        /*76dc*/ 	.word	0x000686c0


	//   ....[50]....
        /*76e0*/ 	.word	0x000686e0


	//   ....[51]....
        /*76e4*/ 	.word	0x00068740


	//   ....[52]....
        /*76e8*/ 	.word	0x00068800


	//   ....[53]....
        /*76ec*/ 	.word	0x00068840


	//   ....[54]....
        /*76f0*/ 	.word	0x00068890


	//   ....[55]....
        /*76f4*/ 	.word	0x000688b0


	//   ....[56]....
        /*76f8*/ 	.word	0x000688d0


	//   ....[57]....
        /*76fc*/ 	.word	0x000688f0


	//   ....[58]....
        /*7700*/ 	.word	0x00068910


	//   ....[59]....
        /*7704*/ 	.word	0x00068970


	//   ....[60]....
        /*7708*/ 	.word	0x00068990


	//   ....[61]....
        /*770c*/ 	.word	0x00068a30


	//   ....[62]....
        /*7710*/ 	.word	0x00068a80


	//   ....[63]....
        /*7714*/ 	.word	0x00068aa0


	//   ....[64]....
        /*7718*/ 	.word	0x00068ac0


	//   ....[65]....
        /*771c*/ 	.word	0x00068ae0


	//   ....[66]....
        /*7720*/ 	.word	0x00068b00


	//   ....[67]....
        /*7724*/ 	.word	0x00068b60


	//   ....[68]....
        /*7728*/ 	.word	0x00068b80


	//   ....[69]....
        /*772c*/ 	.word	0x00068c00


	//   ....[70]....
        /*7730*/ 	.word	0x00068c60


	//   ....[71]....
        /*7734*/ 	.word	0x00068c80


	//   ....[72]....
        /*7738*/ 	.word	0x00068ca0


	//   ....[73]....
        /*773c*/ 	.word	0x00068cc0


	//   ....[74]....
        /*7740*/ 	.word	0x00068d40


	//   ....[75]....
        /*7744*/ 	.word	0x00068da0


	//   ....[76]....
        /*7748*/ 	.word	0x00068dc0


	//   ....[77]....
        /*774c*/ 	.word	0x00068de0


	//   ....[78]....
        /*7750*/ 	.word	0x00068e00


	//   ....[79]....
        /*7754*/ 	.word	0x00068e20


	//   ....[80]....
        /*7758*/ 	.word	0x00068e40


	//   ....[81]....
        /*775c*/ 	.word	0x00068e60


	//   ....[82]....
        /*7760*/ 	.word	0x00068ee0


	//   ....[83]....
        /*7764*/ 	.word	0x00068f20


	//   ....[84]....
        /*7768*/ 	.word	0x00068f80


	//   ....[85]....
        /*776c*/ 	.word	0x00068fa0


	//   ....[86]....
        /*7770*/ 	.word	0x00068fc0


	//   ....[87]....
        /*7774*/ 	.word	0x00068fe0


	//   ....[88]....
        /*7778*/ 	.word	0x00069000


	//   ....[89]....
        /*777c*/ 	.word	0x00069020


	//   ....[90]....
        /*7780*/ 	.word	0x000690a0


	//   ....[91]....
        /*7784*/ 	.word	0x000690c0


	//   ....[92]....
        /*7788*/ 	.word	0x00069160


	//   ....[93]....
        /*778c*/ 	.word	0x00069180


	//   ....[94]....
        /*7790*/ 	.word	0x000691a0


	//   ....[95]....
        /*7794*/ 	.word	0x000691c0


	//   ....[96]....
        /*7798*/ 	.word	0x000691e0


	//   ....[97]....
        /*779c*/ 	.word	0x00069200


	//   ....[98]....
        /*77a0*/ 	.word	0x00069280


	//   ....[99]....
        /*77a4*/ 	.word	0x000692c0


	//   ....[100]....
        /*77a8*/ 	.word	0x00069360


	//   ....[101]....
        /*77ac*/ 	.word	0x00069380


	//   ....[102]....
        /*77b0*/ 	.word	0x000693a0


	//   ....[103]....
        /*77b4*/ 	.word	0x000693c0


	//   ....[104]....
        /*77b8*/ 	.word	0x000693e0


	//   ....[105]....
        /*77bc*/ 	.word	0x00069400


	//   ....[106]....
        /*77c0*/ 	.word	0x00069480


	//   ....[107]....
        /*77c4*/ 	.word	0x000694c0


	//   ....[108]....
        /*77c8*/ 	.word	0x00069540


	//   ....[109]....
        /*77cc*/ 	.word	0x00069560


	//   ....[110]....
        /*77d0*/ 	.word	0x00069580


	//   ....[111]....
        /*77d4*/ 	.word	0x000695a0


	//   ....[112]....
        /*77d8*/ 	.word	0x000695c0


	//   ....[113]....
        /*77dc*/ 	.word	0x000695e0


	//   ....[114]....
        /*77e0*/ 	.word	0x00069620


	//   ....[115]....
        /*77e4*/ 	.word	0x00069680


	//   ....[116]....
        /*77e8*/ 	.word	0x00069720


	//   ....[117]....
        /*77ec*/ 	.word	0x00069740


	//   ....[118]....
        /*77f0*/ 	.word	0x00069760


	//   ....[119]....
        /*77f4*/ 	.word	0x00069780


	//   ....[120]....
        /*77f8*/ 	.word	0x000697c0


	//   ....[121]....
        /*77fc*/ 	.word	0x000697e0


	//   ....[122]....
        /*7800*/ 	.word	0x00069830


	//   ....[123]....
        /*7804*/ 	.word	0x00069870


	//   ....[124]....
        /*7808*/ 	.word	0x00069940


	//   ....[125]....
        /*780c*/ 	.word	0x00069960


	//   ....[126]....
        /*7810*/ 	.word	0x00069a20


	//----- nvinfo : EIATTR_EXIT_INSTR_OFFSETS
	.align		4
.L_41:
        /*7814*/ 	.byte	0x04, 0x1c
        /*7816*/ 	.short	(.L_43 - .L_42)


	//   ....[0]....
.L_42:
        /*7818*/ 	.word	0x00070050


	//   ....[1]....
        /*781c*/ 	.word	0x00070070


	//----- nvinfo : EIATTR_REQNTID
	.align		4
.L_43:
        /*7820*/ 	.byte	0x04, 0x10
        /*7822*/ 	.short	(.L_45 - .L_44)
.L_44:
        /*7824*/ 	.word	0x00000020
        /*7828*/ 	.word	0x00000001
        /*782c*/ 	.word	0x00000001


	//----- nvinfo : EIATTR_CBANK_PARAM_SIZE
	.align		4
.L_45:
        /*7830*/ 	.byte	0x03, 0x19
        /*7832*/ 	.short	0x0050


	//----- nvinfo : EIATTR_PARAM_CBANK
	.align		4
        /*7834*/ 	.byte	0x04, 0x0a
        /*7836*/ 	.short	(.L_47 - .L_46)
	.align		4
.L_46:
        /*7838*/ 	.word	index@(.nv.constant0.matmul_kernel)
        /*783c*/ 	.short	0x0210
        /*783e*/ 	.short	0x0050


	//----- nvinfo : EIATTR_SW_WAR
	.align		4
.L_47:
        /*7840*/ 	.byte	0x04, 0x36
        /*7842*/ 	.short	(.L_49 - .L_48)
.L_48:
        /*7844*/ 	.word	0x00000008
.L_49:


//--------------------- .nv.callgraph             --------------------------
	.section	.nv.callgraph,"",@"SHT_CUDA_CALLGRAPH"
	.align	4
	.sectionentsize	8
	.align		4
        /*0000*/ 	.word	0x00000000
	.align		4
        /*0004*/ 	.word	0xffffffff
	.align		4
        /*0008*/ 	.word	0x00000000
	.align		4
        /*000c*/ 	.word	0xfffffffe
	.align		4
        /*0010*/ 	.word	0x00000000
	.align		4
        /*0014*/ 	.word	0xfffffffd
	.align		4
        /*0018*/ 	.word	0x00000000
	.align		4
        /*001c*/ 	.word	0xfffffffc


//--------------------- .text.matmul_kernel       --------------------------
	.section	.text.matmul_kernel,"ax",@progbits
	.align	128
        .global         matmul_kernel
        .type           matmul_kernel,@function
        .size           matmul_kernel,(.L_x_3 - matmul_kernel)
        .other          matmul_kernel,@"STO_CUDA_ENTRY STV_DEFAULT"
matmul_kernel:
.text.matmul_kernel:
[----:B------:R-:W1:Y:S08]  /*0000*/  LDC R1, c[0x0][0x28] ;  /* 0x00000a00ff017b82 */ /* 0x000e700000000800 */
[----:B------:R-:W2:Y:S01]  /*0010*/  LDC.64 R12, c[0x0][0x228] ;  /* 0x00008a00ff0c7b82 */ /* 0x000ea20000000a00 */
[----:B------:R-:W3:Y:S01]  /*0020*/  S2R R5, SR_CTAID.X ;  /* 0x0000000000057919 */ /* 0x000ee20000002500 */
[----:B------:R-:W-:Y:S01]  /*0030*/  ULDC UR8, c[0x0][0x230] ;  /* 0x00008c0000087ab9 */ /* 0x000fe20000000800 */
[----:B------:R-:W-:Y:S01]  /*0040*/  ULDC UR5, c[0x0][0x230] ;  /* 0x00008c0000057ab9 */ /* 0x000fe20000000800 */
[----:B------:R-:W-:Y:S01]  /*0050*/  UIADD3 UR8, UR8, 0x7f, URZ ;  /* 0x0000007f08087890 */ /* 0x000fe2000fffe03f */
[----:B------:R-:W4:Y:S01]  /*0060*/  S2R R142, SR_TID.X ;  /* 0x00000000008e7919 */ /* 0x000f220000002100 */
[----:B-1----:R-:W-:Y:S01]  /*0070*/  VIADD R1, R1, 0xffffd590 ;  /* 0xffffd59001017836 */ /* 0x002fe20000000000 */
[----:B------:R-:W-:Y:S01]  /*0080*/  ULDC UR6, c[0x0][0x230] ;  /* 0x00008c0000067ab9 */ /* 0x000fe20000000800 */
[----:B------:R-:W-:Y:S01]  /*0090*/  UISETP.GT.AND UP0, UPT, UR8, 0x7f, UPT ;  /* 0x0000007f0800788c */ /* 0x000fe2000bf04270 */
[----:B------:R-:W1:Y:S01]  /*00a0*/  LDC.64 R244, c[0x0][0x238] ;  /* 0x00008e00fff47b82 */ /* 0x000e620000000a00 */
[----:B------:R-:W-:Y:S01]  /*00b0*/  ULDC UR7, c[0x0][0x230] ;  /* 0x00008c0000077ab9 */ /* 0x000fe20000000800 */
[----:B------:R-:W-:Y:S01]  /*00c0*/  ULDC UR9, c[0x0][0x230] ;  /* 0x00008c0000097ab9 */ /* 0x000fe20000000800 */
[----:B------:R-:W-:Y:S01]  /*00d0*/  USEL UR4, URZ, 0x4, !UP0 ;  /* 0x000000043f047887 */ /* 0x000fe2000c000000 */
[----:B------:R-:W-:Y:S01]  /*00e0*/  ULDC UR55, c[0x0][0x240] ;  /* 0x0000900000377ab9 */ /* 0x000fe20000000800 */
        /* <DEDUP_REMOVED lines=9> */
[----:B--2---:R-:W-:Y:S01]  /*0180*/  VIADD R0, R13, 0x7f ;  /* 0x0000007f0d007836 */ /* 0x004fe20000000000 */
[----:B------:R-:W-:Y:S01]  /*0190*/  ULDC UR59, c[0x0][0x240] ;  /* 0x00009000003b7ab9 */ /* 0x000fe20000000800 */
[----:B------:R-:W-:Y:S01]  /*01a0*/  ULDC UR60, c[0x0][0x240] ;  /* 0x00009000003c7ab9 */ /* 0x000fe20000000800 */
[----:B------:R-:W-:Y:S01]  /*01b0*/  ULDC UR61, c[0x0][0x240] ;  /* 0x00009000003d7ab9 */ /* 0x000fe20000000800 */
[----:B------:R-:W-:Y:S01]  /*01c0*/  ULDC UR10, c[0x0][0x240] ;  /* 0x00009000000a7ab9 */ /* 0x000fe20000000800 */
[----:B------:R-:W-:Y:S01]  /*01d0*/  SHF.R.S32.HI R3, RZ, 0x1f, R0 ;  /* 0x0000001fff037819 */ /* 0x000fe20000011400 */
[----:B------:R-:W-:Y:S01]  /*01e0*/  ULDC UR11, c[0x0][0x240] ;  /* 0x00009000000b7ab9 */ /* 0x000fe20000000800 */
[----:B------:R-:W-:Y:S01]  /*01f0*/  ULDC UR12, c[0x0][0x240] ;  /* 0x00009000000c7ab9 */ /* 0x000fe20000000800 */
[----:B------:R-:W-:Y:S01]  /*0200*/  ULDC UR13, c[0x0][0x240] ;  /* 0x00009000000d7ab9 */ /* 0x000fe20000000800 */
[----:B------:R-:W-:Y:S01]  /*0210*/  LEA.HI R3, R3, R0, RZ, 0x7 ;  /* 0x0000000003037211 */ /* 0x000fe200078f38ff */
[----:B------:R-:W-:Y:S01]  /*0220*/  ULDC UR15, c[0x0][0x240] ;  /* 0x00009000000f7ab9 */ /* 0x000fe20000000800 */
[----:B---3--:R-:W-:Y:S01]  /*0230*/  IABS R8, R5 ;  /* 0x0000000500087213 */ /* 0x008fe20000000000 */
[----:B------:R-:W-:Y:S01]  /*0240*/  ULDC UR16, c[0x0][0x240] ;  /* 0x0000900000107ab9 */ /* 0x000fe20000000800 */
[----:B------:R-:W-:Y:S01]  /*0250*/  SHF.R.S32.HI R3, RZ, 0x7, R3 ;  /* 0x00000007ff037819 */ /* 0x000fe20000011403 */
[----:B------:R-:W-:Y:S01]  /*0260*/  ULDC UR17, c[0x0][0x240] ;  /* 0x0000900000117ab9 */ /* 0x000fe20000000800 */
[----:B----4-:R-:W-:Y:S01]  /*0270*/  LOP3.LUT R42, R142, 0x1f, RZ, 0xc0, !PT ;  /* 0x0000001f8e2a7812 */ /* 0x010fe200078ec0ff */
[----:B------:R-:W-:Y:S01]  /*0280*/  ULDC UR18, c[0x0][0x240] ;  /* 0x0000900000127ab9 */ /* 0x000fe20000000800 */
[----:B------:R-:W-:Y:S01]  /*0290*/  SHF.L.U32 R4, R3, 0x3, RZ ;  /* 0x0000000303047819 */ /* 0x000fe200000006ff */
[----:B------:R-:W-:Y:S01]  /*02a0*/  ULDC UR19, c[0x0][0x240] ;  /* 0x0000900000137ab9 */ /* 0x000fe20000000800 */
[C---:B------:R-:W-:Y:S01]  /*02b0*/  LOP3.LUT R40, R42.reuse, 0x20, RZ, 0xfc, !PT ;  /* 0x000000202a287812 */ /* 0x040fe200078efcff */
[----:B------:R-:W-:Y:S01]  /*02c0*/  ULDC UR20, c[0x0][0x240] ;  /* 0x0000900000147ab9 */ /* 0x000fe20000000800 */
[-C--:B------:R-:W-:Y:S01]  /*02d0*/  IABS R7, R4.reuse ;  /* 0x0000000400077213 */ /* 0x080fe20000000000 */
[----:B------:R-:W-:Y:S01]  /*02e0*/  ULDC UR21, c[0x0][0x240] ;  /* 0x0000900000157ab9 */ /* 0x000fe20000000800 */
[----:B------:R-:W-:Y:S01]  /*02f0*/  IABS R10, R4 ;  /* 0x00000004000a7213 */ /* 0x000fe20000000000 */
[----:B------:R-:W-:Y:S01]  /*0300*/  ULDC UR23, c[0x0][0x240] ;  /* 0x0000900000177ab9 */ /* 0x000fe20000000800 */
[----:B------:R-:W2:Y:S01]  /*0310*/  I2F.RP R0, R7 ;  /* 0x0000000700007306 */ /* 0x000ea20000209400 */
[----:B------:R-:W-:Y:S01]  /*0320*/  LOP3.LUT R38, R42, 0x40, RZ, 0xfc, !PT ;  /* 0x000000402a267812 */ /* 0x000fe200078efcff */
        /* <DEDUP_REMOVED lines=13> */
[----:B--2---:R-:W2:Y:S01]  /*0400*/  MUFU.RCP R0, R0 ;  /* 0x0000000000007308 */ /* 0x004ea20000001000 */
        /* <DEDUP_REMOVED lines=14> */
[----:B-1----:R-:W-:Y:S01]  /*04f0*/  IMAD R224, R244, 0x2c, RZ ;  /* 0x0000002cf4e07824 */ /* 0x002fe200078e02ff */
[----:B------:R-:W1:Y:S01]  /*0500*/  LDC R250, c[0x0][0x230] ;  /* 0x00008c00fffa7b82 */ /* 0x000e620000000800 */
[----:B--2---:R-:W-:-:S02]  /*0510*/  VIADD R2, R0, 0xffffffe ;  /* 0x0ffffffe00027836 */ /* 0x004fc40000000000 */
[----:B------:R-:W-:Y:S02]  /*0520*/  IMAD.MOV R0, RZ, RZ, -R10 ;  /* 0x000000ffff007224 */ /* 0x000fe400078e0a0a */
[----:B------:R2:W3:Y:S01]  /*0530*/  F2I.FTZ.U32.TRUNC.NTZ R3, R2 ;  /* 0x0000000200037305 */ /* 0x0004e2000021f000 */
[C---:B------:R-:W-:Y:S02]  /*0540*/  IMAD R192, R244.reuse, 0x30, RZ ;  /* 0x00000030f4c07824 */ /* 0x040fe400078e02ff */
[C---:B------:R-:W-:Y:S02]  /*0550*/  IMAD R204, R244.reuse, 0x2d, RZ ;  /* 0x0000002df4cc7824 */ /* 0x040fe400078e02ff */
[C---:B------:R-:W-:Y:S02]  /*0560*/  IMAD R150, R244.reuse, 0xe, RZ ;  /* 0x0000000ef4967824 */ /* 0x040fe400078e02ff */
[----:B------:R-:W-:Y:S02]  /*0570*/  IMAD R154, R244, 0x12, RZ ;  /* 0x00000012f49a7824 */ /* 0x000fe400078e02ff */
[----:B--2---:R-:W-:-:S02]  /*0580*/  IMAD.MOV.U32 R2, RZ, RZ, RZ ;  /* 0x000000ffff027224 */ /* 0x004fc400078e00ff */
[C---:B------:R-:W-:Y:S02]  /*0590*/  IMAD R158, R244.reuse, 0x16, RZ ;  /* 0x00000016f49e7824 */ /* 0x040fe400078e02ff */
[C---:B------:R-:W-:Y:S02]  /*05a0*/  IMAD R162, R244.reuse, 0x1a, RZ ;  /* 0x0000001af4a27824 */ /* 0x040fe400078e02ff */
[----:B---3--:R-:W-:Y:S02]  /*05b0*/  IMAD.MOV R6, RZ, RZ, -R3 ;  /* 0x000000ffff067224 */ /* 0x008fe400078e0a03 */
[----:B------:R-:W-:Y:S02]  /*05c0*/  IMAD R166, R244, 0x1e, RZ ;  /* 0x0000001ef4a67824 */ /* 0x000fe400078e02ff */
[----:B------:R-:W-:Y:S01]  /*05d0*/  IMAD R9, R6, R7, RZ ;  /* 0x0000000706097224 */ /* 0x000fe200078e02ff */
[----:B------:R-:W-:Y:S01]  /*05e0*/  MOV R6, R8 ;  /* 0x0000000800067202 */ /* 0x000fe20000000f00 */
[----:B------:R-:W-:-:S02]  /*05f0*/  IMAD R170, R244, 0x22, RZ ;  /* 0x00000022f4aa7824 */ /* 0x000fc400078e02ff */
[----:B------:R-:W-:-:S04]  /*0600*/  IMAD.HI.U32 R3, R3, R9, R2 ;  /* 0x0000000903037227 */ /* 0x000fc800078e0002 */
[----:B------:R-:W-:Y:S02]  /*0610*/  IMAD R174, R244, 0x26, RZ ;  /* 0x00000026f4ae7824 */ /* 0x000fe400078e02ff */
[----:B------:R-:W-:-:S04]  /*0620*/  IMAD.HI.U32 R3, R3, R6, RZ ;  /* 0x0000000603037227 */ /* 0x000fc800078e00ff */
[----:B------:R-:W-:Y:S02]  /*0630*/  IMAD R0, R3, R0, R6 ;  /* 0x0000000003007224 */ /* 0x000fe400078e0206 */
[C---:B------:R-:W-:Y:S02]  /*0640*/  IMAD R232, R244.reuse, 0x2a, RZ ;  /* 0x0000002af4e87824 */ /* 0x040fe400078e02ff */
[C---:B------:R-:W-:Y:S01]  /*0650*/  IMAD R200, R244.reuse, 0x2e, RZ ;  /* 0x0000002ef4c87824 */ /* 0x040fe200078e02ff */
[----:B------:R-:W-:Y:S01]  /*0660*/  ISETP.GT.U32.AND P1, PT, R7, R0, PT ;  /* 0x000000000700720c */ /* 0x000fe20003f24070 */
[C---:B------:R-:W-:Y:S02]  /*0670*/  IMAD R178, R244.reuse, 0x3, RZ ;  /* 0x00000003f4b27824 */ /* 0x040fe400078e02ff */
[C---:B------:R-:W-:Y:S02]  /*0680*/  IMAD R182, R244.reuse, 0x7, RZ ;  /* 0x00000007f4b67824 */ /* 0x040fe400078e02ff */
[----:B------:R-:W-:-:S02]  /*0690*/  IMAD R186, R244, 0xb, RZ ;  /* 0x0000000bf4ba7824 */ /* 0x000fc400078e02ff */
[C---:B------:R-:W-:Y:S02]  /*06a0*/  IMAD R190, R244.reuse, 0xf, RZ ;  /* 0x0000000ff4be7824 */ /* 0x040fe400078e02ff */
[C---:B------:R-:W-:Y:S02]  /*06b0*/  IMAD R210, R244.reuse, 0x13, RZ ;  /* 0x00000013f4d27824 */ /* 0x040fe400078e02ff */
[----:B------:R-:W-:Y:S02]  /*06c0*/  IMAD R214, R244, 0x17, RZ ;  /* 0x00000017f4d67824 */ /* 0x000fe400078e02ff */
[-C--:B------:R-:W-:Y:S01]  /*06d0*/  @!P1 IADD3 R0, R0, -R7.reuse, RZ ;  /* 0x8000000700009210 */ /* 0x080fe20007ffe0ff */
[----:B------:R-:W-:Y:S01]  /*06e0*/  @!P1 VIADD R3, R3, 0x1 ;  /* 0x0000000103039836 */ /* 0x000fe20000000000 */
[----:B------:R-:W-:Y:S01]  /*06f0*/  ISETP.NE.AND P1, PT, R4, RZ, PT ;  /* 0x000000ff0400720c */ /* 0x000fe20003f25270 */
[----:B------:R-:W-:Y:S01]  /*0700*/  IMAD R218, R244, 0x1b, RZ ;  /* 0x0000001bf4da7824 */ /* 0x000fe200078e02ff */
[----:B------:R-:W-:Y:S01]  /*0710*/  ISETP.GE.U32.AND P0, PT, R0, R7, PT ;  /* 0x000000070000720c */ /* 0x000fe20003f06070 */
[C---:B------:R-:W-:Y:S01]  /*0720*/  IMAD R222, R244.reuse, 0x1f, RZ ;  /* 0x0000001ff4de7824 */ /* 0x040fe200078e02ff */
[----:B------:R-:W-:Y:S01]  /*0730*/  LOP3.LUT R0, R5, R4, RZ, 0x3c, !PT ;  /* 0x0000000405007212 */ /* 0x000fe200078e3cff */
[----:B------:R-:W-:-:S02]  /*0740*/  IMAD R238, R244, 0x23, RZ ;  /* 0x00000023f4ee7824 */ /* 0x000fc400078e02ff */
[----:B------:R-:W-:Y:S01]  /*0750*/  IMAD R242, R244, 0x27, RZ ;  /* 0x00000027f4f27824 */ /* 0x000fe200078e02ff */
[----:B------:R-:W-:Y:S01]  /*0760*/  ISETP.GE.AND P2, PT, R0, RZ, PT ;  /* 0x000000ff0000720c */ /* 0x000fe20003f46270 */
[----:B------:R-:W-:Y:S02]  /*0770*/  VIADD R0, R12, 0x3f ;  /* 0x0000003f0c007836 */ /* 0x000fe40000000000 */
[C---:B------:R-:W-:Y:S02]  /*0780*/  IMAD R228, R244.reuse, 0x2b, RZ ;  /* 0x0000002bf4e47824 */ /* 0x040fe400078e02ff */
[C---:B------:R-:W-:Y:S02]  /*0790*/  IMAD R196, R244.reuse, 0x2f, RZ ;  /* 0x0000002ff4c47824 */ /* 0x040fe400078e02ff */
[----:B------:R-:W-:Y:S02]  /*07a0*/  @P0 VIADD R3, R3, 0x1 ;  /* 0x0000000103030836 */ /* 0x000fe40000000000 */
[----:B------:R-:W-:-:S03]  /*07b0*/  IMAD R246, R244, 0x3b, RZ ;  /* 0x0000003bf4f67824 */ /* 0x000fc600078e02ff */
[----:B------:R-:W-:Y:S02]  /*07c0*/  MOV R2, R3 ;  /* 0x0000000300027202 */ /* 0x000fe40000000f00 */
[----:B------:R-:W-:-:S03]  /*07d0*/  SHF.R.S32.HI R3, RZ, 0x1f, R0 ;  /* 0x0000001fff037819 */ /* 0x000fc60000011400 */
[----:B------:R-:W-:Y:S01]  /*07e0*/  @!P2 IMAD.MOV R2, RZ, RZ, -R2 ;  /* 0x000000ffff02a224 */ /* 0x000fe200078e0a02 */
[----:B------:R-:W-:Y:S02]  /*07f0*/  @!P1 LOP3.LUT R2, RZ, R4, RZ, 0x33, !PT ;  /* 0x00000004ff029212 */ /* 0x000fe400078e33ff */
[----:B------:R-:W-:Y:S02]  /*0800*/  LEA.HI R3, R3, R0, RZ, 0x6 ;  /* 0x0000000003037211 */ /* 0x000fe400078f30ff */
[----:B------:R-:W-:Y:S01]  /*0810*/  SHF.L.U32 R8, R2, 0x3, RZ ;  /* 0x0000000302087819 */ /* 0x000fe200000006ff */
[----:B------:R-:W-:-:S03]  /*0820*/  IMAD.MOV R2, RZ, RZ, -R2 ;  /* 0x000000ffff027224 */ /* 0x000fc600078e0a02 */
[----:B------:R-:W-:Y:S01]  /*0830*/  LEA.HI.SX32 R3, R3, -R8, 0x1a ;  /* 0x8000000803037211 */ /* 0x000fe200078fd2ff */
[----:B------:R-:W-:Y:S01]  /*0840*/  IMAD R10, R4, R2, R5 ;  /* 0x00000002040a7224 */ /* 0x000fe200078e0205 */
[----:B------:R-:W-:Y:S01]  /*0850*/  IABS R4, R13 ;  /* 0x0000000d00047213 */ /* 0x000fe20000000000 */
[----:B------:R-:W-:Y:S01]  /*0860*/  IMAD.MOV.U32 R2, RZ, RZ, RZ ;  /* 0x000000ffff027224 */ /* 0x000fe200078e00ff */
[----:B------:R-:W-:-:S04]  /*0870*/  VIMNMX R11, R3, 0x8, PT ;  /* 0x00000008030b7848 */ /* 0x000fc80003fe0100 */
[-C--:B------:R-:W-:Y:S02]  /*0880*/  IABS R7, R11.reuse ;  /* 0x0000000b00077213 */ /* 0x080fe40000000000 */
[----:B------:R-:W-:Y:S02]  /*0890*/  IABS R9, R11 ;  /* 0x0000000b00097213 */ /* 0x000fe40000000000 */
[----:B------:R-:W2:Y:S08]  /*08a0*/  I2F.RP R0, R7 ;  /* 0x0000000700007306 */ /* 0x000eb00000209400 */
[----:B--2---:R-:W2:Y:S02]  /*08b0*/  MUFU.RCP R0, R0 ;  /* 0x0000000000007308 */ /* 0x004ea40000001000 */
[----:B--2---:R-:W-:Y:S01]  /*08c0*/  VIADD R3, R0, 0xffffffe ;  /* 0x0ffffffe00037836 */ /* 0x004fe20000000000 */
[----:B------:R-:W-:-:S02]  /*08d0*/  IADD3 R0, RZ, -R9, RZ ;  /* 0x80000009ff007210 */ /* 0x000fc40007ffe0ff */
[----:B------:R-:W-:-:S03]  /*08e0*/  IABS R9, R12 ;  /* 0x0000000c00097213 */ /* 0x000fc60000000000 */
[----:B------:R-:W2:Y:S02]  /*08f0*/  F2I.FTZ.U32.TRUNC.NTZ R3, R3 ;  /* 0x0000000300037305 */ /* 0x000ea4000021f000 */
[----:B--2---:R-:W-:-:S05]  /*0900*/  IADD3 R6, RZ, -R3, RZ ;  /* 0x80000003ff067210 */ /* 0x004fca0007ffe0ff */
[----:B------:R-:W-:Y:S01]  /*0910*/  IMAD R5, R6, R7, RZ ;  /* 0x0000000706057224 */ /* 0x000fe200078e02ff */
[----:B------:R-:W-:-:S03]  /*0920*/  IABS R6, R10 ;  /* 0x0000000a00067213 */ /* 0x000fc60000000000 */
[----:B------:R-:W-:Y:S02]  /*0930*/  IMAD.HI.U32 R2, R3, R5, R2 ;  /* 0x0000000503027227 */ /* 0x000fe400078e0002 */
[----:B------:R-:W2:Y:S02]  /*0940*/  I2F.RP R5, R4 ;  /* 0x0000000400057306 */ /* 0x000ea40000209400 */
[----:B------:R-:W-:-:S04]  /*0950*/  IMAD.MOV.U32 R3, RZ, RZ, R6 ;  /* 0x000000ffff037224 */ /* 0x000fc800078e0006 */
[----:B------:R-:W-:-:S04]  /*0960*/  IMAD.HI.U32 R2, R2, R3, RZ ;  /* 0x0000000302027227 */ /* 0x000fc800078e00ff */
[----:B------:R-:W-:Y:S02]  /*0970*/  IMAD R0, R2, R0, R3 ;  /* 0x0000000002007224 */ /* 0x000fe400078e0203 */
[----:B------:R-:W3:Y:S03]  /*0980*/  I2F.RP R3, R9 ;  /* 0x0000000900037306 */ /* 0x000ee60000209400 */
[----:B------:R-:W-:-:S05]  /*0990*/  ISETP.GT.U32.AND P1, PT, R7, R0, PT ;  /* 0x000000000700720c */ /* 0x000fca0003f24070 */
[----:B--2---:R-:W2:Y:S08]  /*09a0*/  MUFU.RCP R5, R5 ;  /* 0x0000000500057308 */ /* 0x004eb00000001000 */
[----:B------:R-:W-:Y:S01]  /*09b0*/  @!P1 IMAD.IADD R0, R0, 0x1, -R7 ;  /* 0x0000000100009824 */ /* 0x000fe200078e0a07 */
[----:B---3--:R-:W3:Y:S01]  /*09c0*/  MUFU.RCP R3, R3 ;  /* 0x0000000300037308 */ /* 0x008ee20000001000 */
[----:B------:R-:W-:-:S02]  /*09d0*/  @!P1 IADD3 R2, R2, 0x1, RZ ;  /* 0x0000000102029810 */ /* 0x000fc40007ffe0ff */
[----:B------:R-:W-:Y:S02]  /*09e0*/  ISETP.NE.AND P1, PT, R11, RZ, PT ;  /* 0x000000ff0b00720c */ /* 0x000fe40003f25270 */
[----:B------:R-:W-:Y:S02]  /*09f0*/  ISETP.GE.U32.AND P0, PT, R0, R7, PT ;  /* 0x000000070000720c */ /* 0x000fe40003f06070 */
[----:B------:R-:W-:Y:S01]  /*0a00*/  LOP3.LUT R0, R10, R11, RZ, 0x3c, !PT ;  /* 0x0000000b0a007212 */ /* 0x000fe200078e3cff */
[----:B--2---:R-:W-:-:S03]  /*0a10*/  VIADD R6, R5, 0xffffffe ;  /* 0x0ffffffe05067836 */ /* 0x004fc60000000000 */
[----:B------:R-:W-:Y:S01]  /*0a20*/  ISETP.GE.AND P2, PT, R0, RZ, PT ;  /* 0x000000ff0000720c */ /* 0x000fe20003f46270 */
[----:B------:R2:W4:Y:S01]  /*0a30*/  F2I.FTZ.U32.TRUNC.NTZ R7, R6 ;  /* 0x0000000600077305 */ /* 0x000522000021f000 */
[----:B---3--:R-:W-:-:S05]  /*0a40*/  VIADD R5, R3, 0xffffffe ;  /* 0x0ffffffe03057836 */ /* 0x008fca0000000000 */
[----:B------:R-:W-:Y:S01]  /*0a50*/  @P0 VIADD R2, R2, 0x1 ;  /* 0x0000000102020836 */ /* 0x000fe20000000000 */
[----:B------:R-:W-:Y:S01]  /*0a60*/  ISETP.GE.AND P0, PT, R42, UR5, PT ;  /* 0x000000052a007c0c */ /* 0x000fe2000bf06270 */
[----:B------:R-:W3:Y:S01]  /*0a70*/  F2I.FTZ.U32.TRUNC.NTZ R3, R5 ;  /* 0x0000000500037305 */ /* 0x000ee2000021f000 */
[----:B--2---:R-:W-:-:S03]  /*0a80*/  MOV R6, RZ ;  /* 0x000000ff00067202 */ /* 0x004fc60000000f00 */
[----:B------:R-:W-:Y:S02]  /*0a90*/  @!P2 IADD3 R2, -R2, RZ, RZ ;  /* 0x000000ff0202a210 */ /* 0x000fe40007ffe1ff */
[----:B------:R-:W-:Y:S01]  /*0aa0*/  @!P1 LOP3.LUT R2, RZ, R11, RZ, 0x33, !PT ;  /* 0x0000000bff029212 */ /* 0x000fe200078e33ff */
[----:B----4-:R-:W-:-:S03]  /*0ab0*/  IMAD.MOV R15, RZ, RZ, -R7 ;  /* 0x000000ffff0f7224 */ /* 0x010fc600078e0a07 */
[----:B------:R-:W-:Y:S01]  /*0ac0*/  SHF.L.U32 R252, R2, 0x7, RZ ;  /* 0x0000000702fc7819 */ /* 0x000fe200000006ff */
[----:B------:R-:W-:-:S03]  /*0ad0*/  IMAD.MOV R0, RZ, RZ, -R2 ;  /* 0x000000ffff007224 */ /* 0x000fc600078e0a02 */
[C---:B------:R-:W-:Y:S01]  /*0ae0*/  IADD3 R18, R252.reuse, 0x64, RZ ;  /* 0x00000064fc127810 */ /* 0x040fe20007ffe0ff */
[----:B------:R-:W-:Y:S01]  /*0af0*/  IMAD R0, R11, R0, R10 ;  /* 0x000000000b007224 */ /* 0x000fe200078e020a */
[C---:B------:R-:W-:Y:S01]  /*0b00*/  IADD3 R26, R252.reuse, 0x79, RZ ;  /* 0x00000079fc1a7810 */ /* 0x040fe20007ffe0ff */
[----:B------:R-:W-:Y:S01]  /*0b10*/  IMAD R11, R15, R4, RZ ;  /* 0x000000040f0b7224 */ /* 0x000fe200078e02ff */
[----:B------:R-:W-:Y:S01]  /*0b20*/  IABS R103, R18 ;  /* 0x0000001200677213 */ /* 0x000fe20000000000 */
[C---:B------:R-:W-:Y:S01]  /*0b30*/  VIADD R10, R252.reuse, 0x7f ;  /* 0x0000007ffc0a7836 */ /* 0x040fe20000000000 */
[----:B------:R-:W-:Y:S01]  /*0b40*/  IADD3 R30, R252, 0x7b, RZ ;  /* 0x0000007bfc1e7810 */ /* 0x000fe20007ffe0ff */
[----:B------:R-:W-:Y:S01]  /*0b50*/  IMAD.IADD R0, R8, 0x1, R0 ;  /* 0x0000000108007824 */ /* 0x000fe200078e0200 */
[----:B------:R-:W-:Y:S01]  /*0b60*/  IADD3 R34, R252, 0x7d, RZ ;  /* 0x0000007dfc227810 */ /* 0x000fe20007ffe0ff */
[----:B---3--:R-:W-:Y:S01]  /*0b70*/  IMAD.MOV R2, RZ, RZ, -R3 ;  /* 0x000000ffff027224 */ /* 0x008fe200078e0a03 */
[----:B------:R-:W-:Y:S01]  /*0b80*/  IABS R31, R10 ;  /* 0x0000000a001f7213 */ /* 0x000fe20000000000 */
[----:B------:R-:W-:Y:S01]  /*0b90*/  IMAD.HI.U32 R5, R7, R11, R6 ;  /* 0x0000000b07057227 */ /* 0x000fe200078e0006 */
[----:B------:R-:W-:-:S02]  /*0ba0*/  ISETP.GE.AND P2, PT, R10, RZ, PT ;  /* 0x000000ff0a00720c */ /* 0x000fc40003f46270 */
[----:B------:R-:W-:Y:S01]  /*0bb0*/  IABS R87, R34 ;  /* 0x0000002200577213 */ /* 0x000fe20000000000 */
[----:B------:R-:W-:Y:S02]  /*0bc0*/  IMAD.SHL.U32 R0, R0, 0x40, RZ ;  /* 0x0000004000007824 */ /* 0x000fe400078e00ff */
[----:B------:R-:W-:Y:S01]  /*0bd0*/  IMAD R7, R2, R9, RZ ;  /* 0x0000000902077224 */ /* 0x000fe200078e02ff */
[----:B------:R-:W-:Y:S01]  /*0be0*/  MOV R2, RZ ;  /* 0x000000ff00027202 */ /* 0x000fe20000000f00 */
[----:B------:R-:W-:Y:S01]  /*0bf0*/  IMAD.HI.U32 R6, R5, R31, RZ ;  /* 0x0000001f05067227 */ /* 0x000fe200078e00ff */
[C---:B------:R-:W-:Y:S02]  /*0c00*/  LOP3.LUT R16, R0.reuse, 0x1f, R142, 0xf8, !PT ;  /* 0x0000001f00107812 */ /* 0x040fe400078ef88e */
[----:B------:R-:W-:Y:S01]  /*0c10*/  LOP3.LUT R14, R0, 0x20, R42, 0xfe, !PT ;  /* 0x00000020000e7812 */ /* 0x000fe200078efe2a */
[----:B------:R-:W-:Y:S02]  /*0c20*/  IMAD.HI.U32 R2, R3, R7, R2 ;  /* 0x0000000703027227 */ /* 0x000fe400078e0002 */
[----:B------:R-:W-:Y:S01]  /*0c30*/  STL [R1+0x520], R16 ;  /* 0x0005201001007387 */ /* 0x000fe20000100800 */
[----:B------:R-:W-:Y:S01]  /*0c40*/  IABS R7, R14 ;  /* 0x0000000e00077213 */ /* 0x000fe20000000000 */
[----:B------:R-:W-:Y:S01]  /*0c50*/  IMAD.MOV R0, RZ, RZ, -R6 ;  /* 0x000000ffff007224 */ /* 0x000fe200078e0a06 */
[----:B------:R-:W-:Y:S01]  /*0c60*/  IABS R6, R16 ;  /* 0x0000001000067213 */ /* 0x000fe20000000000 */
[----:B------:R-:W-:Y:S01]  /*0c70*/  IMAD.U32 R3, RZ, RZ, UR4 ;  /* 0x00000004ff037e24 */ /* 0x000fe2000f8e00ff */
[----:B------:R2:W-:Y:S01]  /*0c80*/  STL [R1+0x524], R14 ;  /* 0x0005240e01007387 */ /* 0x0005e20000100800 */
[----:B------:R-:W-:Y:S01]  /*0c90*/  IMAD R31, R4, R0, R31 ;  /* 0x00000000041f7224 */ /* 0x000fe200078e021f */
[----:B------:R-:W-:Y:S01]  /*0ca0*/  ULDC.64 UR4, c[0x0][0x218] ;  /* 0x0000860000047ab9 */ /* 0x000fe20000000a00 */
[----:B------:R-:W-:Y:S01]  /*0cb0*/  IMAD.HI.U32 R0, R2, R6, RZ ;  /* 0x0000000602007227 */ /* 0x000fe200078e00ff */
[----:B------:R-:W-:Y:S01]  /*0cc0*/  SEL R8, R3, RZ, !P0 ;  /* 0x000000ff03087207 */ /* 0x000fe20004000000 */
[----:B------:R-:W-:Y:S01]  /*0cd0*/  STL [R1+0x1e50], R252 ;  /* 0x001e50fc01007387 */ /* 0x000fe20000100800 */
[----:B------:R-:W-:Y:S01]  /*0ce0*/  ISETP.GT.U32.AND P1, PT, R4, R31, PT ;  /* 0x0000001f0400720c */ /* 0x000fe20003f24070 */
[----:B------:R-:W-:Y:S01]  /*0cf0*/  IMAD.HI.U32 R2, R2, R7, RZ ;  /* 0x0000000702027227 */ /* 0x000fe200078e00ff */
[----:B------:R-:W-:-:S02]  /*0d00*/  IADD3 R0, -R0, RZ, RZ ;  /* 0x000000ff00007210 */ /* 0x000fc40007ffe1ff */
[----:B------:R-:W-:Y:S01]  /*0d10*/  ISETP.NE.U32.AND P0, PT, R8, RZ, PT ;  /* 0x000000ff0800720c */ /* 0x000fe20003f05070 */
[----:B------:R-:W-:Y:S01]  /*0d20*/  IMAD.MOV R2, RZ, RZ, -R2 ;  /* 0x000000ffff027224 */ /* 0x000fe200078e0a02 */
[C---:B------:R-:W-:Y:S01]  /*0d30*/  IADD3 R8, R252.reuse, 0x2, RZ ;  /* 0x00000002fc087810 */ /* 0x040fe20007ffe0ff */
[C---:B------:R-:W-:Y:S02]  /*0d40*/  IMAD R0, R9.reuse, R0, R6 ;  /* 0x0000000009007224 */ /* 0x040fe400078e0206 */
[C---:B------:R-:W-:Y:S01]  /*0d50*/  IMAD R2, R9.reuse, R2, R7 ;  /* 0x0000000209027224 */ /* 0x040fe200078e0207 */
[----:B------:R-:W-:Y:S01]  /*0d60*/  IABS R121, R8 ;  /* 0x0000000800797213 */ /* 0x000fe20000000000 */
[----:B------:R-:W-:Y:S01]  /*0d70*/  VIADD R6, R252, 0x1 ;  /* 0x00000001fc067836 */ /* 0x000fe20000000000 */
[----:B------:R-:W-:Y:S01]  /*0d80*/  ISETP.GT.U32.AND P5, PT, R9, R0, PT ;  /* 0x000000000900720c */ /* 0x000fe20003fa4070 */
[----:B------:R-:W-:Y:S01]  /*0d90*/  @!P1 IMAD.IADD R31, R31, 0x1, -R4 ;  /* 0x000000011f1f9824 */ /* 0x000fe200078e0a04 */
[----:B------:R-:W-:Y:S01]  /*0da0*/  ISETP.GT.U32.AND P6, PT, R9, R2, PT ;  /* 0x000000020900720c */ /* 0x000fe20003fc4070 */
[----:B------:R-:W-:Y:S01]  /*0db0*/  IMAD.HI.U32 R7, R5, R121, RZ ;  /* 0x0000007905077227 */ /* 0x000fe200078e00ff */
[----:B------:R-:W-:-:S02]  /*0dc0*/  IABS R33, R6 ;  /* 0x0000000600217213 */ /* 0x000fc40000000000 */
[----:B------:R-:W-:Y:S01]  /*0dd0*/  ISETP.GT.U32.AND P4, PT, R4, R31, PT ;  /* 0x0000001f0400720c */ /* 0x000fe20003f84070 */
[C---:B------:R-:W-:Y:S01]  /*0de0*/  VIADD R10, R252.reuse, 0x3 ;  /* 0x00000003fc0a7836 */ /* 0x040fe20000000000 */
[----:B------:R-:W-:Y:S01]  /*0df0*/  IADD3 R7, -R7, RZ, RZ ;  /* 0x000000ff07077210 */ /* 0x000fe20007ffe1ff */
[----:B------:R-:W-:Y:S01]  /*0e00*/  VIADD R11, R252, 0x4 ;  /* 0x00000004fc0b7836 */ /* 0x000fe20000000000 */
[----:B------:R-:W-:Y:S01]  /*0e10*/  ISETP.GE.AND P3, PT, R6, RZ, PT ;  /* 0x000000ff0600720c */ /* 0x000fe20003f66270 */
[----:B------:R-:W-:Y:S01]  /*0e20*/  IMAD.HI.U32 R6, R5, R33, RZ ;  /* 0x0000002105067227 */ /* 0x000fe200078e00ff */
[----:B------:R-:W-:Y:S02]  /*0e30*/  IABS R35, R10 ;  /* 0x0000000a00237213 */ /* 0x000fe40000000000 */
[----:B------:R-:W-:Y:S01]  /*0e40*/  @!P5 IADD3 R0, R0, -R9, RZ ;  /* 0x800000090000d210 */ /* 0x000fe20007ffe0ff */
[----:B------:R-:W-:Y:S01]  /*0e50*/  @!P6 IMAD.IADD R2, R2, 0x1, -R9 ;  /* 0x000000010202e824 */ /* 0x000fe200078e0a09 */
[----:B------:R-:W-:Y:S01]  /*0e60*/  IABS R119, R11 ;  /* 0x0000000b00777213 */ /* 0x000fe20000000000 */
[----:B------:R-:W-:Y:S01]  /*0e70*/  IMAD R121, R4, R7, R121 ;  /* 0x0000000704797224 */ /* 0x000fe200078e0279 */
[----:B------:R-:W-:Y:S01]  /*0e80*/  ISETP.GT.U32.AND P6, PT, R9, R0, PT ;  /* 0x000000000900720c */ /* 0x000fe20003fc4070 */
[----:B------:R-:W-:Y:S01]  /*0e90*/  @!P4 IMAD.IADD R31, R31, 0x1, -R4 ;  /* 0x000000011f1fc824 */ /* 0x000fe200078e0a04 */
[----:B------:R-:W-:Y:S01]  /*0ea0*/  ISETP.GT.U32.AND P5, PT, R9, R2, PT ;  /* 0x000000020900720c */ /* 0x000fe20003fa4070 */
[----:B------:R-:W-:Y:S01]  /*0eb0*/  IMAD.MOV R6, RZ, RZ, -R6 ;  /* 0x000000ffff067224 */ /* 0x000fe200078e0a06 */
[----:B------:R-:W-:Y:S01]  /*0ec0*/  ISETP.GE.AND P1, PT, R8, RZ, PT ;  /* 0x000000ff0800720c */ /* 0x000fe20003f26270 */
[----:B------:R-:W-:Y:S01]  /*0ed0*/  @!P2 IMAD.MOV R31, RZ, RZ, -R31 ;  /* 0x000000ffff1fa224 */ /* 0x000fe200078e0a1f */
[C---:B------:R-:W-:Y:S01]  /*0ee0*/  ISETP.GT.U32.AND P2, PT, R4.reuse, R121, PT ;  /* 0x000000790400720c */ /* 0x040fe20003f44070 */
[----:B------:R-:W-:Y:S01]  /*0ef0*/  IMAD R33, R4, R6, R33 ;  /* 0x0000000604217224 */ /* 0x000fe200078e0221 */
[----:B------:R-:W-:Y:S01]  /*0f00*/  LOP3.LUT R7, RZ, R12, RZ, 0x33, !PT ;  /* 0x0000000cff077212 */ /* 0x000fe200078e33ff */
[----:B------:R-:W-:-:S03]  /*0f10*/  IMAD.HI.U32 R6, R5, R35, RZ ;  /* 0x0000002305067227 */ /* 0x000fc600078e00ff */
[----:B------:R-:W-:Y:S01]  /*0f20*/  ISETP.GT.U32.AND P4, PT, R4, R33, PT ;  /* 0x000000210400720c */ /* 0x000fe20003f84070 */
[----:B------:R-:W-:Y:S01]  /*0f30*/  @!P6 IMAD.IADD R0, R0, 0x1, -R9 ;  /* 0x000000010000e824 */ /* 0x000fe200078e0a09 */
[----:B------:R-:W-:Y:S01]  /*0f40*/  ISETP.GE.AND P6, PT, R16, RZ, PT ;  /* 0x000000ff1000720c */ /* 0x000fe20003fc6270 */
[----:B------:R-:W-:Y:S01]  /*0f50*/  VIADD R15, R252, 0x2b ;  /* 0x0000002bfc0f7836 */ /* 0x000fe20000000000 */
[----:B------:R-:W-:Y:S01]  /*0f60*/  IADD3 R6, -R6, RZ, RZ ;  /* 0x000000ff06067210 */ /* 0x000fe20007ffe1ff */
[----:B------:R-:W-:Y:S01]  /*0f70*/  VIADD R17, R252, 0x62 ;  /* 0x00000062fc117836 */ /* 0x000fe20000000000 */
[----:B------:R-:W-:Y:S01]  /*0f80*/  @!P5 IADD3 R2, R2, -R9, RZ ;  /* 0x800000090202d210 */ /* 0x000fe20007ffe0ff */
[----:B------:R-:W-:Y:S01]  /*0f90*/  VIADD R9, R252, 0x5 ;  /* 0x00000005fc097836 */ /* 0x000fe20000000000 */
[----:B------:R-:W-:Y:S01]  /*0fa0*/  ISETP.GE.AND P5, PT, R14, RZ, PT ;  /* 0x000000ff0e00720c */ /* 0x000fe20003fa6270 */
[----:B------:R-:W-:Y:S01]  /*0fb0*/  IMAD R35, R4, R6, R35 ;  /* 0x0000000604237224 */ /* 0x000fe200078e0223 */
[----:B------:R-:W-:Y:S01]  /*0fc0*/  @!P2 IADD3 R121, R121, -R4, RZ ;  /* 0x800000047979a210 */ /* 0x000fe20007ffe0ff */
[----:B------:R-:W-:Y:S01]  /*0fd0*/  IMAD.HI.U32 R6, R5, R119, RZ ;  /* 0x0000007705067227 */ /* 0x000fe200078e00ff */
[----:B------:R-:W-:-:S02]  /*0fe0*/  IABS R37, R9 ;  /* 0x0000000900257213 */ /* 0x000fc40000000000 */
[----:B--2---:R-:W-:Y:S01]  /*0ff0*/  IADD3 R14, R252, 0x18, RZ ;  /* 0x00000018fc0e7810 */ /* 0x004fe20007ffe0ff */
[----:B------:R-:W-:Y:S01]  /*1000*/  @!P6 IMAD.MOV R0, RZ, RZ, -R0 ;  /* 0x000000ffff00e224 */ /* 0x000fe200078e0a00 */
[----:B------:R-:W-:Y:S01]  /*1010*/  ISETP.GT.U32.AND P6, PT, R4, R121, PT ;  /* 0x000000790400720c */ /* 0x000fe20003fc4070 */
[----:B------:R-:W-:Y:S01]  /*1020*/  @!P4 IMAD.IADD R33, R33, 0x1, -R4 ;  /* 0x000000012121c824 */ /* 0x000fe200078e0a04 */
[----:B------:R-:W-:Y:S01]  /*1030*/  IADD3 R8, -R6, RZ, RZ ;  /* 0x000000ff06087210 */ /* 0x000fe20007ffe1ff */
[----:B------:R-:W-:Y:S01]  /*1040*/  IMAD.HI.U32 R6, R5, R37, RZ ;  /* 0x0000002505067227 */ /* 0x000fe200078e00ff */
[----:B------:R-:W-:Y:S02]  /*1050*/  ISETP.NE.AND P4, PT, R12, RZ, PT ;  /* 0x000000ff0c00720c */ /* 0x000fe40003f85270 */
[C---:B------:R-:W-:Y:S01]  /*1060*/  ISETP.GT.U32.AND P2, PT, R4.reuse, R33, PT ;  /* 0x000000210400720c */ /* 0x040fe20003f44070 */
[----:B------:R-:W-:Y:S01]  /*1070*/  @!P5 IMAD.MOV R2, RZ, RZ, -R2 ;  /* 0x000000ffff02d224 */ /* 0x000fe200078e0a02 */
[C---:B------:R-:W-:Y:S01]  /*1080*/  ISETP.GT.U32.AND P5, PT, R4.reuse, R35, PT ;  /* 0x000000230400720c */ /* 0x040fe20003fa4070 */
[----:B------:R-:W-:Y:S01]  /*1090*/  IMAD R119, R4, R8, R119 ;  /* 0x0000000804777224 */ /* 0x000fe200078e0277 */
[----:B------:R-:W-:Y:S01]  /*10a0*/  IADD3 R6, -R6, RZ, RZ ;  /* 0x000000ff06067210 */ /* 0x000fe20007ffe1ff */
[----:B------:R-:W-:Y:S01]  /*10b0*/  VIADD R8, R252, 0x7 ;  /* 0x00000007fc087836 */ /* 0x000fe20000000000 */
[----:B------:R-:W-:Y:S01]  /*10c0*/  SEL R0, R7, R0, !P4 ;  /* 0x0000000007007207 */ /* 0x000fe20006000000 */
[--C-:B------:R-:W-:Y:S01]  /*10d0*/  @!P6 IMAD.IADD R121, R121, 0x1, -R4.reuse ;  /* 0x000000017979e824 */ /* 0x100fe200078e0a04 */
[----:B------:R-:W-:Y:S01]  /*10e0*/  SEL R2, R7, R2, !P4 ;  /* 0x0000000207027207 */ /* 0x000fe20006000000 */
[C---:B------:R-:W-:Y:S01]  /*10f0*/  IMAD R37, R4.reuse, R6, R37 ;  /* 0x0000000604257224 */ /* 0x040fe200078e0225 */
[----:B------:R-:W-:Y:S01]  /*1100*/  ISETP.GT.U32.AND P6, PT, R4, R119, PT ;  /* 0x000000770400720c */ /* 0x000fe20003fc4070 */
[----:B------:R-:W-:Y:S01]  /*1110*/  @!P1 IMAD.MOV R121, RZ, RZ, -R121 ;  /* 0x000000ffff799224 */ /* 0x000fe200078e0a79 */
[----:B------:R-:W-:Y:S01]  /*1120*/  IABS R39, R8 ;  /* 0x0000000800277213 */ /* 0x000fe20000000000 */
[----:B------:R-:W-:Y:S01]  /*1130*/  VIADD R7, R252, 0x6 ;  /* 0x00000006fc077836 */ /* 0x000fe20000000000 */
[----:B------:R-:W-:Y:S01]  /*1140*/  ISETP.GT.U32.AND P1, PT, R4, R37, PT ;  /* 0x000000250400720c */ /* 0x000fe20003f24070 */
[--C-:B------:R-:W-:Y:S01]  /*1150*/  @!P5 IMAD.IADD R35, R35, 0x1, -R4.reuse ;  /* 0x000000012323d824 */ /* 0x100fe200078e0a04 */
[----:B------:R-:W-:Y:S01]  /*1160*/  ISETP.GE.AND P4, PT, R10, RZ, PT ;  /* 0x000000ff0a00720c */ /* 0x000fe20003f86270 */
[----:B------:R-:W-:Y:S01]  /*1170*/  @!P2 IMAD.IADD R33, R33, 0x1, -R4 ;  /* 0x000000012121a824 */ /* 0x000fe200078e0a04 */
[----:B------:R-:W-:Y:S01]  /*1180*/  IABS R117, R7 ;  /* 0x0000000700757213 */ /* 0x000fe20000000000 */
[----:B------:R-:W-:Y:S01]  /*1190*/  VIADD R10, R252, 0x9 ;  /* 0x00000009fc0a7836 */ /* 0x000fe20000000000 */
[----:B------:R-:W-:Y:S01]  /*11a0*/  ISETP.GT.U32.AND P5, PT, R4, R35, PT ;  /* 0x000000230400720c */ /* 0x000fe20003fa4070 */
[----:B------:R-:W-:Y:S01]  /*11b0*/  VIADD R12, R252, 0xc ;  /* 0x0000000cfc0c7836 */ /* 0x000fe20000000000 */
[----:B------:R-:W-:Y:S01]  /*11c0*/  @!P3 IADD3 R33, -R33, RZ, RZ ;  /* 0x000000ff2121b210 */ /* 0x000fe20007ffe1ff */
[----:B------:R-:W-:Y:S01]  /*11d0*/  IMAD.HI.U32 R6, R5, R117, RZ ;  /* 0x0000007505067227 */ /* 0x000fe200078e00ff */
[----:B------:R-:W-:-:S02]  /*11e0*/  ISETP.GE.AND P3, PT, R9, RZ, PT ;  /* 0x000000ff0900720c */ /* 0x000fc40003f66270 */
[----:B------:R-:W-:Y:S01]  /*11f0*/  @!P6 IADD3 R119, R119, -R4, RZ ;  /* 0x800000047777e210 */ /* 0x000fe20007ffe0ff */
[----:B------:R-:W-:Y:S01]  /*1200*/  VIADD R9, R252, 0x8 ;  /* 0x00000008fc097836 */ /* 0x000fe20000000000 */
[----:B------:R-:W-:Y:S01]  /*1210*/  ISETP.GE.AND P2, PT, R11, RZ, PT ;  /* 0x000000ff0b00720c */ /* 0x000fe20003f46270 */
[----:B------:R-:W-:Y:S01]  /*1220*/  @!P1 IMAD.IADD R37, R37, 0x1, -R4 ;  /* 0x0000000125259824 */ /* 0x000fe200078e0a04 */
[----:B------:R-:W-:Y:S01]  /*1230*/  ISETP.GT.U32.AND P6, PT, R4, R119, PT ;  /* 0x000000770400720c */ /* 0x000fe20003fc4070 */
[----:B------:R-:W-:Y:S01]  /*1240*/  IMAD.MOV R6, RZ, RZ, -R6 ;  /* 0x000000ffff067224 */ /* 0x000fe200078e0a06 */
[----:B------:R-:W-:Y:S01]  /*1250*/  IABS R137, R9 ;  /* 0x0000000900897213 */ /* 0x000fe20000000000 */
[----:B------:R-:W-:Y:S01]  /*1260*/  VIADD R22, R252, 0x77 ;  /* 0x00000077fc167836 */ /* 0x000fe20000000000 */
[C---:B------:R-:W-:Y:S01]  /*1270*/  ISETP.GT.U32.AND P1, PT, R4.reuse, R37, PT ;  /* 0x000000250400720c */ /* 0x040fe20003f24070 */
[----:B------:R-:W-:Y:S01]  /*1280*/  IMAD R117, R4, R6, R117 ;  /* 0x0000000604757224 */ /* 0x000fe200078e0275 */
[----:B------:R-:W-:Y:S01]  /*1290*/  @!P5 IADD3 R35, R35, -R4, RZ ;  /* 0x800000042323d210 */ /* 0x000fe20007ffe0ff */
[----:B------:R-:W-:Y:S01]  /*12a0*/  IMAD.HI.U32 R6, R5, R39, RZ ;  /* 0x0000002705067227 */ /* 0x000fe200078e00ff */
[----:B------:R-:W-:-:S02]  /*12b0*/  ISETP.GE.AND P5, PT, R7, RZ, PT ;  /* 0x000000ff0700720c */ /* 0x000fc40003fa6270 */
[----:B------:R-:W-:Y:S01]  /*12c0*/  IABS R115, R10 ;  /* 0x0000000a00737213 */ /* 0x000fe20000000000 */
[----:B------:R-:W-:Y:S01]  /*12d0*/  IMAD.HI.U32 R7, R5, R137, RZ ;  /* 0x0000008905077227 */ /* 0x000fe200078e00ff */
[----:B------:R-:W-:Y:S02]  /*12e0*/  IADD3 R11, R252, 0xb, RZ ;  /* 0x0000000bfc0b7810 */ /* 0x000fe40007ffe0ff */
[----:B------:R-:W-:Y:S01]  /*12f0*/  @!P6 IADD3 R119, R119, -R4, RZ ;  /* 0x800000047777e210 */ /* 0x000fe20007ffe0ff */
[----:B------:R-:W-:Y:S01]  /*1300*/  IMAD.MOV R6, RZ, RZ, -R6 ;  /* 0x000000ffff067224 */ /* 0x000fe200078e0a06 */
[----:B------:R-:W-:Y:S01]  /*1310*/  IADD3 R7, -R7, RZ, RZ ;  /* 0x000000ff07077210 */ /* 0x000fe20007ffe1ff */
[----:B------:R-:W-:Y:S01]  /*1320*/  @!P1 IMAD.IADD R37, R37, 0x1, -R4 ;  /* 0x0000000125259824 */ /* 0x000fe200078e0a04 */
[C---:B------:R-:W-:Y:S01]  /*1330*/  ISETP.GT.U32.AND P6, PT, R4.reuse, R117, PT ;  /* 0x000000750400720c */ /* 0x040fe20003fc4070 */
[C---:B------:R-:W-:Y:S01]  /*1340*/  IMAD R39, R4.reuse, R6, R39 ;  /* 0x0000000604277224 */ /* 0x040fe200078e0227 */
[----:B------:R-:W-:Y:S01]  /*1350*/  IABS R113, R11 ;  /* 0x0000000b00717213 */ /* 0x000fe20000000000 */
[C---:B------:R-:W-:Y:S01]  /*1360*/  IMAD R137, R4.reuse, R7, R137 ;  /* 0x0000000704897224 */ /* 0x040fe200078e0289 */
[----:B------:R-:W-:Y:S01]  /*1370*/  IABS R43, R12 ;  /* 0x0000000c002b7213 */ /* 0x000fe20000000000 */
[----:B------:R-:W-:Y:S01]  /*1380*/  @!P3 IMAD.MOV R37, RZ, RZ, -R37 ;  /* 0x000000ffff25b224 */ /* 0x000fe200078e0a25 */
[C---:B------:R-:W-:Y:S01]  /*1390*/  ISETP.GT.U32.AND P1, PT, R4.reuse, R39, PT ;  /* 0x000000270400720c */ /* 0x040fe20003f24070 */
[----:B------:R-:W-:Y:S01]  /*13a0*/  @!P2 IMAD.MOV R119, RZ, RZ, -R119 ;  /* 0x000000ffff77a224 */ /* 0x000fe200078e0a77 */
[----:B------:R-:W-:Y:S01]  /*13b0*/  ISETP.GT.U32.AND P3, PT, R4, R137, PT ;  /* 0x000000890400720c */ /* 0x000fe20003f64070 */
[----:B------:R-:W-:Y:S01]  /*13c0*/  IMAD.HI.U32 R6, R5, R115, RZ ;  /* 0x0000007305067227 */ /* 0x000fe200078e00ff */
[----:B------:R-:W-:-:S02]  /*13d0*/  ISETP.GE.AND P2, PT, R9, RZ, PT ;  /* 0x000000ff0900720c */ /* 0x000fc40003f46270 */
[----:B------:R-:W-:Y:S01]  /*13e0*/  IABS R123, R14 ;  /* 0x0000000e007b7213 */ /* 0x000fe20000000000 */
[----:B------:R-:W-:Y:S01]  /*13f0*/  VIADD R9, R252, 0xa ;  /* 0x0000000afc097836 */ /* 0x000fe20000000000 */
[----:B------:R-:W-:Y:S01]  /*1400*/  @!P6 IADD3 R117, R117, -R4, RZ ;  /* 0x800000047575e210 */ /* 0x000fe20007ffe0ff */
[----:B------:R-:W-:Y:S01]  /*1410*/  IMAD.MOV R6, RZ, RZ, -R6 ;  /* 0x000000ffff067224 */ /* 0x000fe200078e0a06 */
[----:B------:R-:W-:Y:S01]  /*1420*/  IABS R127, R15 ;  /* 0x0000000f007f7213 */ /* 0x000fe20000000000 */
[----:B------:R-:W-:Y:S01]  /*1430*/  @!P4 IMAD.MOV R35, RZ, RZ, -R35 ;  /* 0x000000ffff23c224 */ /* 0x000fe200078e0a23 */
[----:B------:R-:W-:Y:S01]  /*1440*/  IABS R41, R9 ;  /* 0x0000000900297213 */ /* 0x000fe20000000000 */
[C---:B------:R-:W-:Y:S01]  /*1450*/  IMAD R115, R4.reuse, R6, R115 ;  /* 0x0000000604737224 */ /* 0x040fe200078e0273 */
[----:B------:R-:W-:Y:S01]  /*1460*/  @!P1 IADD3 R39, R39, -R4, RZ ;  /* 0x8000000427279210 */ /* 0x000fe20007ffe0ff */
[----:B------:R-:W-:Y:S01]  /*1470*/  @!P3 IMAD.IADD R137, R137, 0x1, -R4 ;  /* 0x000000018989b824 */ /* 0x000fe200078e0a04 */
[C---:B------:R-:W-:Y:S01]  /*1480*/  ISETP.GT.U32.AND P6, PT, R4.reuse, R117, PT ;  /* 0x000000750400720c */ /* 0x040fe20003fc4070 */
[----:B------:R-:W-:Y:S01]  /*1490*/  IMAD.HI.U32 R6, R5, R41, RZ ;  /* 0x0000002905067227 */ /* 0x000fe200078e00ff */
[----:B------:R-:W-:-:S02]  /*14a0*/  ISETP.GT.U32.AND P1, PT, R4, R39, PT ;  /* 0x000000270400720c */ /* 0x000fc40003f24070 */
[----:B------:R-:W-:Y:S01]  /*14b0*/  ISETP.GT.U32.AND P3, PT, R4, R137, PT ;  /* 0x000000890400720c */ /* 0x000fe20003f64070 */
[----:B------:R-:W-:Y:S01]  /*14c0*/  IMAD.HI.U32 R7, R5, R113, RZ ;  /* 0x0000007105077227 */ /* 0x000fe200078e00ff */
[----:B------:R-:W-:Y:S02]  /*14d0*/  ISETP.GE.AND P4, PT, R8, RZ, PT ;  /* 0x000000ff0800720c */ /* 0x000fe40003f86270 */
[----:B------:R-:W-:Y:S01]  /*14e0*/  IADD3 R16, R252, 0x2c, RZ ;  /* 0x0000002cfc107810 */ /* 0x000fe20007ffe0ff */
[----:B------:R-:W-:Y:S01]  /*14f0*/  IMAD.MOV R6, RZ, RZ, -R6 ;  /* 0x000000ffff067224 */ /* 0x000fe200078e0a06 */
[----:B------:R-:W-:Y:S01]  /*1500*/  IABS R101, R17 ;  /* 0x0000001100657213 */ /* 0x000fe20000000000 */
[----:B------:R-:W-:Y:S01]  /*1510*/  IMAD.MOV R7, RZ, RZ, -R7 ;  /* 0x000000ffff077224 */ /* 0x000fe200078e0a07 */
[----:B------:R-:W-:Y:S01]  /*1520*/  IABS R129, R16 ;  /* 0x0000001000817213 */ /* 0x000fe20000000000 */
[C---:B------:R-:W-:Y:S01]  /*1530*/  IMAD R41, R4.reuse, R6, R41 ;  /* 0x0000000604297224 */ /* 0x040fe200078e0229 */
[----:B------:R-:W-:Y:S01]  /*1540*/  IABS R29, R22 ;  /* 0x00000016001d7213 */ /* 0x000fe20000000000 */
[----:B------:R-:W-:Y:S01]  /*1550*/  @!P6 IMAD.IADD R117, R117, 0x1, -R4 ;  /* 0x000000017575e824 */ /* 0x000fe200078e0a04 */
[----:B------:R-:W-:Y:S01]  /*1560*/  ISETP.GT.U32.AND P6, PT, R4, R115, PT ;  /* 0x000000730400720c */ /* 0x000fe20003fc4070 */
[----:B------:R-:W-:Y:S01]  /*1570*/  IMAD.HI.U32 R8, R5, R43, RZ ;  /* 0x0000002b05087227 */ /* 0x000fe200078e00ff */
[----:B------:R-:W-:-:S02]  /*1580*/  @!P1 IADD3 R39, R39, -R4, RZ ;  /* 0x8000000427279210 */ /* 0x000fc40007ffe0ff */
[----:B------:R-:W-:Y:S01]  /*1590*/  @!P3 IADD3 R137, R137, -R4, RZ ;  /* 0x800000048989b210 */ /* 0x000fe20007ffe0ff */
[C---:B------:R-:W-:Y:S01]  /*15a0*/  IMAD R113, R4.reuse, R7, R113 ;  /* 0x0000000704717224 */ /* 0x040fe200078e0271 */
[C---:B------:R-:W-:Y:S01]  /*15b0*/  ISETP.GT.U32.AND P3, PT, R4.reuse, R41, PT ;  /* 0x000000290400720c */ /* 0x040fe20003f64070 */
[----:B------:R-:W-:Y:S01]  /*15c0*/  IMAD.MOV R8, RZ, RZ, -R8 ;  /* 0x000000ffff087224 */ /* 0x000fe200078e0a08 */
[----:B------:R-:W-:Y:S01]  /*15d0*/  ISETP.GE.AND P1, PT, R9, RZ, PT ;  /* 0x000000ff0900720c */ /* 0x000fe20003f26270 */
[----:B------:R-:W-:Y:S01]  /*15e0*/  @!P4 IMAD.MOV R39, RZ, RZ, -R39 ;  /* 0x000000ffff27c224 */ /* 0x000fe200078e0a27 */
[C---:B------:R-:W-:Y:S01]  /*15f0*/  ISETP.GT.U32.AND P4, PT, R4.reuse, R113, PT ;  /* 0x000000710400720c */ /* 0x040fe20003f84070 */
[----:B------:R-:W-:Y:S01]  /*1600*/  IMAD R43, R4, R8, R43 ;  /* 0x00000008042b7224 */ /* 0x000fe200078e022b */
[----:B------:R-:W-:Y:S01]  /*1610*/  @!P5 IADD3 R117, -R117, RZ, RZ ;  /* 0x000000ff7575d210 */ /* 0x000fe20007ffe1ff */
[----:B------:R-:W-:Y:S01]  /*1620*/  VIADD R8, R252, 0xd ;  /* 0x0000000dfc087836 */ /* 0x000fe20000000000 */
[----:B------:R-:W-:Y:S01]  /*1630*/  ISETP.GE.AND P5, PT, R10, RZ, PT ;  /* 0x000000ff0a00720c */ /* 0x000fe20003fa6270 */
[----:B------:R-:W-:Y:S01]  /*1640*/  @!P6 IMAD.IADD R115, R115, 0x1, -R4 ;  /* 0x000000017373e824 */ /* 0x000fe200078e0a04 */
[----:B------:R-:W-:Y:S01]  /*1650*/  @!P2 IADD3 R137, -R137, RZ, RZ ;  /* 0x000000ff8989a210 */ /* 0x000fe20007ffe1ff */
[C---:B------:R-:W-:Y:S01]  /*1660*/  VIADD R9, R252.reuse, 0xe ;  /* 0x0000000efc097836 */ /* 0x040fe20000000000 */
[----:B------:R-:W-:Y:S01]  /*1670*/  IABS R111, R8 ;  /* 0x00000008006f7213 */ /* 0x000fe20000000000 */
[C---:B------:R-:W-:Y:S01]  /*1680*/  VIADD R10, R252.reuse, 0xf ;  /* 0x0000000ffc0a7836 */ /* 0x040fe20000000000 */
[----:B------:R-:W-:Y:S01]  /*1690*/  @!P3 IADD3 R41, R41, -R4, RZ ;  /* 0x800000042929b210 */ /* 0x000fe20007ffe0ff */
[----:B------:R-:W-:Y:S01]  /*16a0*/  VIADD R24, R252, 0x78 ;  /* 0x00000078fc187836 */ /* 0x000fe20000000000 */
[----:B------:R-:W-:Y:S01]  /*16b0*/  ISETP.GT.U32.AND P6, PT, R4, R115, PT ;  /* 0x000000730400720c */ /* 0x000fe20003fc4070 */
[----:B------:R-:W-:Y:S01]  /*16c0*/  IMAD.HI.U32 R6, R5, R111, RZ ;  /* 0x0000006f05067227 */ /* 0x000fe200078e00ff */
[----:B------:R-:W-:-:S02]  /*16d0*/  IABS R45, R9 ;  /* 0x00000009002d7213 */ /* 0x000fc40000000000 */
[----:B------:R-:W-:Y:S01]  /*16e0*/  IABS R109, R10 ;  /* 0x0000000a006d7213 */ /* 0x000fe20000000000 */
[--C-:B------:R-:W-:Y:S01]  /*16f0*/  @!P4 IMAD.IADD R113, R113, 0x1, -R4.reuse ;  /* 0x000000017171c824 */ /* 0x100fe200078e0a04 */
[----:B------:R-:W-:Y:S01]  /*1700*/  ISETP.GT.U32.AND P4, PT, R4, R41, PT ;  /* 0x000000290400720c */ /* 0x000fe20003f84070 */
[----:B------:R-:W-:Y:S01]  /*1710*/  VIADD R28, R252, 0x7a ;  /* 0x0000007afc1c7836 */ /* 0x000fe20000000000 */
[----:B------:R-:W-:Y:S01]  /*1720*/  IADD3 R7, -R6, RZ, RZ ;  /* 0x000000ff06077210 */ /* 0x000fe20007ffe1ff */
[----:B------:R-:W-:Y:S01]  /*1730*/  IMAD.HI.U32 R6, R5, R45, RZ ;  /* 0x0000002d05067227 */ /* 0x000fe200078e00ff */
[----:B------:R-:W-:Y:S02]  /*1740*/  ISETP.GE.AND P2, PT, R11, RZ, PT ;  /* 0x000000ff0b00720c */ /* 0x000fe40003f46270 */
[----:B------:R-:W-:Y:S01]  /*1750*/  ISETP.GE.AND P3, PT, R12, RZ, PT ;  /* 0x000000ff0c00720c */ /* 0x000fe20003f66270 */
[----:B------:R-:W-:Y:S01]  /*1760*/  IMAD R111, R4, R7, R111 ;  /* 0x00000007046f7224 */ /* 0x000fe200078e026f */
[----:B------:R-:W-:Y:S01]  /*1770*/  IADD3 R6, -R6, RZ, RZ ;  /* 0x000000ff06067210 */ /* 0x000fe20007ffe1ff */
[--C-:B------:R-:W-:Y:S01]  /*1780*/  @!P6 IMAD.IADD R115, R115, 0x1, -R4.reuse ;  /* 0x000000017373e824 */ /* 0x100fe200078e0a04 */
[----:B------:R-:W-:Y:S01]  /*1790*/  ISETP.GT.U32.AND P6, PT, R4, R43, PT ;  /* 0x0000002b0400720c */ /* 0x000fe20003fc4070 */
[C---:B------:R-:W-:Y:S01]  /*17a0*/  VIADD R11, R252.reuse, 0x10 ;  /* 0x00000010fc0b7836 */ /* 0x040fe20000000000 */
[----:B------:R-:W-:Y:S01]  /*17b0*/  IADD3 R12, R252, 0x11, RZ ;  /* 0x00000011fc0c7810 */ /* 0x000fe20007ffe0ff */
[----:B------:R-:W-:Y:S01]  /*17c0*/  @!P4 IMAD.IADD R41, R41, 0x1, -R4 ;  /* 0x000000012929c824 */ /* 0x000fe200078e0a04 */
[C---:B------:R-:W-:Y:S01]  /*17d0*/  ISETP.GT.U32.AND P4, PT, R4.reuse, R111, PT ;  /* 0x0000006f0400720c */ /* 0x040fe20003f84070 */
[----:B------:R-:W-:Y:S01]  /*17e0*/  IMAD R45, R4, R6, R45 ;  /* 0x00000006042d7224 */ /* 0x000fe200078e022d */
[----:B------:R-:W-:Y:S01]  /*17f0*/  IABS R47, R11 ;  /* 0x0000000b002f7213 */ /* 0x000fe20000000000 */
[----:B------:R-:W-:Y:S01]  /*1800*/  IMAD.HI.U32 R6, R5, R109, RZ ;  /* 0x0000006d05067227 */ /* 0x000fe200078e00ff */
[----:B------:R-:W-:-:S02]  /*1810*/  IABS R49, R12 ;  /* 0x0000000c00317213 */ /* 0x000fc40000000000 */
[----:B------:R-:W-:Y:S01]  /*1820*/  IABS R135, R24 ;  /* 0x0000001800877213 */ /* 0x000fe20000000000 */
[----:B------:R-:W-:Y:S01]  /*1830*/  @!P1 IMAD.MOV R41, RZ, RZ, -R41 ;  /* 0x000000ffff299224 */ /* 0x000fe200078e0a29 */
[----:B------:R-:W-:Y:S01]  /*1840*/  IADD3 R7, -R6, RZ, RZ ;  /* 0x000000ff06077210 */ /* 0x000fe20007ffe1ff */
[----:B------:R-:W-:Y:S01]  /*1850*/  @!P6 IMAD.IADD R43, R43, 0x1, -R4 ;  /* 0x000000012b2be824 */ /* 0x000fe200078e0a04 */
[----:B------:R-:W-:Y:S01]  /*1860*/  ISETP.GT.U32.AND P6, PT, R4, R113, PT ;  /* 0x000000710400720c */ /* 0x000fe20003fc4070 */
[----:B------:R-:W-:Y:S01]  /*1870*/  IMAD.HI.U32 R6, R5, R47, RZ ;  /* 0x0000002f05067227 */ /* 0x000fe200078e00ff */
[----:B------:R-:W-:-:S03]  /*1880*/  IABS R27, R28 ;  /* 0x0000001c001b7213 */ /* 0x000fc60000000000 */
[----:B------:R-:W-:Y:S01]  /*1890*/  @!P4 IMAD.IADD R111, R111, 0x1, -R4 ;  /* 0x000000016f6fc824 */ /* 0x000fe200078e0a04 */
[----:B------:R-:W-:Y:S01]  /*18a0*/  ISETP.GE.AND P4, PT, R9, RZ, PT ;  /* 0x000000ff0900720c */ /* 0x000fe20003f86270 */
[----:B------:R-:W-:Y:S01]  /*18b0*/  @!P5 IMAD.MOV R115, RZ, RZ, -R115 ;  /* 0x000000ffff73d224 */ /* 0x000fe200078e0a73 */
[C---:B------:R-:W-:Y:S01]  /*18c0*/  ISETP.GT.U32.AND P5, PT, R4.reuse, R43, PT ;  /* 0x0000002b0400720c */ /* 0x040fe20003fa4070 */
[C---:B------:R-:W-:Y:S01]  /*18d0*/  IMAD R109, R4.reuse, R7, R109 ;  /* 0x00000007046d7224 */ /* 0x040fe200078e026d */
[C---:B------:R-:W-:Y:S01]  /*18e0*/  ISETP.GT.U32.AND P1, PT, R4.reuse, R111, PT ;  /* 0x0000006f0400720c */ /* 0x040fe20003f24070 */
[----:B------:R-:W-:Y:S02]  /*18f0*/  IMAD.MOV R7, RZ, RZ, -R6 ;  /* 0x000000ffff077224 */ /* 0x000fe400078e0a06 */
[----:B------:R-:W-:Y:S01]  /*1900*/  @!P6 IMAD.IADD R113, R113, 0x1, -R4 ;  /* 0x000000017171e824 */ /* 0x000fe200078e0a04 */
[C---:B------:R-:W-:Y:S01]  /*1910*/  ISETP.GT.U32.AND P6, PT, R4.reuse, R45, PT ;  /* 0x0000002d0400720c */ /* 0x040fe20003fc4070 */
[----:B------:R-:W-:-:S02]  /*1920*/  IMAD R47, R4, R7, R47 ;  /* 0x00000007042f7224 */ /* 0x000fc400078e022f */
[----:B------:R-:W-:Y:S01]  /*1930*/  IMAD.HI.U32 R6, R5, R49, RZ ;  /* 0x0000003105067227 */ /* 0x000fe200078e00ff */
[----:B------:R-:W-:Y:S02]  /*1940*/  @!P2 IADD3 R113, -R113, RZ, RZ ;  /* 0x000000ff7171a210 */ /* 0x000fe40007ffe1ff */
[----:B------:R-:W-:Y:S01]  /*1950*/  ISETP.GT.U32.AND P2, PT, R4, R109, PT ;  /* 0x0000006d0400720c */ /* 0x000fe20003f44070 */
[----:B------:R-:W-:Y:S01]  /*1960*/  @!P5 IMAD.IADD R43, R43, 0x1, -R4 ;  /* 0x000000012b2bd824 */ /* 0x000fe200078e0a04 */
[----:B------:R-:W-:Y:S01]  /*1970*/  ISETP.GE.AND P5, PT, R8, RZ, PT ;  /* 0x000000ff0800720c */ /* 0x000fe20003fa6270 */
[----:B------:R-:W-:Y:S01]  /*1980*/  VIADD R8, R252, 0x12 ;  /* 0x00000012fc087836 */ /* 0x000fe20000000000 */
[-C--:B------:R-:W-:Y:S01]  /*1990*/  @!P1 IADD3 R111, R111, -R4.reuse, RZ ;  /* 0x800000046f6f9210 */ /* 0x080fe20007ffe0ff */
[----:B------:R-:W-:Y:S01]  /*19a0*/  IMAD.MOV R6, RZ, RZ, -R6 ;  /* 0x000000ffff067224 */ /* 0x000fe200078e0a06 */
[C---:B------:R-:W-:Y:S01]  /*19b0*/  ISETP.GT.U32.AND P1, PT, R4.reuse, R47, PT ;  /* 0x0000002f0400720c */ /* 0x040fe20003f24070 */
[----:B------:R-:W-:Y:S01]  /*19c0*/  @!P3 IMAD.MOV R43, RZ, RZ, -R43 ;  /* 0x000000ffff2bb224 */ /* 0x000fe200078e0a2b */
[----:B------:R-:W-:Y:S01]  /*19d0*/  @!P6 IADD3 R45, R45, -R4, RZ ;  /* 0x800000042d2de210 */ /* 0x000fe20007ffe0ff */
[----:B------:R-:W-:Y:S01]  /*19e0*/  IMAD R49, R4, R6, R49 ;  /* 0x0000000604317224 */ /* 0x000fe200078e0231 */
[----:B------:R-:W-:Y:S01]  /*19f0*/  IABS R51, R8 ;  /* 0x0000000800337213 */ /* 0x000fe20000000000 */
[----:B------:R-:W-:Y:S01]  /*1a00*/  VIADD R9, R252, 0x13 ;  /* 0x00000013fc097836 */ /* 0x000fe20000000000 */
[----:B------:R-:W-:Y:S01]  /*1a10*/  ISETP.GT.U32.AND P6, PT, R4, R45, PT ;  /* 0x0000002d0400720c */ /* 0x000fe20003fc4070 */
[----:B------:R-:W-:Y:S01]  /*1a20*/  @!P2 IMAD.IADD R109, R109, 0x1, -R4 ;  /* 0x000000016d6da824 */ /* 0x000fe200078e0a04 */
[----:B------:R-:W-:Y:S01]  /*1a30*/  ISETP.GE.AND P3, PT, R10, RZ, PT ;  /* 0x000000ff0a00720c */ /* 0x000fe20003f66270 */
[----:B------:R-:W-:Y:S01]  /*1a40*/  IMAD.HI.U32 R6, R5, R51, RZ ;  /* 0x0000003305067227 */ /* 0x000fe200078e00ff */
[----:B------:R-:W-:-:S02]  /*1a50*/  IABS R53, R9 ;  /* 0x0000000900357213 */ /* 0x000fc40000000000 */
[----:B------:R-:W-:Y:S01]  /*1a60*/  ISETP.GE.AND P2, PT, R11, RZ, PT ;  /* 0x000000ff0b00720c */ /* 0x000fe20003f46270 */
[----:B------:R-:W-:Y:S01]  /*1a70*/  @!P1 IMAD.IADD R47, R47, 0x1, -R4 ;  /* 0x000000012f2f9824 */ /* 0x000fe200078e0a04 */
[----:B------:R-:W-:Y:S01]  /*1a80*/  IADD3 R6, -R6, RZ, RZ ;  /* 0x000000ff06067210 */ /* 0x000fe20007ffe1ff */
[----:B------:R-:W-:Y:S01]  /*1a90*/  @!P5 IMAD.MOV R111, RZ, RZ, -R111 ;  /* 0x000000ffff6fd224 */ /* 0x000fe200078e0a6f */
[----:B------:R-:W-:Y:S01]  /*1aa0*/  ISETP.GT.U32.AND P1, PT, R4, R109, PT ;  /* 0x0000006d0400720c */ /* 0x000fe20003f24070 */
[----:B------:R-:W-:Y:S01]  /*1ab0*/  VIADD R10, R252, 0x14 ;  /* 0x00000014fc0a7836 */ /* 0x000fe20000000000 */
[C---:B------:R-:W-:Y:S01]  /*1ac0*/  ISETP.GT.U32.AND P5, PT, R4.reuse, R47, PT ;  /* 0x0000002f0400720c */ /* 0x040fe20003fa4070 */
[C---:B------:R-:W-:Y:S01]  /*1ad0*/  IMAD R51, R4.reuse, R6, R51 ;  /* 0x0000000604337224 */ /* 0x040fe200078e0233 */
[----:B------:R-:W-:Y:S01]  /*1ae0*/  @!P6 IADD3 R45, R45, -R4, RZ ;  /* 0x800000042d2de210 */ /* 0x000fe20007ffe0ff */
[----:B------:R-:W-:Y:S01]  /*1af0*/  IMAD.HI.U32 R7, R5, R53, RZ ;  /* 0x0000003505077227 */ /* 0x000fe200078e00ff */
[----:B------:R-:W-:-:S02]  /*1b00*/  ISETP.GT.U32.AND P6, PT, R4, R49, PT ;  /* 0x000000310400720c */ /* 0x000fc40003fc4070 */
[----:B------:R-:W-:Y:S01]  /*1b10*/  IABS R55, R10 ;  /* 0x0000000a00377213 */ /* 0x000fe20000000000 */
[----:B------:R-:W-:Y:S01]  /*1b20*/  IMAD.MOV R7, RZ, RZ, -R7 ;  /* 0x000000ffff077224 */ /* 0x000fe200078e0a07 */
[----:B------:R-:W-:Y:S01]  /*1b30*/  IADD3 R11, R252, 0x16, RZ ;  /* 0x00000016fc0b7810 */ /* 0x000fe20007ffe0ff */
[----:B------:R-:W-:Y:S01]  /*1b40*/  @!P4 IMAD.MOV R45, RZ, RZ, -R45 ;  /* 0x000000ffff2dc224 */ /* 0x000fe200078e0a2d */
[----:B------:R-:W-:Y:S01]  /*1b50*/  ISETP.GE.AND P4, PT, R12, RZ, PT ;  /* 0x000000ff0c00720c */ /* 0x000fe20003f86270 */
[----:B------:R-:W-:Y:S01]  /*1b60*/  IMAD.HI.U32 R6, R5, R55, RZ ;  /* 0x0000003705067227 */ /* 0x000fe200078e00ff */
[----:B------:R-:W-:-:S03]  /*1b70*/  IABS R59, R11 ;  /* 0x0000000b003b7213 */ /* 0x000fc60000000000 */
[----:B------:R-:W-:Y:S01]  /*1b80*/  @!P5 IMAD.IADD R47, R47, 0x1, -R4 ;  /* 0x000000012f2fd824 */ /* 0x000fe200078e0a04 */
[----:B------:R-:W-:Y:S01]  /*1b90*/  ISETP.GT.U32.AND P5, PT, R4, R51, PT ;  /* 0x000000330400720c */ /* 0x000fe20003fa4070 */
[----:B------:R-:W-:Y:S01]  /*1ba0*/  IMAD.MOV R6, RZ, RZ, -R6 ;  /* 0x000000ffff067224 */ /* 0x000fe200078e0a06 */
[----:B------:R-:W-:Y:S01]  /*1bb0*/  @!P6 IADD3 R49, R49, -R4, RZ ;  /* 0x800000043131e210 */ /* 0x000fe20007ffe0ff */
[--C-:B------:R-:W-:Y:S01]  /*1bc0*/  @!P1 IMAD.IADD R109, R109, 0x1, -R4.reuse ;  /* 0x000000016d6d9824 */ /* 0x100fe200078e0a04 */
[----:B------:R-:W-:Y:S01]  /*1bd0*/  ISETP.GE.AND P1, PT, R8, RZ, PT ;  /* 0x000000ff0800720c */ /* 0x000fe20003f26270 */
[C---:B------:R-:W-:Y:S01]  /*1be0*/  IMAD R55, R4.reuse, R6, R55 ;  /* 0x0000000604377224 */ /* 0x040fe200078e0237 */
[C---:B------:R-:W-:Y:S01]  /*1bf0*/  ISETP.GT.U32.AND P6, PT, R4.reuse, R49, PT ;  /* 0x000000310400720c */ /* 0x040fe20003fc4070 */
[----:B------:R-:W-:Y:S01]  /*1c00*/  IMAD R53, R4, R7, R53 ;  /* 0x0000000704357224 */ /* 0x000fe200078e0235 */
[C---:B------:R-:W-:Y:S01]  /*1c10*/  IADD3 R8, R252.reuse, 0x15, RZ ;  /* 0x00000015fc087810 */ /* 0x040fe20007ffe0ff */
[----:B------:R-:W-:Y:S01]  /*1c20*/  VIADD R12, R252, 0x17 ;  /* 0x00000017fc0c7836 */ /* 0x000fe20000000000 */
[----:B------:R-:W-:Y:S01]  /*1c30*/  @!P3 IADD3 R109, -R109, RZ, RZ ;  /* 0x000000ff6d6db210 */ /* 0x000fe20007ffe1ff */
[----:B------:R-:W-:Y:S01]  /*1c40*/  @!P2 IMAD.MOV R47, RZ, RZ, -R47 ;  /* 0x000000ffff2fa224 */ /* 0x000fe200078e0a2f */
[----:B------:R-:W-:Y:S01]  /*1c50*/  IABS R57, R8 ;  /* 0x0000000800397213 */ /* 0x000fe20000000000 */
[----:B------:R-:W-:Y:S01]  /*1c60*/  @!P5 IMAD.IADD R51, R51, 0x1, -R4 ;  /* 0x000000013333d824 */ /* 0x000fe200078e0a04 */
[----:B------:R-:W-:Y:S01]  /*1c70*/  ISETP.GT.U32.AND P5, PT, R4, R55, PT ;  /* 0x000000370400720c */ /* 0x000fe20003fa4070 */
[----:B------:R-:W-:Y:S01]  /*1c80*/  VIADD R32, R252, 0x7c ;  /* 0x0000007cfc207836 */ /* 0x000fe20000000000 */
[----:B------:R-:W-:Y:S01]  /*1c90*/  IABS R61, R12 ;  /* 0x0000000c003d7213 */ /* 0x000fe20000000000 */
[----:B------:R-:W-:-:S04]  /*1ca0*/  IMAD.HI.U32 R6, R5, R57, RZ ;  /* 0x0000003905067227 */ /* 0x000fc800078e00ff */
[----:B------:R-:W-:Y:S01]  /*1cb0*/  @!P6 IMAD.IADD R49, R49, 0x1, -R4 ;  /* 0x000000013131e824 */ /* 0x000fe200078e0a04 */
[----:B------:R-:W-:Y:S01]  /*1cc0*/  ISETP.GT.U32.AND P6, PT, R4, R53, PT ;  /* 0x000000350400720c */ /* 0x000fe20003fc4070 */
[----:B------:R-:W-:Y:S02]  /*1cd0*/  IMAD.MOV R7, RZ, RZ, -R6 ;  /* 0x000000ffff077224 */ /* 0x000fe400078e0a06 */
[----:B------:R-:W-:Y:S01]  /*1ce0*/  IMAD.HI.U32 R6, R5, R59, RZ ;  /* 0x0000003b05067227 */ /* 0x000fe200078e00ff */
[----:B------:R-:W-:-:S03]  /*1cf0*/  @!P4 IADD3 R49, -R49, RZ, RZ ;  /* 0x000000ff3131c210 */ /* 0x000fc60007ffe1ff */
[----:B------:R-:W-:Y:S01]  /*1d00*/  @!P5 IMAD.IADD R55, R55, 0x1, -R4 ;  /* 0x000000013737d824 */ /* 0x000fe200078e0a04 */
[C---:B------:R-:W-:Y:S01]  /*1d10*/  ISETP.GT.U32.AND P5, PT, R4.reuse, R51, PT ;  /* 0x000000330400720c */ /* 0x040fe20003fa4070 */
[C---:B------:R-:W-:Y:S02]  /*1d20*/  IMAD R57, R4.reuse, R7, R57 ;  /* 0x0000000704397224 */ /* 0x040fe400078e0239 */
[----:B------:R-:W-:Y:S01]  /*1d30*/  IMAD.MOV R6, RZ, RZ, -R6 ;  /* 0x000000ffff067224 */ /* 0x000fe200078e0a06 */
[C---:B------:R-:W-:Y:S01]  /*1d40*/  ISETP.GT.U32.AND P2, PT, R4.reuse, R55, PT ;  /* 0x000000370400720c */ /* 0x040fe20003f44070 */
[----:B------:R-:W-:Y:S01]  /*1d50*/  IMAD.HI.U32 R7, R5, R61, RZ ;  /* 0x0000003d05077227 */ /* 0x000fe200078e00ff */
[----:B------:R-:W-:Y:S02]  /*1d60*/  @!P6 IADD3 R53, R53, -R4, RZ ;  /* 0x800000043535e210 */ /* 0x000fe40007ffe0ff */
[C---:B------:R-:W-:Y:S01]  /*1d70*/  ISETP.GT.U32.AND P4, PT, R4.reuse, R57, PT ;  /* 0x000000390400720c */ /* 0x040fe20003f84070 */
[C---:B------:R-:W-:Y:S01]  /*1d80*/  IMAD R59, R4.reuse, R6, R59 ;  /* 0x00000006043b7224 */ /* 0x040fe200078e023b */
[----:B------:R-:W-:Y:S01]  /*1d90*/  ISETP.GT.U32.AND P3, PT, R4, R53, PT ;  /* 0x000000350400720c */ /* 0x000fe20003f64070 */
[----:B------:R-:W-:Y:S01]  /*1da0*/  IMAD.HI.U32 R6, R5, R123, RZ ;  /* 0x0000007b05067227 */ /* 0x000fe200078e00ff */
[----:B------:R-:W-:-:S03]  /*1db0*/  ISETP.GE.AND P6, PT, R9, RZ, PT ;  /* 0x000000ff0900720c */ /* 0x000fc60003fc6270 */
[----:B------:R-:W-:Y:S01]  /*1dc0*/  @!P5 IMAD.IADD R51, R51, 0x1, -R4 ;  /* 0x000000013333d824 */ /* 0x000fe200078e0a04 */
[----:B------:R-:W-:Y:S01]  /*1dd0*/  ISETP.GT.U32.AND P5, PT, R4, R59, PT ;  /* 0x0000003b0400720c */ /* 0x000fe20003fa4070 */
[----:B------:R-:W-:Y:S02]  /*1de0*/  IMAD.MOV R7, RZ, RZ, -R7 ;  /* 0x000000ffff077224 */ /* 0x000fe400078e0a07 */
[----:B------:R-:W-:Y:S02]  /*1df0*/  VIADD R9, R252, 0x19 ;  /* 0x00000019fc097836 */ /* 0x000fe40000000000 */
[----:B------:R-:W-:Y:S02]  /*1e00*/  IMAD.MOV R6, RZ, RZ, -R6 ;  /* 0x000000ffff067224 */ /* 0x000fe400078e0a06 */
[--C-:B------:R-:W-:Y:S01]  /*1e10*/  @!P4 IMAD.IADD R57, R57, 0x1, -R4.reuse ;  /* 0x000000013939c824 */ /* 0x100fe200078e0a04 */
[----:B------:R-:W-:Y:S01]  /*1e20*/  @!P3 IADD3 R53, R53, -R4, RZ ;  /* 0x800000043535b210 */ /* 0x000fe20007ffe0ff */
[C---:B------:R-:W-:Y:S01]  /*1e30*/  IMAD R61, R4.reuse, R7, R61 ;  /* 0x00000007043d7224 */ /* 0x040fe200078e023d */
[----:B------:R-:W-:Y:S01]  /*1e40*/  IABS R63, R9 ;  /* 0x00000009003f7213 */ /* 0x000fe20000000000 */
[----:B------:R-:W-:Y:S01]  /*1e50*/  IMAD R123, R4, R6, R123 ;  /* 0x00000006047b7224 */ /* 0x000fe200078e027b */
[----:B------:R-:W-:Y:S01]  /*1e60*/  ISETP.GE.AND P4, PT, R8, RZ, PT ;  /* 0x000000ff0800720c */ /* 0x000fe20003f86270 */
[----:B------:R-:W-:Y:S01]  /*1e70*/  @!P5 IMAD.IADD R59, R59, 0x1, -R4 ;  /* 0x000000013b3bd824 */ /* 0x000fe200078e0a04 */
[C---:B------:R-:W-:Y:S01]  /*1e80*/  ISETP.GT.U32.AND P5, PT, R4.reuse, R57, PT ;  /* 0x000000390400720c */ /* 0x040fe20003fa4070 */
[----:B------:R-:W-:Y:S01]  /*1e90*/  @!P6 IMAD.MOV R53, RZ, RZ, -R53 ;  /* 0x000000ffff35e224 */ /* 0x000fe200078e0a35 */
[C---:B------:R-:W-:Y:S01]  /*1ea0*/  ISETP.GT.U32.AND P3, PT, R4.reuse, R61, PT ;  /* 0x0000003d0400720c */ /* 0x040fe20003f64070 */
[----:B------:R-:W-:Y:S01]  /*1eb0*/  IMAD.HI.U32 R6, R5, R63, RZ ;  /* 0x0000003f05067227 */ /* 0x000fe200078e00ff */
[----:B------:R-:W-:-:S03]  /*1ec0*/  ISETP.GT.U32.AND P6, PT, R4, R123, PT ;  /* 0x0000007b0400720c */ /* 0x000fc60003fc4070 */
[----:B------:R-:W-:Y:S02]  /*1ed0*/  IMAD.MOV R7, RZ, RZ, -R6 ;  /* 0x000000ffff077224 */ /* 0x000fe400078e0a06 */
[--C-:B------:R-:W-:Y:S01]  /*1ee0*/  @!P2 IMAD.IADD R55, R55, 0x1, -R4.reuse ;  /* 0x000000013737a824 */ /* 0x100fe200078e0a04 */
[----:B------:R-:W-:Y:S01]  /*1ef0*/  ISETP.GE.AND P2, PT, R10, RZ, PT ;  /* 0x000000ff0a00720c */ /* 0x000fe20003f46270 */
[----:B------:R-:W-:Y:S01]  /*1f00*/  IMAD R63, R4, R7, R63 ;  /* 0x00000007043f7224 */ /* 0x000fe200078e023f */
[----:B------:R-:W-:Y:S01]  /*1f10*/  IADD3 R10, R252, 0x1a, RZ ;  /* 0x0000001afc0a7810 */ /* 0x000fe20007ffe0ff */
[--C-:B------:R-:W-:Y:S01]  /*1f20*/  @!P5 IMAD.IADD R57, R57, 0x1, -R4.reuse ;  /* 0x000000013939d824 */ /* 0x100fe200078e0a04 */
[----:B------:R-:W-:Y:S01]  /*1f30*/  ISETP.GE.AND P5, PT, R12, RZ, PT ;  /* 0x000000ff0c00720c */ /* 0x000fe20003fa6270 */
[----:B------:R-:W-:Y:S01]  /*1f40*/  @!P1 IMAD.MOV R51, RZ, RZ, -R51 ;  /* 0x000000ffff339224 */ /* 0x000fe200078e0a33 */
[----:B------:R-:W-:Y:S01]  /*1f50*/  @!P3 IADD3 R61, R61, -R4, RZ ;  /* 0x800000043d3db210 */ /* 0x000fe20007ffe0ff */
[----:B------:R-:W-:Y:S01]  /*1f60*/  @!P6 IMAD.IADD R123, R123, 0x1, -R4 ;  /* 0x000000017b7be824 */ /* 0x000fe200078e0a04 */
[----:B------:R-:W-:Y:S01]  /*1f70*/  IABS R65, R10 ;  /* 0x0000000a00417213 */ /* 0x000fe20000000000 */
[----:B------:R-:W-:Y:S01]  /*1f80*/  @!P4 IMAD.MOV R57, RZ, RZ, -R57 ;  /* 0x000000ffff39c224 */ /* 0x000fe200078e0a39 */
[----:B------:R-:W-:Y:S01]  /*1f90*/  ISETP.GT.U32.AND P4, PT, R4, R63, PT ;  /* 0x0000003f0400720c */ /* 0x000fe20003f84070 */
[----:B------:R-:W-:Y:S01]  /*1fa0*/  VIADD R8, R252, 0x1c ;  /* 0x0000001cfc087836 */ /* 0x000fe20000000000 */
[C---:B------:R-:W-:Y:S01]  /*1fb0*/  ISETP.GT.U32.AND P3, PT, R4.reuse, R61, PT ;  /* 0x0000003d0400720c */ /* 0x040fe20003f64070 */
[----:B------:R-:W-:Y:S01]  /*1fc0*/  IMAD.HI.U32 R6, R5, R65, RZ ;  /* 0x0000004105067227 */ /* 0x000fe200078e00ff */
[----:B------:R-:W-:-:S02]  /*1fd0*/  ISETP.GT.U32.AND P6, PT, R4, R123, PT ;  /* 0x0000007b0400720c */ /* 0x000fc40003fc4070 */
[----:B------:R-:W-:Y:S01]  /*1fe0*/  IADD3 R7, R252, 0x1b, RZ ;  /* 0x0000001bfc077810 */ /* 0x000fe20007ffe0ff */
[----:B------:R-:W-:Y:S01]  /*1ff0*/  IMAD.MOV R6, RZ, RZ, -R6 ;  /* 0x000000ffff067224 */ /* 0x000fe200078e0a06 */
[----:B------:R-:W-:Y:S01]  /*2000*/  ISETP.GT.U32.AND P1, PT, R4, R59, PT ;  /* 0x0000003b0400720c */ /* 0x000fe20003f24070 */
[----:B------:R-:W-:Y:S01]  /*2010*/  VIADD R12, R252, 0x29 ;  /* 0x00000029fc0c7836 */ /* 0x000fe20000000000 */
[----:B------:R-:W-:Y:S01]  /*2020*/  IABS R67, R7 ;  /* 0x0000000700437213 */ /* 0x000fe20000000000 */
[C---:B------:R-:W-:Y:S01]  /*2030*/  IMAD R65, R4.reuse, R6, R65 ;  /* 0x0000000604417224 */ /* 0x040fe200078e0241 */
[----:B------:R-:W-:Y:S01]  /*2040*/  IABS R71, R8 ;  /* 0x0000000800477213 */ /* 0x000fe20000000000 */
[--C-:B------:R-:W-:Y:S01]  /*2050*/  @!P4 IMAD.IADD R63, R63, 0x1, -R4.reuse ;  /* 0x000000013f3fc824 */ /* 0x100fe200078e0a04 */
[----:B------:R-:W-:Y:S01]  /*2060*/  @!P2 IADD3 R55, -R55, RZ, RZ ;  /* 0x000000ff3737a210 */ /* 0x000fe20007ffe1ff */
[--C-:B------:R-:W-:Y:S01]  /*2070*/  @!P3 IMAD.IADD R61, R61, 0x1, -R4.reuse ;  /* 0x000000013d3db824 */ /* 0x100fe200078e0a04 */
[----:B------:R-:W-:Y:S01]  /*2080*/  ISETP.GE.AND P3, PT, R9, RZ, PT ;  /* 0x000000ff0900720c */ /* 0x000fe20003f66270 */
[----:B------:R-:W-:Y:S01]  /*2090*/  @!P6 IMAD.IADD R123, R123, 0x1, -R4 ;  /* 0x000000017b7be824 */ /* 0x000fe200078e0a04 */
[C---:B------:R-:W-:Y:S01]  /*20a0*/  ISETP.GT.U32.AND P6, PT, R4.reuse, R65, PT ;  /* 0x000000410400720c */ /* 0x040fe20003fc4070 */
[----:B------:R-:W-:Y:S01]  /*20b0*/  IMAD.HI.U32 R6, R5, R67, RZ ;  /* 0x0000004305067227 */ /* 0x000fe200078e00ff */
[----:B------:R-:W-:-:S02]  /*20c0*/  ISETP.GT.U32.AND P4, PT, R4, R63, PT ;  /* 0x0000003f0400720c */ /* 0x000fc40003f84070 */
[----:B------:R-:W-:Y:S01]  /*20d0*/  @!P1 IADD3 R59, R59, -R4, RZ ;  /* 0x800000043b3b9210 */ /* 0x000fe20007ffe0ff */
[----:B------:R-:W-:Y:S01]  /*20e0*/  @!P5 IMAD.MOV R61, RZ, RZ, -R61 ;  /* 0x000000ffff3dd224 */ /* 0x000fe200078e0a3d */
[----:B------:R-:W-:Y:S01]  /*20f0*/  ISETP.GE.AND P5, PT, R7, RZ, PT ;  /* 0x000000ff0700720c */ /* 0x000fe20003fa6270 */
[----:B------:R-:W-:Y:S01]  /*2100*/  VIADD R36, R252, 0x7e ;  /* 0x0000007efc247836 */ /* 0x000fe20000000000 */
[----:B------:R-:W-:Y:S01]  /*2110*/  IADD3 R7, -R6, RZ, RZ ;  /* 0x000000ff06077210 */ /* 0x000fe20007ffe1ff */
[----:B------:R-:W-:Y:S01]  /*2120*/  IMAD.HI.U32 R6, R5, R71, RZ ;  /* 0x0000004705067227 */ /* 0x000fe200078e00ff */
[----:B------:R-:W-:Y:S02]  /*2130*/  ISETP.GE.AND P1, PT, R14, RZ, PT ;  /* 0x000000ff0e00720c */ /* 0x000fe40003f26270 */
[----:B------:R-:W-:Y:S01]  /*2140*/  IADD3 R9, R252, 0x1d, RZ ;  /* 0x0000001dfc097810 */ /* 0x000fe20007ffe0ff */
[----:B------:R-:W-:Y:S01]  /*2150*/  IMAD R67, R4, R7, R67 ;  /* 0x0000000704437224 */ /* 0x000fe200078e0243 */
[----:B------:R-:W-:Y:S01]  /*2160*/  IADD3 R6, -R6, RZ, RZ ;  /* 0x000000ff06067210 */ /* 0x000fe20007ffe1ff */
[--C-:B------:R-:W-:Y:S01]  /*2170*/  @!P6 IMAD.IADD R65, R65, 0x1, -R4.reuse ;  /* 0x000000014141e824 */ /* 0x100fe200078e0a04 */
[----:B------:R-:W-:Y:S01]  /*2180*/  IABS R73, R9 ;  /* 0x0000000900497213 */ /* 0x000fe20000000000 */
[----:B------:R-:W-:Y:S01]  /*2190*/  @!P4 IMAD.IADD R63, R63, 0x1, -R4 ;  /* 0x000000013f3fc824 */ /* 0x000fe200078e0a04 */
[C---:B------:R-:W-:Y:S01]  /*21a0*/  ISETP.GT.U32.AND P4, PT, R4.reuse, R67, PT ;  /* 0x000000430400720c */ /* 0x040fe20003f84070 */
[C---:B------:R-:W-:Y:S01]  /*21b0*/  IMAD R71, R4.reuse, R6, R71 ;  /* 0x0000000604477224 */ /* 0x040fe200078e0247 */
[----:B------:R-:W-:Y:S01]  /*21c0*/  ISETP.GT.U32.AND P6, PT, R4, R65, PT ;  /* 0x000000410400720c */ /* 0x000fe20003fc4070 */
[----:B------:R-:W-:Y:S01]  /*21d0*/  IMAD.HI.U32 R7, R5, R73, RZ ;  /* 0x0000004905077227 */ /* 0x000fe200078e00ff */
[----:B------:R-:W-:-:S02]  /*21e0*/  ISETP.GE.AND P2, PT, R11, RZ, PT ;  /* 0x000000ff0b00720c */ /* 0x000fc40003f46270 */
[----:B------:R-:W-:Y:S01]  /*21f0*/  IADD3 R14, R252, 0x2a, RZ ;  /* 0x0000002afc0e7810 */ /* 0x000fe20007ffe0ff */
[----:B------:R-:W-:Y:S01]  /*2200*/  @!P1 IMAD.MOV R123, RZ, RZ, -R123 ;  /* 0x000000ffff7b9224 */ /* 0x000fe200078e0a7b */
[----:B------:R-:W-:Y:S01]  /*2210*/  ISETP.GE.AND P1, PT, R8, RZ, PT ;  /* 0x000000ff0800720c */ /* 0x000fe20003f26270 */
[----:B------:R-:W-:Y:S01]  /*2220*/  VIADD R8, R252, 0x1e ;  /* 0x0000001efc087836 */ /* 0x000fe20000000000 */
[----:B------:R-:W-:Y:S01]  /*2230*/  IADD3 R7, -R7, RZ, RZ ;  /* 0x000000ff07077210 */ /* 0x000fe20007ffe1ff */
[----:B------:R-:W-:Y:S01]  /*2240*/  @!P3 IMAD.MOV R63, RZ, RZ, -R63 ;  /* 0x000000ffff3fb224 */ /* 0x000fe200078e0a3f */
[----:B------:R-:W-:Y:S01]  /*2250*/  IABS R97, R12 ;  /* 0x0000000c00617213 */ /* 0x000fe20000000000 */
[----:B------:R-:W-:Y:S01]  /*2260*/  @!P4 IMAD.IADD R67, R67, 0x1, -R4 ;  /* 0x000000014343c824 */ /* 0x000fe200078e0a04 */
[----:B------:R-:W-:Y:S01]  /*2270*/  IABS R75, R8 ;  /* 0x00000008004b7213 */ /* 0x000fe20000000000 */
[----:B------:R-:W-:Y:S01]  /*2280*/  IMAD R73, R4, R7, R73 ;  /* 0x0000000704497224 */ /* 0x000fe200078e0249 */
[----:B------:R-:W-:Y:S01]  /*2290*/  @!P6 IADD3 R65, R65, -R4, RZ ;  /* 0x800000044141e210 */ /* 0x000fe20007ffe0ff */
[----:B------:R-:W-:Y:S01]  /*22a0*/  VIADD R11, R252, 0x20 ;  /* 0x00000020fc0b7836 */ /* 0x000fe20000000000 */
[C---:B------:R-:W-:Y:S01]  /*22b0*/  ISETP.GT.U32.AND P6, PT, R4.reuse, R71, PT ;  /* 0x000000470400720c */ /* 0x040fe20003fc4070 */
[----:B------:R-:W-:Y:S01]  /*22c0*/  IMAD.HI.U32 R6, R5, R75, RZ ;  /* 0x0000004b05067227 */ /* 0x000fe200078e00ff */
[----:B------:R-:W-:-:S02]  /*22d0*/  ISETP.GT.U32.AND P3, PT, R4, R67, PT ;  /* 0x000000430400720c */ /* 0x000fc40003f64070 */
[----:B------:R-:W-:Y:S02]  /*22e0*/  @!P2 IADD3 R59, -R59, RZ, RZ ;  /* 0x000000ff3b3ba210 */ /* 0x000fe40007ffe1ff */
[----:B------:R-:W-:Y:S02]  /*22f0*/  IADD3 R7, -R6, RZ, RZ ;  /* 0x000000ff06077210 */ /* 0x000fe40007ffe1ff */
[----:B------:R-:W-:Y:S01]  /*2300*/  ISETP.GE.AND P2, PT, R10, RZ, PT ;  /* 0x000000ff0a00720c */ /* 0x000fe20003f46270 */
[----:B------:R-:W-:Y:S01]  /*2310*/  VIADD R10, R252, 0x1f ;  /* 0x0000001ffc0a7836 */ /* 0x000fe20000000000 */
[C---:B------:R-:W-:Y:S01]  /*2320*/  ISETP.GT.U32.AND P4, PT, R4.reuse, R73, PT ;  /* 0x000000490400720c */ /* 0x040fe20003f84070 */
[C---:B------:R-:W-:Y:S01]  /*2330*/  IMAD R75, R4.reuse, R7, R75 ;  /* 0x00000007044b7224 */ /* 0x040fe200078e024b */
[----:B------:R-:W-:Y:S01]  /*2340*/  IABS R79, R11 ;  /* 0x0000000b004f7213 */ /* 0x000fe20000000000 */
[--C-:B------:R-:W-:Y:S01]  /*2350*/  @!P6 IMAD.IADD R71, R71, 0x1, -R4.reuse ;  /* 0x000000014747e824 */ /* 0x100fe200078e0a04 */
[----:B------:R-:W-:Y:S01]  /*2360*/  IABS R77, R10 ;  /* 0x0000000a004d7213 */ /* 0x000fe20000000000 */
[----:B------:R-:W-:Y:S01]  /*2370*/  @!P3 IMAD.IADD R67, R67, 0x1, -R4 ;  /* 0x000000014343b824 */ /* 0x000fe200078e0a04 */
[C---:B------:R-:W-:Y:S01]  /*2380*/  ISETP.GT.U32.AND P3, PT, R4.reuse, R75, PT ;  /* 0x0000004b0400720c */ /* 0x040fe20003f64070 */
[----:B------:R-:W-:Y:S01]  /*2390*/  IMAD.HI.U32 R7, R5, R79, RZ ;  /* 0x0000004f05077227 */ /* 0x000fe200078e00ff */
[----:B------:R-:W-:-:S02]  /*23a0*/  ISETP.GT.U32.AND P6, PT, R4, R71, PT ;  /* 0x000000470400720c */ /* 0x000fc40003fc4070 */
[----:B------:R-:W-:Y:S01]  /*23b0*/  IABS R99, R14 ;  /* 0x0000000e00637213 */ /* 0x000fe20000000000 */
[----:B------:R-:W-:Y:S01]  /*23c0*/  IMAD.HI.U32 R6, R5, R77, RZ ;  /* 0x0000004d05067227 */ /* 0x000fe200078e00ff */
[----:B------:R-:W-:Y:S02]  /*23d0*/  IADD3 R7, -R7, RZ, RZ ;  /* 0x000000ff07077210 */ /* 0x000fe40007ffe1ff */
[----:B------:R-:W-:Y:S01]  /*23e0*/  IABS R20, R36 ;  /* 0x0000002400147213 */ /* 0x000fe20000000000 */
[--C-:B------:R-:W-:Y:S01]  /*23f0*/  @!P4 IMAD.IADD R73, R73, 0x1, -R4.reuse ;  /* 0x000000014949c824 */ /* 0x100fe200078e0a04 */
[----:B------:R-:W-:Y:S01]  /*2400*/  IADD3 R6, -R6, RZ, RZ ;  /* 0x000000ff06067210 */ /* 0x000fe20007ffe1ff */
[----:B------:R-:W-:Y:S01]  /*2410*/  @!P2 IMAD.MOV R65, RZ, RZ, -R65 ;  /* 0x000000ffff41a224 */ /* 0x000fe200078e0a41 */
[----:B------:R-:W-:Y:S01]  /*2420*/  ISETP.GE.AND P2, PT, R9, RZ, PT ;  /* 0x000000ff0900720c */ /* 0x000fe20003f46270 */
[----:B------:R-:W-:Y:S01]  /*2430*/  @!P3 IMAD.IADD R75, R75, 0x1, -R4 ;  /* 0x000000014b4bb824 */ /* 0x000fe200078e0a04 */
[C---:B------:R-:W-:Y:S01]  /*2440*/  ISETP.GT.U32.AND P4, PT, R4.reuse, R73, PT ;  /* 0x000000490400720c */ /* 0x040fe20003f84070 */
[----:B------:R-:W-:Y:S01]  /*2450*/  IMAD R77, R4, R6, R77 ;  /* 0x00000006044d7224 */ /* 0x000fe200078e024d */
[-C--:B------:R-:W-:Y:S01]  /*2460*/  @!P6 IADD3 R71, R71, -R4.reuse, RZ ;  /* 0x800000044747e210 */ /* 0x080fe20007ffe0ff */
[----:B------:R-:W-:Y:S01]  /*2470*/  VIADD R9, R252, 0x21 ;  /* 0x00000021fc097836 */ /* 0x000fe20000000000 */
[C---:B------:R-:W-:Y:S01]  /*2480*/  ISETP.GT.U32.AND P3, PT, R4.reuse, R75, PT ;  /* 0x0000004b0400720c */ /* 0x040fe20003f64070 */
[----:B------:R-:W-:Y:S01]  /*2490*/  @!P5 IMAD.MOV R67, RZ, RZ, -R67 ;  /* 0x000000ffff43d224 */ /* 0x000fe200078e0a43 */
[C---:B------:R-:W-:Y:S01]  /*24a0*/  ISETP.GT.U32.AND P6, PT, R4.reuse, R77, PT ;  /* 0x0000004d0400720c */ /* 0x040fe20003fc4070 */
[----:B------:R-:W-:Y:S01]  /*24b0*/  IMAD R79, R4, R7, R79 ;  /* 0x00000007044f7224 */ /* 0x000fe200078e024f */
[----:B------:R-:W-:Y:S01]  /*24c0*/  IABS R81, R9 ;  /* 0x0000000900517213 */ /* 0x000fe20000000000 */
[----:B------:R-:W-:Y:S01]  /*24d0*/  @!P1 IMAD.MOV R71, RZ, RZ, -R71 ;  /* 0x000000ffff479224 */ /* 0x000fe200078e0a47 */
[----:B------:R-:W-:Y:S01]  /*24e0*/  ISETP.GE.AND P5, PT, R8, RZ, PT ;  /* 0x000000ff0800720c */ /* 0x000fe20003fa6270 */
[----:B------:R-:W-:Y:S01]  /*24f0*/  VIADD R8, R252, 0x22 ;  /* 0x00000022fc087836 */ /* 0x000fe20000000000 */
[----:B------:R-:W-:Y:S01]  /*2500*/  ISETP.GE.AND P1, PT, R10, RZ, PT ;  /* 0x000000ff0a00720c */ /* 0x000fe20003f26270 */
[----:B------:R-:W-:Y:S01]  /*2510*/  IMAD.HI.U32 R6, R5, R81, RZ ;  /* 0x0000005105067227 */ /* 0x000fe200078e00ff */
[----:B------:R-:W-:-:S02]  /*2520*/  @!P4 IADD3 R73, R73, -R4, RZ ;  /* 0x800000044949c210 */ /* 0x000fc40007ffe0ff */
[----:B------:R-:W-:Y:S01]  /*2530*/  ISETP.GT.U32.AND P4, PT, R4, R79, PT ;  /* 0x0000004f0400720c */ /* 0x000fe20003f84070 */
[----:B------:R-:W-:Y:S01]  /*2540*/  IMAD.MOV R7, RZ, RZ, -R6 ;  /* 0x000000ffff077224 */ /* 0x000fe200078e0a06 */
[----:B------:R-:W-:Y:S01]  /*2550*/  IABS R83, R8 ;  /* 0x0000000800537213 */ /* 0x000fe20000000000 */
[--C-:B------:R-:W-:Y:S01]  /*2560*/  @!P6 IMAD.IADD R77, R77, 0x1, -R4.reuse ;  /* 0x000000014d4de824 */ /* 0x100fe200078e0a04 */
[----:B------:R-:W-:Y:S01]  /*2570*/  IADD3 R10, R252, 0x25, RZ ;  /* 0x00000025fc0a7810 */ /* 0x000fe20007ffe0ff */
[----:B------:R-:W-:Y:S01]  /*2580*/  @!P3 IMAD.IADD R75, R75, 0x1, -R4 ;  /* 0x000000014b4bb824 */ /* 0x000fe200078e0a04 */
[----:B------:R-:W-:Y:S01]  /*2590*/  ISETP.GE.AND P3, PT, R9, RZ, PT ;  /* 0x000000ff0900720c */ /* 0x000fe20003f66270 */
[C---:B------:R-:W-:Y:S01]  /*25a0*/  IMAD R81, R4.reuse, R7, R81 ;  /* 0x0000000704517224 */ /* 0x040fe200078e0251 */
[----:B------:R-:W-:Y:S01]  /*25b0*/  ISETP.GT.U32.AND P6, PT, R4, R77, PT ;  /* 0x0000004d0400720c */ /* 0x000fe20003fc4070 */
[----:B------:R-:W-:Y:S01]  /*25c0*/  IMAD.HI.U32 R6, R5, R83, RZ ;  /* 0x0000005305067227 */ /* 0x000fe200078e00ff */
[----:B------:R-:W-:-:S02]  /*25d0*/  @!P5 IADD3 R75, -R75, RZ, RZ ;  /* 0x000000ff4b4bd210 */ /* 0x000fc40007ffe1ff */
[----:B------:R-:W-:Y:S01]  /*25e0*/  ISETP.GT.U32.AND P5, PT, R4, R81, PT ;  /* 0x000000510400720c */ /* 0x000fe20003fa4070 */
[C---:B------:R-:W-:Y:S01]  /*25f0*/  VIADD R7, R252.reuse, 0x23 ;  /* 0x00000023fc077836 */ /* 0x040fe20000000000 */
[----:B------:R-:W-:Y:S01]  /*2600*/  @!P4 IADD3 R79, R79, -R4, RZ ;  /* 0x800000044f4fc210 */ /* 0x000fe20007ffe0ff */
[----:B------:R-:W-:Y:S01]  /*2610*/  IMAD.MOV R6, RZ, RZ, -R6 ;  /* 0x000000ffff067224 */ /* 0x000fe200078e0a06 */
[----:B------:R-:W-:Y:S01]  /*2620*/  IABS R91, R10 ;  /* 0x0000000a005b7213 */ /* 0x000fe20000000000 */
[----:B------:R-:W-:Y:S01]  /*2630*/  VIADD R9, R252, 0x24 ;  /* 0x00000024fc097836 */ /* 0x000fe20000000000 */
[C---:B------:R-:W-:Y:S01]  /*2640*/  ISETP.GT.U32.AND P4, PT, R4.reuse, R79, PT ;  /* 0x0000004f0400720c */ /* 0x040fe20003f84070 */
[----:B------:R-:W-:Y:S01]  /*2650*/  IMAD R83, R4, R6, R83 ;  /* 0x0000000604537224 */ /* 0x000fe200078e0253 */
[----:B------:R-:W-:Y:S01]  /*2660*/  IABS R85, R7 ;  /* 0x0000000700557213 */ /* 0x000fe20000000000 */
[----:B------:R-:W-:Y:S01]  /*2670*/  @!P6 IMAD.IADD R77, R77, 0x1, -R4 ;  /* 0x000000014d4de824 */ /* 0x000fe200078e0a04 */
[----:B------:R-:W-:-:S02]  /*2680*/  IABS R89, R9 ;  /* 0x0000000900597213 */ /* 0x000fc40000000000 */
[----:B------:R-:W-:Y:S01]  /*2690*/  ISETP.GE.AND P6, PT, R8, RZ, PT ;  /* 0x000000ff0800720c */ /* 0x000fe20003fc6270 */
[--C-:B------:R-:W-:Y:S01]  /*26a0*/  @!P5 IMAD.IADD R81, R81, 0x1, -R4.reuse ;  /* 0x000000015151d824 */ /* 0x100fe200078e0a04 */
[----:B------:R-:W-:Y:S01]  /*26b0*/  @!P1 IADD3 R77, -R77, RZ, RZ ;  /* 0x000000ff4d4d9210 */ /* 0x000fe20007ffe1ff */
[----:B------:R-:W-:Y:S01]  /*26c0*/  IMAD.HI.U32 R6, R5, R85, RZ ;  /* 0x0000005505067227 */ /* 0x000fe200078e00ff */
[----:B------:R-:W-:Y:S02]  /*26d0*/  ISETP.GE.AND P5, PT, R7, RZ, PT ;  /* 0x000000ff0700720c */ /* 0x000fe40003fa6270 */
[C---:B------:R-:W-:Y:S01]  /*26e0*/  ISETP.GT.U32.AND P1, PT, R4.reuse, R81, PT ;  /* 0x000000510400720c */ /* 0x040fe20003f24070 */
[----:B------:R-:W-:Y:S01]  /*26f0*/  @!P4 IMAD.IADD R79, R79, 0x1, -R4 ;  /* 0x000000014f4fc824 */ /* 0x000fe200078e0a04 */
[----:B------:R-:W-:Y:S01]  /*2700*/  ISETP.GT.U32.AND P4, PT, R4, R83, PT ;  /* 0x000000530400720c */ /* 0x000fe20003f84070 */
[----:B------:R-:W-:Y:S01]  /*2710*/  IMAD.HI.U32 R7, R5, R89, RZ ;  /* 0x0000005905077227 */ /* 0x000fe200078e00ff */
[----:B------:R-:W-:-:S02]  /*2720*/  IADD3 R6, -R6, RZ, RZ ;  /* 0x000000ff06067210 */ /* 0x000fc40007ffe1ff */
[----:B------:R-:W-:Y:S01]  /*2730*/  @!P2 IADD3 R73, -R73, RZ, RZ ;  /* 0x000000ff4949a210 */ /* 0x000fe20007ffe1ff */
[----:B------:R-:W-:Y:S01]  /*2740*/  IMAD.MOV R7, RZ, RZ, -R7 ;  /* 0x000000ffff077224 */ /* 0x000fe200078e0a07 */
[----:B------:R-:W-:Y:S01]  /*2750*/  ISETP.GE.AND P2, PT, R11, RZ, PT ;  /* 0x000000ff0b00720c */ /* 0x000fe20003f46270 */
[----:B------:R-:W-:Y:S01]  /*2760*/  IMAD R85, R4, R6, R85 ;  /* 0x0000000604557224 */ /* 0x000fe200078e0255 */
[----:B------:R-:W-:Y:S01]  /*2770*/  IADD3 R11, R252, 0x28, RZ ;  /* 0x00000028fc0b7810 */ /* 0x000fe20007ffe0ff */
[----:B------:R-:W-:Y:S02]  /*2780*/  IMAD R89, R4, R7, R89 ;  /* 0x0000000704597224 */ /* 0x000fe400078e0259 */
[----:B------:R-:W-:Y:S01]  /*2790*/  @!P1 IADD3 R81, R81, -R4, RZ ;  /* 0x8000000451519210 */ /* 0x000fe20007ffe0ff */
[----:B------:R-:W-:Y:S01]  /*27a0*/  IMAD.HI.U32 R8, R5, R91, RZ ;  /* 0x0000005b05087227 */ /* 0x000fe200078e00ff */
[----:B------:R-:W-:Y:S02]  /*27b0*/  ISETP.GE.AND P1, PT, R10, RZ, PT ;  /* 0x000000ff0a00720c */ /* 0x000fe40003f26270 */
[----:B------:R-:W-:Y:S01]  /*27c0*/  IABS R125, R11 ;  /* 0x0000000b007d7213 */ /* 0x000fe20000000000 */
[----:B------:R-:W-:-:S02]  /*27d0*/  @!P4 IMAD.IADD R83, R83, 0x1, -R4 ;  /* 0x000000015353c824 */ /* 0x000fc400078e0a04 */
[----:B------:R-:W-:Y:S01]  /*27e0*/  @!P3 IMAD.MOV R81, RZ, RZ, -R81 ;  /* 0x000000ffff51b224 */ /* 0x000fe200078e0a51 */
[C---:B------:R-:W-:Y:S01]  /*27f0*/  ISETP.GT.U32.AND P3, PT, R4.reuse, R85, PT ;  /* 0x000000550400720c */ /* 0x040fe20003f64070 */
[----:B------:R-:W-:Y:S01]  /*2800*/  IMAD.MOV R8, RZ, RZ, -R8 ;  /* 0x000000ffff087224 */ /* 0x000fe200078e0a08 */
[----:B------:R-:W-:Y:S01]  /*2810*/  ISETP.GT.U32.AND P4, PT, R4, R83, PT ;  /* 0x000000530400720c */ /* 0x000fe20003f84070 */
[----:B------:R-:W-:Y:S02]  /*2820*/  VIADD R6, R252, 0x26 ;  /* 0x00000026fc067836 */ /* 0x000fe40000000000 */
[----:B------:R-:W-:Y:S02]  /*2830*/  IMAD R91, R4, R8, R91 ;  /* 0x00000008045b7224 */ /* 0x000fe400078e025b */
[----:B------:R-:W-:Y:S01]  /*2840*/  VIADD R10, R252, 0x27 ;  /* 0x00000027fc0a7836 */ /* 0x000fe20000000000 */
[----:B------:R-:W-:Y:S01]  /*2850*/  IABS R93, R6 ;  /* 0x00000006005d7213 */ /* 0x000fe20000000000 */
[----:B------:R-:W-:Y:S01]  /*2860*/  @!P2 IMAD.MOV R79, RZ, RZ, -R79 ;  /* 0x000000ffff4fa224 */ /* 0x000fe200078e0a4f */
[----:B------:R-:W-:Y:S01]  /*2870*/  ISETP.GE.AND P2, PT, R9, RZ, PT ;  /* 0x000000ff0900720c */ /* 0x000fe20003f46270 */
[----:B------:R-:W-:Y:S01]  /*2880*/  IMAD.HI.U32 R8, R5, R97, RZ ;  /* 0x0000006105087227 */ /* 0x000fe200078e00ff */
[----:B------:R-:W-:-:S03]  /*2890*/  IABS R95, R10 ;  /* 0x0000000a005f7213 */ /* 0x000fc60000000000 */
[--C-:B------:R-:W-:Y:S02]  /*28a0*/  @!P3 IMAD.IADD R85, R85, 0x1, -R4.reuse ;  /* 0x000000015555b824 */ /* 0x100fe400078e0a04 */
[----:B------:R-:W-:Y:S01]  /*28b0*/  @!P4 IMAD.IADD R83, R83, 0x1, -R4 ;  /* 0x000000015353c824 */ /* 0x000fe200078e0a04 */
[----:B------:R-:W-:Y:S01]  /*28c0*/  ISETP.GE.AND P4, PT, R6, RZ, PT ;  /* 0x000000ff0600720c */ /* 0x000fe20003f86270 */
[----:B------:R-:W-:Y:S01]  /*28d0*/  IMAD.HI.U32 R6, R5, R93, RZ ;  /* 0x0000005d05067227 */ /* 0x000fe200078e00ff */
[C---:B------:R-:W-:Y:S02]  /*28e0*/  ISETP.GT.U32.AND P3, PT, R4.reuse, R85, PT ;  /* 0x000000550400720c */ /* 0x040fe40003f64070 */
[----:B------:R-:W-:Y:S01]  /*28f0*/  @!P6 IADD3 R83, -R83, RZ, RZ ;  /* 0x000000ff5353e210 */ /* 0x000fe20007ffe1ff */
[----:B------:R-:W-:Y:S01]  /*2900*/  IMAD.MOV R9, RZ, RZ, -R6 ;  /* 0x000000ffff097224 */ /* 0x000fe200078e0a06 */
[----:B------:R-:W-:Y:S01]  /*2910*/  ISETP.GT.U32.AND P6, PT, R4, R89, PT ;  /* 0x000000590400720c */ /* 0x000fe20003fc4070 */
[----:B------:R-:W-:-:S04]  /*2920*/  IMAD.HI.U32 R6, R5, R95, RZ ;  /* 0x0000005f05067227 */ /* 0x000fc800078e00ff */
[----:B------:R-:W-:Y:S02]  /*2930*/  IMAD R93, R4, R9, R93 ;  /* 0x00000009045d7224 */ /* 0x000fe400078e025d */
[----:B------:R-:W-:-:S04]  /*2940*/  IMAD.HI.U32 R9, R5, R99, RZ ;  /* 0x0000006305097227 */ /* 0x000fc800078e00ff */
[----:B------:R-:W-:Y:S01]  /*2950*/  @!P3 IMAD.IADD R85, R85, 0x1, -R4 ;  /* 0x000000015555b824 */ /* 0x000fe200078e0a04 */
[C---:B------:R-:W-:Y:S01]  /*2960*/  ISETP.GT.U32.AND P3, PT, R4.reuse, R91, PT ;  /* 0x0000005b0400720c */ /* 0x040fe20003f64070 */
[----:B------:R-:W-:Y:S01]  /*2970*/  IMAD.MOV R8, RZ, RZ, -R8 ;  /* 0x000000ffff087224 */ /* 0x000fe200078e0a08 */
[----:B------:R-:W-:Y:S01]  /*2980*/  @!P6 IADD3 R89, R89, -R4, RZ ;  /* 0x800000045959e210 */ /* 0x000fe20007ffe0ff */
[----:B------:R-:W-:Y:S02]  /*2990*/  IMAD.MOV R6, RZ, RZ, -R6 ;  /* 0x000000ffff067224 */ /* 0x000fe400078e0a06 */
[----:B------:R-:W-:Y:S01]  /*29a0*/  IMAD.HI.U32 R7, R5, R125, RZ ;  /* 0x0000007d05077227 */ /* 0x000fe200078e00ff */
[----:B------:R-:W-:-:S03]  /*29b0*/  ISETP.GT.U32.AND P6, PT, R4, R89, PT ;  /* 0x000000590400720c */ /* 0x000fc60003fc4070 */
[----:B------:R-:W-:Y:S01]  /*29c0*/  IMAD.MOV R9, RZ, RZ, -R9 ;  /* 0x000000ffff097224 */ /* 0x000fe200078e0a09 */
[----:B------:R-:W-:Y:S01]  /*29d0*/  IADD3 R7, -R7, RZ, RZ ;  /* 0x000000ff07077210 */ /* 0x000fe20007ffe1ff */
[C---:B------:R-:W-:Y:S02]  /*29e0*/  IMAD R97, R4.reuse, R8, R97 ;  /* 0x0000000804617224 */ /* 0x040fe400078e0261 */
[----:B------:R-:W-:Y:S02]  /*29f0*/  @!P3 IMAD.IADD R91, R91, 0x1, -R4 ;  /* 0x000000015b5bb824 */ /* 0x000fe400078e0a04 */
[C---:B------:R-:W-:Y:S02]  /*2a00*/  IMAD R95, R4.reuse, R6, R95 ;  /* 0x00000006045f7224 */ /* 0x040fe400078e025f */
[C---:B------:R-:W-:Y:S01]  /*2a10*/  IMAD R99, R4.reuse, R9, R99 ;  /* 0x0000000904637224 */ /* 0x040fe200078e0263 */
[C---:B------:R-:W-:Y:S01]  /*2a20*/  ISETP.GT.U32.AND P3, PT, R4.reuse, R91, PT ;  /* 0x0000005b0400720c */ /* 0x040fe20003f64070 */
[----:B------:R-:W-:Y:S01]  /*2a30*/  @!P5 IMAD.MOV R85, RZ, RZ, -R85 ;  /* 0x000000ffff55d224 */ /* 0x000fe200078e0a55 */
[----:B------:R-:W-:Y:S01]  /*2a40*/  @!P6 IADD3 R89, R89, -R4, RZ ;  /* 0x800000045959e210 */ /* 0x000fe20007ffe0ff */
[C---:B------:R-:W-:Y:S01]  /*2a50*/  IMAD R125, R4.reuse, R7, R125 ;  /* 0x00000007047d7224 */ /* 0x040fe200078e027d */
[----:B------:R-:W-:Y:S01]  /*2a60*/  ISETP.GT.U32.AND P6, PT, R4, R93, PT ;  /* 0x0000005d0400720c */ /* 0x000fe20003fc4070 */
[----:B------:R-:W-:Y:S01]  /*2a70*/  VIADD R9, R252, 0x2d ;  /* 0x0000002dfc097836 */ /* 0x000fe20000000000 */
[C---:B------:R-:W-:Y:S01]  /*2a80*/  ISETP.GT.U32.AND P5, PT, R4.reuse, R95, PT ;  /* 0x0000005f0400720c */ /* 0x040fe20003fa4070 */
[----:B------:R-:W-:Y:S01]  /*2a90*/  @!P2 IMAD.MOV R89, RZ, RZ, -R89 ;  /* 0x000000ffff59a224 */ /* 0x000fe200078e0a59 */
[----:B------:R-:W-:Y:S01]  /*2aa0*/  ISETP.GT.U32.AND P2, PT, R4, R125, PT ;  /* 0x0000007d0400720c */ /* 0x000fe20003f44070 */
[----:B------:R-:W-:Y:S01]  /*2ab0*/  IMAD.HI.U32 R6, R5, R127, RZ ;  /* 0x0000007f05067227 */ /* 0x000fe200078e00ff */
[----:B------:R-:W-:-:S03]  /*2ac0*/  IABS R131, R9 ;  /* 0x0000000900837213 */ /* 0x000fc60000000000 */
[----:B------:R-:W-:Y:S01]  /*2ad0*/  @!P3 IMAD.IADD R91, R91, 0x1, -R4 ;  /* 0x000000015b5bb824 */ /* 0x000fe200078e0a04 */
[----:B------:R-:W-:Y:S01]  /*2ae0*/  ISETP.GT.U32.AND P3, PT, R4, R97, PT ;  /* 0x000000610400720c */ /* 0x000fe20003f64070 */
[----:B------:R-:W-:Y:S01]  /*2af0*/  IMAD.HI.U32 R7, R5, R129, RZ ;  /* 0x0000008105077227 */ /* 0x000fe200078e00ff */
[----:B------:R-:W-:-:S03]  /*2b00*/  IADD3 R8, -R6, RZ, RZ ;  /* 0x000000ff06087210 */ /* 0x000fc60007ffe1ff */
[--C-:B------:R-:W-:Y:S01]  /*2b10*/  @!P6 IMAD.IADD R93, R93, 0x1, -R4.reuse ;  /* 0x000000015d5de824 */ /* 0x100fe200078e0a04 */
[C---:B------:R-:W-:Y:S01]  /*2b20*/  ISETP.GT.U32.AND P6, PT, R4.reuse, R99, PT ;  /* 0x000000630400720c */ /* 0x040fe20003fc4070 */
[----:B------:R-:W-:Y:S02]  /*2b30*/  @!P5 IMAD.IADD R95, R95, 0x1, -R4 ;  /* 0x000000015f5fd824 */ /* 0x000fe400078e0a04 */
[----:B------:R-:W-:Y:S01]  /*2b40*/  IMAD.HI.U32 R6, R5, R131, RZ ;  /* 0x0000008305067227 */ /* 0x000fe200078e00ff */
[----:B------:R-:W-:-:S03]  /*2b50*/  ISETP.GT.U32.AND P5, PT, R4, R93, PT ;  /* 0x0000005d0400720c */ /* 0x000fc60003fa4070 */
[--C-:B------:R-:W-:Y:S01]  /*2b60*/  @!P3 IMAD.IADD R97, R97, 0x1, -R4.reuse ;  /* 0x000000016161b824 */ /* 0x100fe200078e0a04 */
[----:B------:R-:W-:Y:S01]  /*2b70*/  IADD3 R6, -R6, RZ, RZ ;  /* 0x000000ff06067210 */ /* 0x000fe20007ffe1ff */
[--C-:B------:R-:W-:Y:S01]  /*2b80*/  @!P2 IMAD.IADD R125, R125, 0x1, -R4.reuse ;  /* 0x000000017d7da824 */ /* 0x100fe200078e0a04 */
[C---:B------:R-:W-:Y:S01]  /*2b90*/  ISETP.GT.U32.AND P2, PT, R4.reuse, R95, PT ;  /* 0x0000005f0400720c */ /* 0x040fe20003f44070 */
[----:B------:R-:W-:Y:S01]  /*2ba0*/  IMAD R127, R4, R8, R127 ;  /* 0x00000008047f7224 */ /* 0x000fe200078e027f */
[----:B------:R-:W-:Y:S01]  /*2bb0*/  IADD3 R8, R252, 0x2e, RZ ;  /* 0x0000002efc087810 */ /* 0x000fe20007ffe0ff */
[C---:B------:R-:W-:Y:S01]  /*2bc0*/  IMAD R131, R4.reuse, R6, R131 ;  /* 0x0000000604837224 */ /* 0x040fe200078e0283 */
[----:B------:R-:W-:Y:S01]  /*2bd0*/  @!P6 IADD3 R99, R99, -R4, RZ ;  /* 0x800000046363e210 */ /* 0x000fe20007ffe0ff */
[----:B------:R-:W-:Y:S01]  /*2be0*/  @!P1 IMAD.MOV R91, RZ, RZ, -R91 ;  /* 0x000000ffff5b9224 */ /* 0x000fe200078e0a5b */
[C---:B------:R-:W-:Y:S01]  /*2bf0*/  ISETP.GT.U32.AND P6, PT, R4.reuse, R97, PT ;  /* 0x000000610400720c */ /* 0x040fe20003fc4070 */
[----:B------:R-:W-:Y:S01]  /*2c00*/  @!P5 IMAD.IADD R93, R93, 0x1, -R4 ;  /* 0x000000015d5dd824 */ /* 0x000fe200078e0a04 */
[C---:B------:R-:W-:Y:S01]  /*2c10*/  ISETP.GT.U32.AND P3, PT, R4.reuse, R125, PT ;  /* 0x0000007d0400720c */ /* 0x040fe20003f64070 */
[----:B------:R-:W-:Y:S01]  /*2c20*/  IMAD.MOV R7, RZ, RZ, -R7 ;  /* 0x000000ffff077224 */ /* 0x000fe200078e0a07 */
[----:B------:R-:W-:-:S02]  /*2c30*/  ISETP.GT.U32.AND P5, PT, R4, R127, PT ;  /* 0x0000007f0400720c */ /* 0x000fc40003fa4070 */
[C---:B------:R-:W-:Y:S01]  /*2c40*/  ISETP.GT.U32.AND P1, PT, R4.reuse, R99, PT ;  /* 0x000000630400720c */ /* 0x040fe20003f24070 */
[----:B------:R-:W-:Y:S01]  /*2c50*/  IMAD R129, R4, R7, R129 ;  /* 0x0000000704817224 */ /* 0x000fe200078e0281 */
[----:B------:R-:W-:Y:S01]  /*2c60*/  IABS R139, R8 ;  /* 0x00000008008b7213 */ /* 0x000fe20000000000 */
[----:B------:R-:W-:Y:S01]  /*2c70*/  VIADD R7, R252, 0x2f ;  /* 0x0000002ffc077836 */ /* 0x000fe20000000000 */
[-C--:B------:R-:W-:Y:S02]  /*2c80*/  @!P2 IADD3 R95, R95, -R4.reuse, RZ ;  /* 0x800000045f5fa210 */ /* 0x080fe40007ffe0ff */
[C---:B------:R-:W-:Y:S01]  /*2c90*/  ISETP.GT.U32.AND P2, PT, R4.reuse, R129, PT ;  /* 0x000000810400720c */ /* 0x040fe20003f44070 */
[--C-:B------:R-:W-:Y:S01]  /*2ca0*/  @!P6 IMAD.IADD R97, R97, 0x1, -R4.reuse ;  /* 0x000000016161e824 */ /* 0x100fe200078e0a04 */
[----:B------:R-:W-:Y:S01]  /*2cb0*/  ISETP.GT.U32.AND P6, PT, R4, R131, PT ;  /* 0x000000830400720c */ /* 0x000fe20003fc4070 */
[----:B------:R-:W-:Y:S01]  /*2cc0*/  @!P3 IMAD.IADD R125, R125, 0x1, -R4 ;  /* 0x000000017d7db824 */ /* 0x000fe200078e0a04 */
[----:B------:R-:W-:Y:S01]  /*2cd0*/  ISETP.GE.AND P3, PT, R10, RZ, PT ;  /* 0x000000ff0a00720c */ /* 0x000fe20003f66270 */
[----:B------:R-:W-:Y:S01]  /*2ce0*/  IMAD.HI.U32 R6, R5, R139, RZ ;  /* 0x0000008b05067227 */ /* 0x000fe200078e00ff */
[----:B------:R-:W-:-:S02]  /*2cf0*/  @!P5 IADD3 R127, R127, -R4, RZ ;  /* 0x800000047f7fd210 */ /* 0x000fc40007ffe0ff */
[----:B------:R-:W-:Y:S01]  /*2d00*/  ISETP.GE.AND P5, PT, R12, RZ, PT ;  /* 0x000000ff0c00720c */ /* 0x000fe20003fa6270 */
[----:B------:R-:W-:Y:S01]  /*2d10*/  IMAD.MOV R6, RZ, RZ, -R6 ;  /* 0x000000ffff067224 */ /* 0x000fe200078e0a06 */
[----:B------:R-:W-:Y:S01]  /*2d20*/  @!P1 IADD3 R99, R99, -R4, RZ ;  /* 0x8000000463639210 */ /* 0x000fe20007ffe0ff */
[----:B------:R-:W-:Y:S01]  /*2d30*/  VIADD R10, R252, 0x33 ;  /* 0x00000033fc0a7836 */ /* 0x000fe20000000000 */
[----:B------:R-:W-:Y:S01]  /*2d40*/  ISETP.GE.AND P1, PT, R11, RZ, PT ;  /* 0x000000ff0b00720c */ /* 0x000fe20003f26270 */
[C---:B------:R-:W-:Y:S01]  /*2d50*/  IMAD R139, R4.reuse, R6, R139 ;  /* 0x00000006048b7224 */ /* 0x040fe200078e028b */
[----:B------:R-:W-:Y:S01]  /*2d60*/  IABS R141, R7 ;  /* 0x00000007008d7213 */ /* 0x000fe20000000000 */
[----:B------:R-:W-:Y:S01]  /*2d70*/  @!P6 IMAD.IADD R131, R131, 0x1, -R4 ;  /* 0x000000018383e824 */ /* 0x000fe200078e0a04 */
[C---:B------:R-:W-:Y:S01]  /*2d80*/  ISETP.GT.U32.AND P6, PT, R4.reuse, R127, PT ;  /* 0x0000007f0400720c */ /* 0x040fe20003fc4070 */
[----:B------:R-:W-:Y:S01]  /*2d90*/  @!P3 IMAD.MOV R95, RZ, RZ, -R95 ;  /* 0x000000ffff5fb224 */ /* 0x000fe200078e0a5f */
[----:B------:R-:W-:Y:S01]  /*2da0*/  @!P4 IADD3 R93, -R93, RZ, RZ ;  /* 0x000000ff5d5dc210 */ /* 0x000fe20007ffe1ff */
[----:B------:R-:W-:Y:S01]  /*2db0*/  IMAD.HI.U32 R6, R5, R141, RZ ;  /* 0x0000008d05067227 */ /* 0x000fe200078e00ff */
[----:B------:R-:W-:-:S02]  /*2dc0*/  ISETP.GT.U32.AND P3, PT, R4, R131, PT ;  /* 0x000000830400720c */ /* 0x000fc40003f64070 */
[----:B------:R-:W-:Y:S01]  /*2dd0*/  @!P5 IADD3 R97, -R97, RZ, RZ ;  /* 0x000000ff6161d210 */ /* 0x000fe20007ffe1ff */
[--C-:B------:R-:W-:Y:S01]  /*2de0*/  @!P2 IMAD.IADD R129, R129, 0x1, -R4.reuse ;  /* 0x000000018181a824 */ /* 0x100fe200078e0a04 */
[----:B------:R-:W-:Y:S01]  /*2df0*/  IADD3 R6, -R6, RZ, RZ ;  /* 0x000000ff06067210 */ /* 0x000fe20007ffe1ff */
[----:B------:R-:W-:Y:S01]  /*2e00*/  @!P1 IMAD.MOV R125, RZ, RZ, -R125 ;  /* 0x000000ffff7d9224 */ /* 0x000fe200078e0a7d */
[----:B------:R-:W-:Y:S01]  /*2e10*/  ISETP.GT.U32.AND P5, PT, R4, R139, PT ;  /* 0x0000008b0400720c */ /* 0x000fe20003fa4070 */
[----:B------:R-:W-:Y:S01]  /*2e20*/  VIADD R12, R252, 0x36 ;  /* 0x00000036fc0c7836 */ /* 0x000fe20000000000 */
[----:B------:R-:W-:Y:S01]  /*2e30*/  ISETP.GE.AND P1, PT, R15, RZ, PT ;  /* 0x000000ff0f00720c */ /* 0x000fe20003f26270 */
[--C-:B------:R-:W-:Y:S01]  /*2e40*/  @!P6 IMAD.IADD R127, R127, 0x1, -R4.reuse ;  /* 0x000000017f7fe824 */ /* 0x100fe200078e0a04 */
[----:B------:R-:W-:Y:S01]  /*2e50*/  ISETP.GE.AND P6, PT, R9, RZ, PT ;  /* 0x000000ff0900720c */ /* 0x000fe20003fc6270 */
[----:B------:R-:W-:Y:S01]  /*2e60*/  IMAD R141, R4, R6, R141 ;  /* 0x00000006048d7224 */ /* 0x000fe200078e028d */
[----:B------:R-:W-:Y:S01]  /*2e70*/  IADD3 R6, R252, 0x30, RZ ;  /* 0x00000030fc067810 */ /* 0x000fe20007ffe0ff */
[----:B------:R-:W-:Y:S01]  /*2e80*/  @!P3 IMAD.IADD R131, R131, 0x1, -R4 ;  /* 0x000000018383b824 */ /* 0x000fe200078e0a04 */
[----:B------:R-:W-:-:S02]  /*2e90*/  ISETP.GT.U32.AND P4, PT, R4, R129, PT ;  /* 0x000000810400720c */ /* 0x000fc40003f84070 */
[----:B------:R-:W-:Y:S02]  /*2ea0*/  IABS R167, R6 ;  /* 0x0000000600a77213 */ /* 0x000fe40000000000 */
[----:B------:R-:W-:Y:S01]  /*2eb0*/  ISETP.GE.AND P2, PT, R14, RZ, PT ;  /* 0x000000ff0e00720c */ /* 0x000fe20003f46270 */
[----:B------:R-:W-:Y:S01]  /*2ec0*/  @!P5 IMAD.IADD R139, R139, 0x1, -R4 ;  /* 0x000000018b8bd824 */ /* 0x000fe200078e0a04 */
[----:B------:R-:W-:Y:S01]  /*2ed0*/  ISETP.GE.AND P3, PT, R7, RZ, PT ;  /* 0x000000ff0700720c */ /* 0x000fe20003f66270 */
[----:B------:R-:W-:Y:S01]  /*2ee0*/  @!P1 IMAD.MOV R127, RZ, RZ, -R127 ;  /* 0x000000ffff7f9224 */ /* 0x000fe200078e0a7f */
[----:B------:R-:W-:Y:S01]  /*2ef0*/  ISETP.GE.AND P1, PT, R6, RZ, PT ;  /* 0x000000ff0600720c */ /* 0x000fe20003f26270 */
[----:B------:R-:W-:Y:S01]  /*2f00*/  @!P6 IMAD.MOV R131, RZ, RZ, -R131 ;  /* 0x000000ffff83e224 */ /* 0x000fe200078e0a83 */
[----:B------:R-:W-:Y:S01]  /*2f10*/  ISETP.GT.U32.AND P6, PT, R4, R141, PT ;  /* 0x0000008d0400720c */ /* 0x000fe20003fc4070 */
[----:B------:R-:W-:Y:S01]  /*2f20*/  VIADD R7, R252, 0x31 ;  /* 0x00000031fc077836 */ /* 0x000fe20000000000 */
[----:B------:R-:W-:Y:S01]  /*2f30*/  ISETP.GT.U32.AND P5, PT, R4, R139, PT ;  /* 0x0000008b0400720c */ /* 0x000fe20003fa4070 */
[----:B------:R-:W-:Y:S01]  /*2f40*/  IMAD.HI.U32 R6, R5, R167, RZ ;  /* 0x000000a705067227 */ /* 0x000fe200078e00ff */
[----:B------:R-:W-:-:S02]  /*2f50*/  IADD3 R11, R252, 0x34, RZ ;  /* 0x00000034fc0b7810 */ /* 0x000fc40007ffe0ff */
[----:B------:R-:W-:Y:S01]  /*2f60*/  IABS R169, R7 ;  /* 0x0000000700a97213 */ /* 0x000fe20000000000 */
[----:B------:R-:W-:Y:S01]  /*2f70*/  IMAD.MOV R6, RZ, RZ, -R6 ;  /* 0x000000ffff067224 */ /* 0x000fe200078e0a06 */
[----:B------:R-:W-:Y:S01]  /*2f80*/  IABS R175, R11 ;  /* 0x0000000b00af7213 */ /* 0x000fe20000000000 */
[--C-:B------:R-:W-:Y:S01]  /*2f90*/  @!P4 IMAD.IADD R129, R129, 0x1, -R4.reuse ;  /* 0x000000018181c824 */ /* 0x100fe200078e0a04 */
[----:B------:R-:W-:Y:S01]  /*2fa0*/  ISETP.GE.AND P4, PT, R8, RZ, PT ;  /* 0x000000ff0800720c */ /* 0x000fe20003f86270 */
[----:B------:R-:W-:Y:S01]  /*2fb0*/  IMAD R167, R4, R6, R167 ;  /* 0x0000000604a77224 */ /* 0x000fe200078e02a7 */
[----:B------:R-:W-:Y:S01]  /*2fc0*/  IADD3 R8, R252, 0x32, RZ ;  /* 0x00000032fc087810 */ /* 0x000fe20007ffe0ff */
[----:B------:R-:W-:Y:S01]  /*2fd0*/  @!P6 IMAD.IADD R141, R141, 0x1, -R4 ;  /* 0x000000018d8de824 */ /* 0x000fe200078e0a04 */
[----:B------:R-:W-:Y:S01]  /*2fe0*/  IABS R173, R10 ;  /* 0x0000000a00ad7213 */ /* 0x000fe20000000000 */
[----:B------:R-:W-:Y:S01]  /*2ff0*/  IMAD.HI.U32 R6, R5, R169, RZ ;  /* 0x000000a905067227 */ /* 0x000fe200078e00ff */
[----:B------:R-:W-:-:S02]  /*3000*/  @!P5 IADD3 R139, R139, -R4, RZ ;  /* 0x800000048b8bd210 */ /* 0x000fc40007ffe0ff */
[----:B------:R-:W-:Y:S01]  /*3010*/  ISETP.GT.U32.AND P6, PT, R4, R141, PT ;  /* 0x0000008d0400720c */ /* 0x000fe20003fc4070 */
[----:B------:R-:W-:Y:S01]  /*3020*/  @!P2 IMAD.MOV R99, RZ, RZ, -R99 ;  /* 0x000000ffff63a224 */ /* 0x000fe200078e0a63 */
[----:B------:R-:W-:Y:S01]  /*3030*/  ISETP.GE.AND P2, PT, R16, RZ, PT ;  /* 0x000000ff1000720c */ /* 0x000fe20003f46270 */
[----:B------:R-:W-:Y:S01]  /*3040*/  IMAD.HI.U32 R9, R5, R175, RZ ;  /* 0x000000af05097227 */ /* 0x000fe200078e00ff */
[----:B------:R-:W-:Y:S02]  /*3050*/  IADD3 R6, -R6, RZ, RZ ;  /* 0x000000ff06067210 */ /* 0x000fe40007ffe1ff */
[----:B------:R-:W-:Y:S01]  /*3060*/  IABS R171, R8 ;  /* 0x0000000800ab7213 */ /* 0x000fe20000000000 */
[----:B------:R-:W-:Y:S01]  /*3070*/  @!P4 IMAD.MOV R139, RZ, RZ, -R139 ;  /* 0x000000ffff8bc224 */ /* 0x000fe200078e0a8b */
[C---:B------:R-:W-:Y:S01]  /*3080*/  ISETP.GT.U32.AND P4, PT, R4.reuse, R167, PT ;  /* 0x000000a70400720c */ /* 0x040fe20003f84070 */
[----:B------:R-:W-:Y:S01]  /*3090*/  IMAD R169, R4, R6, R169 ;  /* 0x0000000604a97224 */ /* 0x000fe200078e02a9 */
[----:B------:R-:W-:Y:S01]  /*30a0*/  IADD3 R9, -R9, RZ, RZ ;  /* 0x000000ff09097210 */ /* 0x000fe20007ffe1ff */
[----:B------:R-:W-:Y:S01]  /*30b0*/  VIADD R14, R252, 0x37 ;  /* 0x00000037fc0e7836 */ /* 0x000fe20000000000 */
[----:B------:R-:W-:Y:S01]  /*30c0*/  ISETP.GE.AND P5, PT, R8, RZ, PT ;  /* 0x000000ff0800720c */ /* 0x000fe20003fa6270 */
[----:B------:R-:W-:Y:S01]  /*30d0*/  IMAD.HI.U32 R8, R5, R173, RZ ;  /* 0x000000ad05087227 */ /* 0x000fe200078e00ff */
[----:B------:R-:W-:-:S02]  /*30e0*/  @!P6 IADD3 R141, R141, -R4, RZ ;  /* 0x800000048d8de210 */ /* 0x000fc40007ffe0ff */
[----:B------:R-:W-:Y:S01]  /*30f0*/  ISETP.GT.U32.AND P6, PT, R4, R169, PT ;  /* 0x000000a90400720c */ /* 0x000fe20003fc4070 */
[----:B------:R-:W-:Y:S01]  /*3100*/  @!P2 IMAD.MOV R129, RZ, RZ, -R129 ;  /* 0x000000ffff81a224 */ /* 0x000fe200078e0a81 */
[----:B------:R-:W-:Y:S01]  /*3110*/  ISETP.GE.AND P2, PT, R7, RZ, PT ;  /* 0x000000ff0700720c */ /* 0x000fe20003f46270 */
[----:B------:R-:W-:Y:S01]  /*3120*/  IMAD.HI.U32 R7, R5, R171, RZ ;  /* 0x000000ab05077227 */ /* 0x000fe200078e00ff */
[----:B------:R-:W-:Y:S02]  /*3130*/  IABS R179, R12 ;  /* 0x0000000c00b37213 */ /* 0x000fe40000000000 */
[----:B------:R-:W-:Y:S01]  /*3140*/  IABS R181, R14 ;  /* 0x0000000e00b57213 */ /* 0x000fe20000000000 */
[----:B------:R-:W-:Y:S01]  /*3150*/  IMAD.MOV R7, RZ, RZ, -R7 ;  /* 0x000000ffff077224 */ /* 0x000fe200078e0a07 */
[----:B------:R-:W-:Y:S01]  /*3160*/  IADD3 R15, R252, 0x38, RZ ;  /* 0x00000038fc0f7810 */ /* 0x000fe20007ffe0ff */
[----:B------:R-:W-:Y:S02]  /*3170*/  @!P4 IMAD.IADD R167, R167, 0x1, -R4 ;  /* 0x00000001a7a7c824 */ /* 0x000fe400078e0a04 */
[C---:B------:R-:W-:Y:S01]  /*3180*/  IMAD R171, R4.reuse, R7, R171 ;  /* 0x0000000704ab7224 */ /* 0x040fe200078e02ab */
[----:B------:R-:W-:Y:S01]  /*3190*/  IABS R183, R15 ;  /* 0x0000000f00b77213 */ /* 0x000fe20000000000 */
[----:B------:R-:W-:Y:S01]  /*31a0*/  IMAD R175, R4, R9, R175 ;  /* 0x0000000904af7224 */ /* 0x000fe200078e02af */
[----:B------:R-:W-:Y:S01]  /*31b0*/  @!P6 IADD3 R169, R169, -R4, RZ ;  /* 0x80000004a9a9e210 */ /* 0x000fe20007ffe0ff */
[----:B------:R-:W-:Y:S01]  /*31c0*/  VIADD R9, R252, 0x35 ;  /* 0x00000035fc097836 */ /* 0x000fe20000000000 */
[C---:B------:R-:W-:Y:S01]  /*31d0*/  ISETP.GT.U32.AND P6, PT, R4.reuse, R167, PT ;  /* 0x000000a70400720c */ /* 0x040fe20003fc4070 */
[----:B------:R-:W-:Y:S01]  /*31e0*/  IMAD.MOV R8, RZ, RZ, -R8 ;  /* 0x000000ffff087224 */ /* 0x000fe200078e0a08 */
[----:B------:R-:W-:Y:S01]  /*31f0*/  ISETP.GT.U32.AND P4, PT, R4, R171, PT ;  /* 0x000000ab0400720c */ /* 0x000fe20003f84070 */
[----:B------:R-:W-:Y:S01]  /*3200*/  IMAD.HI.U32 R7, R5, R179, RZ ;  /* 0x000000b305077227 */ /* 0x000fe200078e00ff */
[----:B------:R-:W-:-:S03]  /*3210*/  IABS R177, R9 ;  /* 0x0000000900b17213 */ /* 0x000fc60000000000 */
[----:B------:R-:W-:Y:S02]  /*3220*/  IMAD R173, R4, R8, R173 ;  /* 0x0000000804ad7224 */ /* 0x000fe400078e02ad */
[----:B------:R-:W-:-:S04]  /*3230*/  IMAD.HI.U32 R6, R5, R177, RZ ;  /* 0x000000b105067227 */ /* 0x000fc800078e00ff */
[--C-:B------:R-:W-:Y:S01]  /*3240*/  @!P6 IMAD.IADD R167, R167, 0x1, -R4.reuse ;  /* 0x00000001a7a7e824 */ /* 0x100fe200078e0a04 */
[----:B------:R-:W-:Y:S01]  /*3250*/  ISETP.GT.U32.AND P6, PT, R4, R173, PT ;  /* 0x000000ad0400720c */ /* 0x000fe20003fc4070 */
[----:B------:R-:W-:Y:S01]  /*3260*/  @!P4 IMAD.IADD R171, R171, 0x1, -R4 ;  /* 0x00000001ababc824 */ /* 0x000fe200078e0a04 */
[----:B------:R-:W-:Y:S01]  /*3270*/  IADD3 R6, -R6, RZ, RZ ;  /* 0x000000ff06067210 */ /* 0x000fe20007ffe1ff */
[----:B------:R-:W-:Y:S01]  /*3280*/  IMAD.MOV R7, RZ, RZ, -R7 ;  /* 0x000000ffff077224 */ /* 0x000fe200078e0a07 */
[----:B------:R-:W-:Y:S01]  /*3290*/  @!P1 IADD3 R167, -R167, RZ, RZ ;  /* 0x000000ffa7a79210 */ /* 0x000fe20007ffe1ff */
[----:B------:R-:W-:Y:S01]  /*32a0*/  VIADD R16, R252, 0x39 ;  /* 0x00000039fc107836 */ /* 0x000fe20000000000 */
[C---:B------:R-:W-:Y:S01]  /*32b0*/  ISETP.GT.U32.AND P4, PT, R4.reuse, R171, PT ;  /* 0x000000ab0400720c */ /* 0x040fe20003f84070 */
[C---:B------:R-:W-:Y:S02]  /*32c0*/  IMAD R177, R4.reuse, R6, R177 ;  /* 0x0000000604b17224 */ /* 0x040fe400078e02b1 */
[----:B------:R-:W-:Y:S01]  /*32d0*/  IMAD R179, R4, R7, R179 ;  /* 0x0000000704b37224 */ /* 0x000fe200078e02b3 */
[----:B------:R-:W-:Y:S01]  /*32e0*/  IABS R185, R16 ;  /* 0x0000001000b97213 */ /* 0x000fe20000000000 */
[----:B------:R-:W-:-:S04]  /*32f0*/  IMAD.HI.U32 R6, R5, R181, RZ ;  /* 0x000000b505067227 */ /* 0x000fc800078e00ff */
[----:B------:R-:W-:Y:S01]  /*3300*/  @!P3 IMAD.MOV R141, RZ, RZ, -R141 ;  /* 0x000000ffff8db224 */ /* 0x000fe200078e0a8d */
[C---:B------:R-:W-:Y:S01]  /*3310*/  ISETP.GT.U32.AND P3, PT, R4.reuse, R169, PT ;  /* 0x000000a90400720c */ /* 0x040fe20003f64070 */
[----:B------:R-:W-:Y:S01]  /*3320*/  @!P6 IMAD.IADD R173, R173, 0x1, -R4 ;  /* 0x00000001adade824 */ /* 0x000fe200078e0a04 */
[----:B------:R-:W-:Y:S01]  /*3330*/  ISETP.GT.U32.AND P6, PT, R4, R179, PT ;  /* 0x000000b30400720c */ /* 0x000fe20003fc4070 */
[----:B------:R-:W-:Y:S02]  /*3340*/  IMAD.MOV R6, RZ, RZ, -R6 ;  /* 0x000000ffff067224 */ /* 0x000fe400078e0a06 */
[----:B------:R-:W-:-:S04]  /*3350*/  IMAD.HI.U32 R8, R5, R185, RZ ;  /* 0x000000b905087227 */ /* 0x000fc800078e00ff */
[----:B------:R-:W-:Y:S01]  /*3360*/  @!P4 IMAD.IADD R171, R171, 0x1, -R4 ;  /* 0x00000001ababc824 */ /* 0x000fe200078e0a04 */
[C---:B------:R-:W-:Y:S01]  /*3370*/  ISETP.GT.U32.AND P4, PT, R4.reuse, R177, PT ;  /* 0x000000b10400720c */ /* 0x040fe20003f84070 */
[C---:B------:R-:W-:Y:S02]  /*3380*/  IMAD R181, R4.reuse, R6, R181 ;  /* 0x0000000604b57224 */ /* 0x040fe400078e02b5 */
[----:B------:R-:W-:Y:S01]  /*3390*/  IMAD.MOV R8, RZ, RZ, -R8 ;  /* 0x000000ffff087224 */ /* 0x000fe200078e0a08 */
[----:B------:R-:W-:Y:S01]  /*33a0*/  @!P3 IADD3 R169, R169, -R4, RZ ;  /* 0x80000004a9a9b210 */ /* 0x000fe20007ffe0ff */
[----:B------:R-:W-:Y:S01]  /*33b0*/  @!P5 IMAD.MOV R171, RZ, RZ, -R171 ;  /* 0x000000ffffabd224 */ /* 0x000fe200078e0aab */
[C---:B------:R-:W-:Y:S01]  /*33c0*/  ISETP.GT.U32.AND P5, PT, R4.reuse, R181, PT ;  /* 0x000000b50400720c */ /* 0x040fe20003fa4070 */
[C---:B------:R-:W-:Y:S01]  /*33d0*/  IMAD R185, R4.reuse, R8, R185 ;  /* 0x0000000804b97224 */ /* 0x040fe200078e02b9 */
[----:B------:R-:W-:Y:S01]  /*33e0*/  ISETP.GT.U32.AND P3, PT, R4, R175, PT ;  /* 0x000000af0400720c */ /* 0x000fe20003f64070 */
[----:B------:R-:W-:-:S02]  /*33f0*/  VIADD R8, R252, 0x3a ;  /* 0x0000003afc087836 */ /* 0x000fc40000000000 */
[----:B------:R-:W-:Y:S02]  /*3400*/  @!P6 IMAD.IADD R179, R179, 0x1, -R4 ;  /* 0x00000001b3b3e824 */ /* 0x000fe400078e0a04 */
[----:B------:R-:W-:Y:S01]  /*3410*/  IMAD.HI.U32 R7, R5, R183, RZ ;  /* 0x000000b705077227 */ /* 0x000fe200078e00ff */
[----:B------:R-:W-:-:S03]  /*3420*/  IABS R189, R8 ;  /* 0x0000000800bd7213 */ /* 0x000fc60000000000 */
[----:B------:R-:W-:Y:S01]  /*3430*/  @!P2 IMAD.MOV R169, RZ, RZ, -R169 ;  /* 0x000000ffffa9a224 */ /* 0x000fe200078e0aa9 */
[C---:B------:R-:W-:Y:S01]  /*3440*/  ISETP.GT.U32.AND P2, PT, R4.reuse, R179, PT ;  /* 0x000000b30400720c */ /* 0x040fe20003f44070 */
[--C-:B------:R-:W-:Y:S01]  /*3450*/  @!P4 IMAD.IADD R177, R177, 0x1, -R4.reuse ;  /* 0x00000001b1b1c824 */ /* 0x100fe200078e0a04 */
[----:B------:R-:W-:Y:S01]  /*3460*/  IADD3 R7, -R7, RZ, RZ ;  /* 0x000000ff07077210 */ /* 0x000fe20007ffe1ff */
[----:B------:R-:W-:Y:S01]  /*3470*/  IMAD.HI.U32 R6, R5, R189, RZ ;  /* 0x000000bd05067227 */ /* 0x000fe200078e00ff */
[----:B------:R-:W-:Y:S02]  /*3480*/  ISETP.GT.U32.AND P4, PT, R4, R173, PT ;  /* 0x000000ad0400720c */ /* 0x000fe40003f84070 */
[----:B------:R-:W-:Y:S01]  /*3490*/  @!P3 IADD3 R175, R175, -R4, RZ ;  /* 0x80000004afafb210 */ /* 0x000fe20007ffe0ff */
[----:B------:R-:W-:Y:S01]  /*34a0*/  @!P5 IMAD.IADD R181, R181, 0x1, -R4 ;  /* 0x00000001b5b5d824 */ /* 0x000fe200078e0a04 */
[----:B------:R-:W-:Y:S01]  /*34b0*/  ISETP.GE.AND P5, PT, R12, RZ, PT ;  /* 0x000000ff0c00720c */ /* 0x000fe20003fa6270 */
[----:B------:R-:W-:Y:S01]  /*34c0*/  IMAD R183, R4, R7, R183 ;  /* 0x0000000704b77224 */ /* 0x000fe200078e02b7 */
[----:B------:R-:W-:-:S02]  /*34d0*/  IADD3 R7, -R6, RZ, RZ ;  /* 0x000000ff06077210 */ /* 0x000fc40007ffe1ff */
[----:B------:R-:W-:Y:S01]  /*34e0*/  ISETP.GE.AND P3, PT, R10, RZ, PT ;  /* 0x000000ff0a00720c */ /* 0x000fe20003f66270 */
[--C-:B------:R-:W-:Y:S01]  /*34f0*/  @!P2 IMAD.IADD R179, R179, 0x1, -R4.reuse ;  /* 0x00000001b3b3a824 */ /* 0x100fe200078e0a04 */
[----:B------:R-:W-:Y:S01]  /*3500*/  IADD3 R10, R252, 0x3b, RZ ;  /* 0x0000003bfc0a7810 */ /* 0x000fe20007ffe0ff */
[C---:B------:R-:W-:Y:S01]  /*3510*/  IMAD R189, R4.reuse, R7, R189 ;  /* 0x0000000704bd7224 */ /* 0x040fe200078e02bd */
[C---:B------:R-:W-:Y:S01]  /*3520*/  ISETP.GT.U32.AND P6, PT, R4.reuse, R177, PT ;  /* 0x000000b10400720c */ /* 0x040fe20003fc4070 */
[----:B------:R-:W-:Y:S01]  /*3530*/  @!P4 IMAD.IADD R173, R173, 0x1, -R4 ;  /* 0x00000001adadc824 */ /* 0x000fe200078e0a04 */
[----:B------:R-:W-:Y:S02]  /*3540*/  ISETP.GT.U32.AND P4, PT, R4, R183, PT ;  /* 0x000000b70400720c */ /* 0x000fe40003f84070 */
[----:B------:R-:W-:Y:S02]  /*3550*/  IABS R187, R10 ;  /* 0x0000000a00bb7213 */ /* 0x000fe40000000000 */
[----:B------:R-:W-:-:S02]  /*3560*/  @!P5 IADD3 R179, -R179, RZ, RZ ;  /* 0x000000ffb3b3d210 */ /* 0x000fc40007ffe1ff */
[C---:B------:R-:W-:Y:S01]  /*3570*/  ISETP.GT.U32.AND P5, PT, R4.reuse, R189, PT ;  /* 0x000000bd0400720c */ /* 0x040fe20003fa4070 */
[----:B------:R-:W-:Y:S01]  /*3580*/  IMAD.HI.U32 R6, R5, R187, RZ ;  /* 0x000000bb05067227 */ /* 0x000fe200078e00ff */
[----:B------:R-:W-:Y:S02]  /*3590*/  ISETP.GE.AND P2, PT, R9, RZ, PT ;  /* 0x000000ff0900720c */ /* 0x000fe40003f46270 */
[----:B------:R-:W-:Y:S01]  /*35a0*/  ISETP.GT.U32.AND P1, PT, R4, R175, PT ;  /* 0x000000af0400720c */ /* 0x000fe20003f24070 */
[----:B------:R-:W-:Y:S01]  /*35b0*/  VIADD R9, R252, 0x3c ;  /* 0x0000003cfc097836 */ /* 0x000fe20000000000 */
[----:B------:R-:W-:Y:S01]  /*35c0*/  IADD3 R6, -R6, RZ, RZ ;  /* 0x000000ff06067210 */ /* 0x000fe20007ffe1ff */
[--C-:B------:R-:W-:Y:S01]  /*35d0*/  @!P4 IMAD.IADD R183, R183, 0x1, -R4.reuse ;  /* 0x00000001b7b7c824 */ /* 0x100fe200078e0a04 */
[----:B------:R-:W-:Y:S01]  /*35e0*/  ISETP.GE.AND P4, PT, R14, RZ, PT ;  /* 0x000000ff0e00720c */ /* 0x000fe20003f86270 */
[----:B------:R-:W-:Y:S01]  /*35f0*/  @!P3 IMAD.MOV R173, RZ, RZ, -R173 ;  /* 0x000000ffffadb224 */ /* 0x000fe200078e0aad */
[----:B------:R-:W-:Y:S01]  /*3600*/  IABS R191, R9 ;  /* 0x0000000900bf7213 */ /* 0x000fe20000000000 */
[C---:B------:R-:W-:Y:S01]  /*3610*/  IMAD R187, R4.reuse, R6, R187 ;  /* 0x0000000604bb7224 */ /* 0x040fe200078e02bb */
[----:B------:R-:W-:Y:S01]  /*3620*/  ISETP.GT.U32.AND P3, PT, R4, R183, PT ;  /* 0x000000b70400720c */ /* 0x000fe20003f64070 */
[----:B------:R-:W-:Y:S01]  /*3630*/  @!P5 IMAD.IADD R189, R189, 0x1, -R4 ;  /* 0x00000001bdbdd824 */ /* 0x000fe200078e0a04 */
[----:B------:R-:W-:Y:S01]  /*3640*/  IADD3 R12, R252, 0x43, RZ ;  /* 0x00000043fc0c7810 */ /* 0x000fe20007ffe0ff */
[----:B------:R-:W-:-:S02]  /*3650*/  IMAD.HI.U32 R6, R5, R191, RZ ;  /* 0x000000bf05067227 */ /* 0x000fc400078e00ff */
[-C--:B------:R-:W-:Y:S02]  /*3660*/  @!P1 IADD3 R175, R175, -R4.reuse, RZ ;  /* 0x80000004afaf9210 */ /* 0x080fe40007ffe0ff */
[C---:B------:R-:W-:Y:S01]  /*3670*/  ISETP.GT.U32.AND P5, PT, R4.reuse, R189, PT ;  /* 0x000000bd0400720c */ /* 0x040fe20003fa4070 */
[----:B------:R-:W-:Y:S01]  /*3680*/  @!P6 IMAD.IADD R177, R177, 0x1, -R4 ;  /* 0x00000001b1b1e824 */ /* 0x000fe200078e0a04 */
[----:B------:R-:W-:Y:S01]  /*3690*/  ISETP.GT.U32.AND P6, PT, R4, R185, PT ;  /* 0x000000b90400720c */ /* 0x000fe20003fc4070 */
[----:B------:R-:W-:Y:S01]  /*36a0*/  IMAD.MOV R7, RZ, RZ, -R6 ;  /* 0x000000ffff077224 */ /* 0x000fe200078e0a06 */
[----:B------:R-:W-:Y:S01]  /*36b0*/  ISETP.GE.AND P1, PT, R11, RZ, PT ;  /* 0x000000ff0b00720c */ /* 0x000fe20003f26270 */
[----:B------:R-:W-:Y:S01]  /*36c0*/  VIADD R11, R252, 0x3d ;  /* 0x0000003dfc0b7836 */ /* 0x000fe20000000000 */
[----:B------:R-:W-:Y:S01]  /*36d0*/  @!P3 IADD3 R183, R183, -R4, RZ ;  /* 0x80000004b7b7b210 */ /* 0x000fe20007ffe0ff */
[C---:B------:R-:W-:Y:S01]  /*36e0*/  IMAD R191, R4.reuse, R7, R191 ;  /* 0x0000000704bf7224 */ /* 0x040fe200078e02bf */
[----:B------:R-:W-:Y:S01]  /*36f0*/  ISETP.GT.U32.AND P3, PT, R4, R187, PT ;  /* 0x000000bb0400720c */ /* 0x000fe20003f64070 */
[----:B------:R-:W-:Y:S01]  /*3700*/  @!P2 IMAD.MOV R177, RZ, RZ, -R177 ;  /* 0x000000ffffb1a224 */ /* 0x000fe200078e0ab1 */
[----:B------:R-:W-:Y:S01]  /*3710*/  IABS R193, R11 ;  /* 0x0000000b00c17213 */ /* 0x000fe20000000000 */
[C---:B------:R-:W-:Y:S01]  /*3720*/  VIADD R14, R252.reuse, 0x44 ;  /* 0x00000044fc0e7836 */ /* 0x040fe20000000000 */
[----:B------:R-:W-:Y:S01]  /*3730*/  IADD3 R7, R252, 0x3e, RZ ;  /* 0x0000003efc077810 */ /* 0x000fe20007ffe0ff */
[--C-:B------:R-:W-:Y:S01]  /*3740*/  @!P5 IMAD.IADD R189, R189, 0x1, -R4.reuse ;  /* 0x00000001bdbdd824 */ /* 0x100fe200078e0a04 */
[C---:B------:R-:W-:Y:S01]  /*3750*/  ISETP.GT.U32.AND P5, PT, R4.reuse, R191, PT ;  /* 0x000000bf0400720c */ /* 0x040fe20003fa4070 */
[----:B------:R-:W-:Y:S01]  /*3760*/  @!P6 IMAD.IADD R185, R185, 0x1, -R4 ;  /* 0x00000001b9b9e824 */ /* 0x000fe200078e0a04 */
[----:B------:R-:W-:Y:S01]  /*3770*/  ISETP.GT.U32.AND P6, PT, R4, R181, PT ;  /* 0x000000b50400720c */ /* 0x000fe20003fc4070 */
[----:B------:R-:W-:Y:S01]  /*3780*/  IMAD.HI.U32 R6, R5, R193, RZ ;  /* 0x000000c105067227 */ /* 0x000fe200078e00ff */
[----:B------:R-:W-:-:S02]  /*3790*/  IABS R195, R7 ;  /* 0x0000000700c37213 */ /* 0x000fc40000000000 */
[----:B------:R-:W-:Y:S01]  /*37a0*/  @!P1 IADD3 R175, -R175, RZ, RZ ;  /* 0x000000ffafaf9210 */ /* 0x000fe20007ffe1ff */
[----:B------:R-:W-:Y:S01]  /*37b0*/  @!P3 IMAD.IADD R187, R187, 0x1, -R4 ;  /* 0x00000001bbbbb824 */ /* 0x000fe200078e0a04 */
[----:B------:R-:W-:Y:S01]  /*37c0*/  ISETP.GT.U32.AND P1, PT, R4, R185, PT ;  /* 0x000000b90400720c */ /* 0x000fe20003f24070 */
[----:B------:R-:W-:Y:S01]  /*37d0*/  IMAD.MOV R6, RZ, RZ, -R6 ;  /* 0x000000ffff067224 */ /* 0x000fe200078e0a06 */
[----:B------:R-:W-:Y:S01]  /*37e0*/  ISETP.GE.AND P2, PT, R15, RZ, PT ;  /* 0x000000ff0f00720c */ /* 0x000fe20003f46270 */
[----:B------:R-:W-:Y:S01]  /*37f0*/  VIADD R15, R252, 0x5d ;  /* 0x0000005dfc0f7836 */ /* 0x000fe20000000000 */
[----:B------:R-:W-:Y:S01]  /*3800*/  ISETP.GT.U32.AND P3, PT, R4, R187, PT ;  /* 0x000000bb0400720c */ /* 0x000fe20003f64070 */
[--C-:B------:R-:W-:Y:S01]  /*3810*/  @!P5 IMAD.IADD R191, R191, 0x1, -R4.reuse ;  /* 0x00000001bfbfd824 */ /* 0x100fe200078e0a04 */
[----:B------:R-:W-:Y:S01]  /*3820*/  IABS R205, R12 ;  /* 0x0000000c00cd7213 */ /* 0x000fe20000000000 */
[----:B------:R-:W-:Y:S01]  /*3830*/  @!P6 IMAD.IADD R181, R181, 0x1, -R4 ;  /* 0x00000001b5b5e824 */ /* 0x000fe200078e0a04 */
[----:B------:R-:W-:Y:S01]  /*3840*/  ISETP.GE.AND P6, PT, R16, RZ, PT ;  /* 0x000000ff1000720c */ /* 0x000fe20003fc6270 */
[C---:B------:R-:W-:Y:S01]  /*3850*/  IMAD R193, R4.reuse, R6, R193 ;  /* 0x0000000604c17224 */ /* 0x040fe200078e02c1 */
[----:B------:R-:W-:Y:S01]  /*3860*/  ISETP.GT.U32.AND P5, PT, R4, R191, PT ;  /* 0x000000bf0400720c */ /* 0x000fe20003fa4070 */
[----:B------:R-:W-:Y:S01]  /*3870*/  IMAD.HI.U32 R6, R5, R195, RZ ;  /* 0x000000c305067227 */ /* 0x000fe200078e00ff */
[----:B------:R-:W-:-:S02]  /*3880*/  @!P4 IADD3 R181, -R181, RZ, RZ ;  /* 0x000000ffb5b5c210 */ /* 0x000fc40007ffe1ff */
[----:B------:R-:W-:Y:S01]  /*3890*/  ISETP.GE.AND P4, PT, R10, RZ, PT ;  /* 0x000000ff0a00720c */ /* 0x000fe20003f86270 */
[----:B------:R-:W-:Y:S01]  /*38a0*/  IMAD.MOV R6, RZ, RZ, -R6 ;  /* 0x000000ffff067224 */ /* 0x000fe200078e0a06 */
[----:B------:R-:W-:Y:S01]  /*38b0*/  IADD3 R10, R252, 0x40, RZ ;  /* 0x00000040fc0a7810 */ /* 0x000fe20007ffe0ff */
[--C-:B------:R-:W-:Y:S01]  /*38c0*/  @!P3 IMAD.IADD R187, R187, 0x1, -R4.reuse ;  /* 0x00000001bbbbb824 */ /* 0x100fe200078e0a04 */
[C---:B------:R-:W-:Y:S01]  /*38d0*/  ISETP.GT.U32.AND P3, PT, R4.reuse, R193, PT ;  /* 0x000000c10400720c */ /* 0x040fe20003f64070 */
[----:B------:R-:W-:Y:S01]  /*38e0*/  IMAD R195, R4, R6, R195 ;  /* 0x0000000604c37224 */ /* 0x000fe200078e02c3 */
[----:B------:R-:W-:Y:S01]  /*38f0*/  IABS R199, R10 ;  /* 0x0000000a00c77213 */ /* 0x000fe20000000000 */
[--C-:B------:R-:W-:Y:S01]  /*3900*/  @!P1 IMAD.IADD R185, R185, 0x1, -R4.reuse ;  /* 0x00000001b9b99824 */ /* 0x100fe200078e0a04 */
[----:B------:R-:W-:Y:S01]  /*3910*/  ISETP.GE.AND P1, PT, R8, RZ, PT ;  /* 0x000000ff0800720c */ /* 0x000fe20003f26270 */
[----:B------:R-:W-:Y:S01]  /*3920*/  @!P5 IMAD.IADD R191, R191, 0x1, -R4 ;  /* 0x00000001bfbfd824 */ /* 0x000fe200078e0a04 */
[----:B------:R-:W-:Y:S01]  /*3930*/  ISETP.GT.U32.AND P5, PT, R4, R195, PT ;  /* 0x000000c30400720c */ /* 0x000fe20003fa4070 */
[----:B------:R-:W-:Y:S01]  /*3940*/  IMAD.HI.U32 R8, R5, R199, RZ ;  /* 0x000000c705087227 */ /* 0x000fe200078e00ff */
[----:B------:R-:W-:-:S02]  /*3950*/  @!P2 IADD3 R183, -R183, RZ, RZ ;  /* 0x000000ffb7b7a210 */ /* 0x000fc40007ffe1ff */
[----:B------:R-:W-:Y:S01]  /*3960*/  ISETP.GE.AND P2, PT, R9, RZ, PT ;  /* 0x000000ff0900720c */ /* 0x000fe20003f46270 */
[----:B------:R-:W-:Y:S01]  /*3970*/  VIADD R9, R252, 0x3f ;  /* 0x0000003ffc097836 */ /* 0x000fe20000000000 */
[----:B------:R-:W-:Y:S01]  /*3980*/  IABS R207, R14 ;  /* 0x0000000e00cf7213 */ /* 0x000fe20000000000 */
[----:B------:R-:W-:Y:S02]  /*3990*/  IMAD.MOV R8, RZ, RZ, -R8 ;  /* 0x000000ffff087224 */ /* 0x000fe400078e0a08 */
[----:B------:R-:W-:Y:S01]  /*39a0*/  @!P4 IMAD.MOV R187, RZ, RZ, -R187 ;  /* 0x000000ffffbbc224 */ /* 0x000fe200078e0abb */
[----:B------:R-:W-:Y:S01]  /*39b0*/  IABS R197, R9 ;  /* 0x0000000900c57213 */ /* 0x000fe20000000000 */
[----:B------:R-:W-:Y:S01]  /*39c0*/  IMAD R199, R4, R8, R199 ;  /* 0x0000000804c77224 */ /* 0x000fe200078e02c7 */
[----:B------:R-:W-:Y:S01]  /*39d0*/  ISETP.GE.AND P4, PT, R9, RZ, PT ;  /* 0x000000ff0900720c */ /* 0x000fe20003f86270 */
[----:B------:R-:W-:Y:S01]  /*39e0*/  @!P3 IMAD.IADD R193, R193, 0x1, -R4 ;  /* 0x00000001c1c1b824 */ /* 0x000fe200078e0a04 */
[----:B------:R-:W-:Y:S01]  /*39f0*/  IADD3 R9, R252, 0x41, RZ ;  /* 0x00000041fc097810 */ /* 0x000fe20007ffe0ff */
[----:B------:R-:W-:Y:S01]  /*3a00*/  @!P6 IMAD.MOV R185, RZ, RZ, -R185 ;  /* 0x000000ffffb9e224 */ /* 0x000fe200078e0ab9 */
[----:B------:R-:W-:Y:S01]  /*3a10*/  @!P1 IADD3 R189, -R189, RZ, RZ ;  /* 0x000000ffbdbd9210 */ /* 0x000fe20007ffe1ff */
[----:B------:R-:W-:Y:S01]  /*3a20*/  @!P2 IMAD.MOV R191, RZ, RZ, -R191 ;  /* 0x000000ffffbfa224 */ /* 0x000fe200078e0abf */
[----:B------:R-:W-:Y:S01]  /*3a30*/  IABS R201, R9 ;  /* 0x0000000900c97213 */ /* 0x000fe20000000000 */
[----:B------:R-:W-:Y:S01]  /*3a40*/  IMAD.HI.U32 R8, R5, R207, RZ ;  /* 0x000000cf05087227 */ /* 0x000fe200078e00ff */
[----:B------:R-:W-:-:S02]  /*3a50*/  @!P5 IADD3 R195, R195, -R4, RZ ;  /* 0x80000004c3c3d210 */ /* 0x000fc40007ffe0ff */
[----:B------:R-:W-:Y:S01]  /*3a60*/  ISETP.GE.AND P1, PT, R7, RZ, PT ;  /* 0x000000ff0700720c */ /* 0x000fe20003f26270 */
[C---:B------:R-:W-:Y:S01]  /*3a70*/  IMAD.HI.U32 R7, R5.reuse, R197, RZ ;  /* 0x000000c505077227 */ /* 0x040fe200078e00ff */
[C---:B------:R-:W-:Y:S02]  /*3a80*/  ISETP.GT.U32.AND P5, PT, R4.reuse, R199, PT ;  /* 0x000000c70400720c */ /* 0x040fe40003fa4070 */
[C---:B------:R-:W-:Y:S01]  /*3a90*/  ISETP.GT.U32.AND P3, PT, R4.reuse, R193, PT ;  /* 0x000000c10400720c */ /* 0x040fe20003f64070 */
[----:B------:R-:W-:Y:S01]  /*3aa0*/  IMAD.HI.U32 R6, R5, R201, RZ ;  /* 0x000000c905067227 */ /* 0x000fe200078e00ff */
[----:B------:R-:W-:Y:S02]  /*3ab0*/  ISETP.GT.U32.AND P2, PT, R4, R195, PT ;  /* 0x000000c30400720c */ /* 0x000fe40003f44070 */
[----:B------:R-:W-:Y:S01]  /*3ac0*/  IADD3 R7, -R7, RZ, RZ ;  /* 0x000000ff07077210 */ /* 0x000fe20007ffe1ff */
[----:B------:R-:W-:Y:S01]  /*3ad0*/  IMAD.MOV R8, RZ, RZ, -R8 ;  /* 0x000000ffff087224 */ /* 0x000fe200078e0a08 */
[----:B------:R-:W-:Y:S01]  /*3ae0*/  ISETP.GE.AND P6, PT, R11, RZ, PT ;  /* 0x000000ff0b00720c */ /* 0x000fe20003fc6270 */
[----:B------:R-:W-:Y:S01]  /*3af0*/  VIADD R11, R252, 0x42 ;  /* 0x00000042fc0b7836 */ /* 0x000fe20000000000 */
[----:B------:R-:W-:Y:S01]  /*3b00*/  IADD3 R6, -R6, RZ, RZ ;  /* 0x000000ff06067210 */ /* 0x000fe20007ffe1ff */
[----:B------:R-:W-:-:S02]  /*3b10*/  IMAD R197, R4, R7, R197 ;  /* 0x0000000704c57224 */ /* 0x000fc400078e02c5 */
[----:B------:R-:W-:Y:S01]  /*3b20*/  @!P5 IADD3 R199, R199, -R4, RZ ;  /* 0x80000004c7c7d210 */ /* 0x000fe20007ffe0ff */
[----:B------:R-:W-:Y:S01]  /*3b30*/  IMAD.HI.U32 R7, R5, R205, RZ ;  /* 0x000000cd05077227 */ /* 0x000fe200078e00ff */
[----:B------:R-:W-:Y:S02]  /*3b40*/  IABS R203, R11 ;  /* 0x0000000b00cb7213 */ /* 0x000fe40000000000 */
[C---:B------:R-:W-:Y:S01]  /*3b50*/  ISETP.GT.U32.AND P5, PT, R4.reuse, R199, PT ;  /* 0x000000c70400720c */ /* 0x040fe20003fa4070 */
[C---:B------:R-:W-:Y:S02]  /*3b60*/  IMAD R201, R4.reuse, R6, R201 ;  /* 0x0000000604c97224 */ /* 0x040fe400078e02c9 */
[--C-:B------:R-:W-:Y:S01]  /*3b70*/  @!P3 IMAD.IADD R193, R193, 0x1, -R4.reuse ;  /* 0x00000001c1c1b824 */ /* 0x100fe200078e0a04 */
[C---:B------:R-:W-:Y:S01]  /*3b80*/  ISETP.GT.U32.AND P3, PT, R4.reuse, R197, PT ;  /* 0x000000c50400720c */ /* 0x040fe20003f64070 */
[----:B------:R-:W-:Y:S01]  /*3b90*/  @!P2 IMAD.IADD R195, R195, 0x1, -R4 ;  /* 0x00000001c3c3a824 */ /* 0x000fe200078e0a04 */
[----:B------:R-:W-:Y:S01]  /*3ba0*/  ISETP.GT.U32.AND P2, PT, R4, R201, PT ;  /* 0x000000c90400720c */ /* 0x000fe20003f44070 */
[----:B------:R-:W-:Y:S01]  /*3bb0*/  @!P6 IMAD.MOV R193, RZ, RZ, -R193 ;  /* 0x000000ffffc1e224 */ /* 0x000fe200078e0ac1 */
[----:B------:R-:W-:Y:S01]  /*3bc0*/  ISETP.GE.AND P6, PT, R10, RZ, PT ;  /* 0x000000ff0a00720c */ /* 0x000fe20003fc6270 */
[----:B------:R-:W-:-:S04]  /*3bd0*/  IMAD.HI.U32 R6, R5, R203, RZ ;  /* 0x000000cb05067227 */ /* 0x000fc800078e00ff */
[----:B------:R-:W-:Y:S02]  /*3be0*/  IMAD.MOV R7, RZ, RZ, -R7 ;  /* 0x000000ffff077224 */ /* 0x000fe400078e0a07 */
[----:B------:R-:W-:Y:S02]  /*3bf0*/  IMAD.MOV R6, RZ, RZ, -R6 ;  /* 0x000000ffff067224 */ /* 0x000fe400078e0a06 */
[C---:B------:R-:W-:Y:S02]  /*3c00*/  IMAD R205, R4.reuse, R7, R205 ;  /* 0x0000000704cd7224 */ /* 0x040fe400078e02cd */
[C---:B------:R-:W-:Y:S01]  /*3c10*/  IMAD R203, R4.reuse, R6, R203 ;  /* 0x0000000604cb7224 */ /* 0x040fe200078e02cb */
[----:B------:R-:W-:Y:S01]  /*3c20*/  @!P2 IADD3 R201, R201, -R4, RZ ;  /* 0x80000004c9c9a210 */ /* 0x000fe20007ffe0ff */
[--C-:B------:R-:W-:Y:S02]  /*3c30*/  @!P3 IMAD.IADD R197, R197, 0x1, -R4.reuse ;  /* 0x00000001c5c5b824 */ /* 0x100fe400078e0a04 */
[C---:B------:R-:W-:Y:S01]  /*3c40*/  IMAD R207, R4.reuse, R8, R207 ;  /* 0x0000000804cf7224 */ /* 0x040fe200078e02cf */
[C---:B------:R-:W-:Y:S01]  /*3c50*/  ISETP.GT.U32.AND P2, PT, R4.reuse, R203, PT ;  /* 0x000000cb0400720c */ /* 0x040fe20003f44070 */
[----:B------:R-:W-:Y:S01]  /*3c60*/  @!P5 IMAD.IADD R199, R199, 0x1, -R4 ;  /* 0x00000001c7c7d824 */ /* 0x000fe200078e0a04 */
[----:B------:R-:W-:Y:S01]  /*3c70*/  ISETP.GT.U32.AND P5, PT, R4, R205, PT ;  /* 0x000000cd0400720c */ /* 0x000fe20003fa4070 */
[----:B------:R-:W-:Y:S01]  /*3c80*/  VIADD R7, R252, 0x45 ;  /* 0x00000045fc077836 */ /* 0x000fe20000000000 */
[C---:B------:R-:W-:Y:S01]  /*3c90*/  ISETP.GT.U32.AND P3, PT, R4.reuse, R197, PT ;  /* 0x000000c50400720c */ /* 0x040fe20003f64070 */
[----:B------:R-:W-:Y:S01]  /*3ca0*/  @!P6 IMAD.MOV R199, RZ, RZ, -R199 ;  /* 0x000000ffffc7e224 */ /* 0x000fe200078e0ac7 */
[----:B------:R-:W-:Y:S01]  /*3cb0*/  ISETP.GT.U32.AND P6, PT, R4, R207, PT ;  /* 0x000000cf0400720c */ /* 0x000fe20003fc4070 */
[----:B------:R-:W-:Y:S01]  /*3cc0*/  VIADD R8, R252, 0x46 ;  /* 0x00000046fc087836 */ /* 0x000fe20000000000 */
[----:B------:R-:W-:Y:S01]  /*3cd0*/  IABS R209, R7 ;  /* 0x0000000700d17213 */ /* 0x000fe20000000000 */
[----:B------:R-:W-:Y:S01]  /*3ce0*/  @!P1 IMAD.MOV R195, RZ, RZ, -R195 ;  /* 0x000000ffffc39224 */ /* 0x000fe200078e0ac3 */
[----:B------:R-:W-:Y:S01]  /*3cf0*/  ISETP.GT.U32.AND P1, PT, R4, R201, PT ;  /* 0x000000c90400720c */ /* 0x000fe20003f24070 */
[----:B------:R-:W-:Y:S01]  /*3d00*/  VIADD R10, R252, 0x48 ;  /* 0x00000048fc0a7836 */ /* 0x000fe20000000000 */
[----:B------:R-:W-:Y:S01]  /*3d10*/  IABS R211, R8 ;  /* 0x0000000800d37213 */ /* 0x000fe20000000000 */
[----:B------:R-:W-:-:S02]  /*3d20*/  IMAD.HI.U32 R6, R5, R209, RZ ;  /* 0x000000d105067227 */ /* 0x000fc400078e00ff */
[-C--:B------:R-:W-:Y:S02]  /*3d30*/  @!P5 IADD3 R205, R205, -R4.reuse, RZ ;  /* 0x80000004cdcdd210 */ /* 0x080fe40007ffe0ff */
[----:B------:R-:W-:Y:S01]  /*3d40*/  IMAD.MOV R6, RZ, RZ, -R6 ;  /* 0x000000ffff067224 */ /* 0x000fe200078e0a06 */
[----:B------:R-:W-:Y:S01]  /*3d50*/  @!P3 IADD3 R197, R197, -R4, RZ ;  /* 0x80000004c5c5b210 */ /* 0x000fe20007ffe0ff */
[--C-:B------:R-:W-:Y:S01]  /*3d60*/  @!P2 IMAD.IADD R203, R203, 0x1, -R4.reuse ;  /* 0x00000001cbcba824 */ /* 0x100fe200078e0a04 */
[----:B------:R-:W-:Y:S01]  /*3d70*/  ISETP.GE.AND P3, PT, R9, RZ, PT ;  /* 0x000000ff0900720c */ /* 0x000fe20003f66270 */
[----:B------:R-:W-:Y:S01]  /*3d80*/  @!P6 IMAD.IADD R207, R207, 0x1, -R4 ;  /* 0x00000001cfcfe824 */ /* 0x000fe200078e0a04 */
[C---:B------:R-:W-:Y:S01]  /*3d90*/  ISETP.GT.U32.AND P6, PT, R4.reuse, R205, PT ;  /* 0x000000cd0400720c */ /* 0x040fe20003fc4070 */
[C---:B------:R-:W-:Y:S01]  /*3da0*/  IMAD R209, R4.reuse, R6, R209 ;  /* 0x0000000604d17224 */ /* 0x040fe200078e02d1 */
[----:B------:R-:W-:Y:S01]  /*3db0*/  ISETP.GT.U32.AND P5, PT, R4, R203, PT ;  /* 0x000000cb0400720c */ /* 0x000fe20003fa4070 */
[----:B------:R-:W-:Y:S01]  /*3dc0*/  IMAD.HI.U32 R6, R5, R211, RZ ;  /* 0x000000d305067227 */ /* 0x000fe200078e00ff */
[----:B------:R-:W-:-:S02]  /*3dd0*/  @!P1 IADD3 R201, R201, -R4, RZ ;  /* 0x80000004c9c99210 */ /* 0x000fc40007ffe0ff */
[----:B------:R-:W-:Y:S01]  /*3de0*/  @!P4 IADD3 R197, -R197, RZ, RZ ;  /* 0x000000ffc5c5c210 */ /* 0x000fe20007ffe1ff */
[----:B------:R-:W-:Y:S01]  /*3df0*/  IMAD.MOV R6, RZ, RZ, -R6 ;  /* 0x000000ffff067224 */ /* 0x000fe200078e0a06 */
[----:B------:R-:W-:Y:S01]  /*3e00*/  ISETP.GE.AND P4, PT, R11, RZ, PT ;  /* 0x000000ff0b00720c */ /* 0x000fe20003f86270 */
[C---:B------:R-:W-:Y:S01]  /*3e10*/  VIADD R16, R252.reuse, 0x61 ;  /* 0x00000061fc107836 */ /* 0x040fe20000000000 */
[----:B------:R-:W-:Y:S01]  /*3e20*/  IADD3 R11, R252, 0x49, RZ ;  /* 0x00000049fc0b7810 */ /* 0x000fe20007ffe0ff */
[C---:B------:R-:W-:Y:S01]  /*3e30*/  IMAD R211, R4.reuse, R6, R211 ;  /* 0x0000000604d37224 */ /* 0x040fe200078e02d3 */
[----:B------:R-:W-:Y:S01]  /*3e40*/  IABS R215, R10 ;  /* 0x0000000a00d77213 */ /* 0x000fe20000000000 */
[----:B------:R-:W-:Y:S01]  /*3e50*/  @!P3 IMAD.MOV R201, RZ, RZ, -R201 ;  /* 0x000000ffffc9b224 */ /* 0x000fe200078e0ac9 */
[C---:B------:R-:W-:Y:S01]  /*3e60*/  ISETP.GT.U32.AND P3, PT, R4.reuse, R207, PT ;  /* 0x000000cf0400720c */ /* 0x040fe20003f64070 */
[--C-:B------:R-:W-:Y:S01]  /*3e70*/  @!P6 IMAD.IADD R205, R205, 0x1, -R4.reuse ;  /* 0x00000001cdcde824 */ /* 0x100fe200078e0a04 */
[C---:B------:R-:W-:Y:S01]  /*3e80*/  ISETP.GT.U32.AND P6, PT, R4.reuse, R211, PT ;  /* 0x000000d30400720c */ /* 0x040fe20003fc4070 */
[----:B------:R-:W-:Y:S01]  /*3e90*/  @!P5 IMAD.IADD R203, R203, 0x1, -R4 ;  /* 0x00000001cbcbd824 */ /* 0x000fe200078e0a04 */
[----:B------:R-:W-:-:S02]  /*3ea0*/  ISETP.GT.U32.AND P5, PT, R4, R209, PT ;  /* 0x000000d10400720c */ /* 0x000fc40003fa4070 */
[----:B------:R-:W-:Y:S01]  /*3eb0*/  IABS R217, R11 ;  /* 0x0000000b00d97213 */ /* 0x000fe20000000000 */
[----:B------:R-:W-:Y:S01]  /*3ec0*/  @!P4 IMAD.MOV R203, RZ, RZ, -R203 ;  /* 0x000000ffffcbc224 */ /* 0x000fe200078e0acb */
[----:B------:R-:W-:Y:S01]  /*3ed0*/  ISETP.GE.AND P2, PT, R14, RZ, PT ;  /* 0x000000ff0e00720c */ /* 0x000fe20003f46270 */
[C---:B------:R-:W-:Y:S01]  /*3ee0*/  VIADD R14, R252.reuse, 0x4e ;  /* 0x0000004efc0e7836 */ /* 0x040fe20000000000 */
[----:B------:R-:W-:Y:S02]  /*3ef0*/  IADD3 R9, R252, 0x47, RZ ;  /* 0x00000047fc097810 */ /* 0x000fe40007ffe0ff */
[----:B------:R-:W-:Y:S01]  /*3f00*/  ISETP.GE.AND P1, PT, R12, RZ, PT ;  /* 0x000000ff0c00720c */ /* 0x000fe20003f26270 */
[----:B------:R-:W-:Y:S01]  /*3f10*/  VIADD R12, R252, 0x4d ;  /* 0x0000004dfc0c7836 */ /* 0x000fe20000000000 */
[----:B------:R-:W-:Y:S01]  /*3f20*/  @!P3 IADD3 R207, R207, -R4, RZ ;  /* 0x80000004cfcfb210 */ /* 0x000fe20007ffe0ff */
[----:B------:R-:W-:Y:S01]  /*3f30*/  @!P6 IMAD.IADD R211, R211, 0x1, -R4 ;  /* 0x00000001d3d3e824 */ /* 0x000fe200078e0a04 */
[----:B------:R-:W-:Y:S01]  /*3f40*/  ISETP.GE.AND P3, PT, R7, RZ, PT ;  /* 0x000000ff0700720c */ /* 0x000fe20003f66270 */
[----:B------:R-:W-:Y:S01]  /*3f50*/  IMAD.HI.U32 R7, R5, R215, RZ ;  /* 0x000000d705077227 */ /* 0x000fe200078e00ff */
[----:B------:R-:W-:-:S02]  /*3f60*/  IABS R213, R9 ;  /* 0x0000000900d57213 */ /* 0x000fc40000000000 */
[----:B------:R-:W-:Y:S01]  /*3f70*/  ISETP.GT.U32.AND P6, PT, R4, R211, PT ;  /* 0x000000d30400720c */ /* 0x000fe20003fc4070 */
[----:B------:R-:W-:Y:S01]  /*3f80*/  @!P5 IMAD.IADD R209, R209, 0x1, -R4 ;  /* 0x00000001d1d1d824 */ /* 0x000fe200078e0a04 */
[----:B------:R-:W-:Y:S01]  /*3f90*/  ISETP.GE.AND P5, PT, R8, RZ, PT ;  /* 0x000000ff0800720c */ /* 0x000fe20003fa6270 */
[----:B------:R-:W-:Y:S01]  /*3fa0*/  IMAD.HI.U32 R8, R5, R217, RZ ;  /* 0x000000d905087227 */ /* 0x000fe200078e00ff */
[----:B------:R-:W-:Y:S02]  /*3fb0*/  IADD3 R7, -R7, RZ, RZ ;  /* 0x000000ff07077210 */ /* 0x000fe40007ffe1ff */
[----:B------:R-:W-:Y:S01]  /*3fc0*/  ISETP.GT.U32.AND P4, PT, R4, R209, PT ;  /* 0x000000d10400720c */ /* 0x000fe20003f84070 */
[----:B------:R-:W-:Y:S01]  /*3fd0*/  IMAD.HI.U32 R6, R5, R213, RZ ;  /* 0x000000d505067227 */ /* 0x000fe200078e00ff */
[----:B------:R-:W-:Y:S02]  /*3fe0*/  IADD3 R8, -R8, RZ, RZ ;  /* 0x000000ff08087210 */ /* 0x000fe40007ffe1ff */
[----:B------:R-:W-:Y:S01]  /*3ff0*/  @!P2 IADD3 R207, -R207, RZ, RZ ;  /* 0x000000ffcfcfa210 */ /* 0x000fe20007ffe1ff */
        /* <DEDUP_REMOVED lines=8> */
[----:B------:R-:W-:Y:S01]  /*4080*/  @!P4 IMAD.IADD R209, R209, 0x1, -R4 ;  /* 0x00000001d1d1c824 */ /* 0x000fe200078e0a04 */
[----:B------:R-:W-:Y:S01]  /*4090*/  ISETP.GE.AND P4, PT, R9, RZ, PT ;  /* 0x000000ff0900720c */ /* 0x000fe20003f86270 */
[----:B------:R-:W-:Y:S01]  /*40a0*/  VIADD R9, R252, 0x4b ;  /* 0x0000004bfc097836 */ /* 0x000fe20000000000 */
[----:B------:R-:W-:Y:S01]  /*40b0*/  IABS R219, R8 ;  /* 0x0000000800db7213 */ /* 0x000fe20000000000 */
[C---:B------:R-:W-:Y:S01]  /*40c0*/  IMAD R213, R4.reuse, R6, R213 ;  /* 0x0000000604d57224 */ /* 0x040fe200078e02d5 */
[----:B------:R-:W-:Y:S01]  /*40d0*/  IABS R227, R14 ;  /* 0x0000000e00e37213 */ /* 0x000fe20000000000 */
[----:B------:R-:W-:Y:S01]  /*40e0*/  @!P1 IMAD.MOV R205, RZ, RZ, -R205 ;  /* 0x000000ffffcd9224 */ /* 0x000fe200078e0acd */
[----:B------:R-:W-:Y:S01]  /*40f0*/  IABS R221, R9 ;  /* 0x0000000900dd7213 */ /* 0x000fe20000000000 */
[----:B------:R-:W-:Y:S01]  /*4100*/  IMAD.HI.U32 R6, R5, R219, RZ ;  /* 0x000000db05067227 */ /* 0x000fe200078e00ff */
[----:B------:R-:W-:-:S02]  /*4110*/  ISETP.GT.U32.AND P1, PT, R4, R213, PT ;  /* 0x000000d50400720c */ /* 0x000fc40003f24070 */
[----:B------:R-:W-:Y:S01]  /*4120*/  @!P2 IADD3 R215, R215, -R4, RZ ;  /* 0x80000004d7d7a210 */ /* 0x000fe20007ffe0ff */
[----:B------:R-:W-:Y:S01]  /*4130*/  @!P6 IMAD.IADD R217, R217, 0x1, -R4 ;  /* 0x00000001d9d9e824 */ /* 0x000fe200078e0a04 */
[----:B------:R-:W-:Y:S01]  /*4140*/  @!P3 IADD3 R209, -R209, RZ, RZ ;  /* 0x000000ffd1d1b210 */ /* 0x000fe20007ffe1ff */
[----:B------:R-:W-:Y:S01]  /*4150*/  IMAD.MOV R7, RZ, RZ, -R6 ;  /* 0x000000ffff077224 */ /* 0x000fe200078e0a06 */
[C---:B------:R-:W-:Y:S01]  /*4160*/  ISETP.GT.U32.AND P6, PT, R4.reuse, R215, PT ;  /* 0x000000d70400720c */ /* 0x040fe20003fc4070 */
[----:B------:R-:W-:Y:S01]  /*4170*/  IMAD.HI.U32 R6, R5, R221, RZ ;  /* 0x000000dd05067227 */ /* 0x000fe200078e00ff */
[----:B------:R-:W-:Y:S02]  /*4180*/  ISETP.GT.U32.AND P3, PT, R4, R217, PT ;  /* 0x000000d90400720c */ /* 0x000fe40003f64070 */
[----:B------:R-:W-:Y:S01]  /*4190*/  IABS R163, R16 ;  /* 0x0000001000a37213 */ /* 0x000fe20000000000 */
[----:B------:R-:W-:Y:S02]  /*41a0*/  IMAD.MOV R6, RZ, RZ, -R6 ;  /* 0x000000ffff067224 */ /* 0x000fe400078e0a06 */
[----:B------:R-:W-:Y:S01]  /*41b0*/  @!P1 IMAD.IADD R213, R213, 0x1, -R4 ;  /* 0x00000001d5d59824 */ /* 0x000fe200078e0a04 */
[----:B------:R-:W-:Y:S01]  /*41c0*/  ISETP.GE.AND P1, PT, R10, RZ, PT ;  /* 0x000000ff0a00720c */ /* 0x000fe20003f26270 */
[----:B------:R-:W-:-:S02]  /*41d0*/  IMAD R221, R4, R6, R221 ;  /* 0x0000000604dd7224 */ /* 0x000fc400078e02dd */
[----:B------:R-:W-:Y:S01]  /*41e0*/  VIADD R10, R252, 0x4c ;  /* 0x0000004cfc0a7836 */ /* 0x000fe20000000000 */
[C---:B------:R-:W-:Y:S01]  /*41f0*/  ISETP.GT.U32.AND P2, PT, R4.reuse, R213, PT ;  /* 0x000000d50400720c */ /* 0x040fe20003f44070 */
[----:B------:R-:W-:Y:S01]  /*4200*/  @!P6 IMAD.IADD R215, R215, 0x1, -R4 ;  /* 0x00000001d7d7e824 */ /* 0x000fe200078e0a04 */
[C---:B------:R-:W-:Y:S01]  /*4210*/  ISETP.GT.U32.AND P6, PT, R4.reuse, R221, PT ;  /* 0x000000dd0400720c */ /* 0x040fe20003fc4070 */
[----:B------:R-:W-:Y:S01]  /*4220*/  IMAD R219, R4, R7, R219 ;  /* 0x0000000704db7224 */ /* 0x000fe200078e02db */
[----:B------:R-:W-:Y:S01]  /*4230*/  IABS R223, R10 ;  /* 0x0000000a00df7213 */ /* 0x000fe20000000000 */
[----:B------:R-:W-:Y:S01]  /*4240*/  @!P5 IMAD.MOV R211, RZ, RZ, -R211 ;  /* 0x000000ffffd3d224 */ /* 0x000fe200078e0ad3 */
[----:B------:R-:W-:Y:S02]  /*4250*/  @!P3 IADD3 R217, R217, -R4, RZ ;  /* 0x80000004d9d9b210 */ /* 0x000fe40007ffe0ff */
[----:B------:R-:W-:Y:S01]  /*4260*/  ISETP.GE.AND P3, PT, R11, RZ, PT ;  /* 0x000000ff0b00720c */ /* 0x000fe20003f66270 */
[----:B------:R-:W-:-:S04]  /*4270*/  IMAD.HI.U32 R6, R5, R223, RZ ;  /* 0x000000df05067227 */ /* 0x000fc800078e00ff */
[----:B------:R-:W-:Y:S01]  /*4280*/  IMAD.MOV R7, RZ, RZ, -R6 ;  /* 0x000000ffff077224 */ /* 0x000fe200078e0a06 */
[----:B------:R-:W-:Y:S01]  /*4290*/  @!P2 IADD3 R213, R213, -R4, RZ ;  /* 0x80000004d5d5a210 */ /* 0x000fe20007ffe0ff */
[----:B------:R-:W-:Y:S01]  /*42a0*/  @!P6 IMAD.IADD R221, R221, 0x1, -R4 ;  /* 0x00000001dddde824 */ /* 0x000fe200078e0a04 */
[C---:B------:R-:W-:Y:S01]  /*42b0*/  ISETP.GT.U32.AND P2, PT, R4.reuse, R219, PT ;  /* 0x000000db0400720c */ /* 0x040fe20003f44070 */
[----:B------:R-:W-:Y:S01]  /*42c0*/  IMAD.HI.U32 R6, R5, R225, RZ ;  /* 0x000000e105067227 */ /* 0x000fe200078e00ff */
[----:B------:R-:W-:Y:S02]  /*42d0*/  @!P4 IADD3 R213, -R213, RZ, RZ ;  /* 0x000000ffd5d5c210 */ /* 0x000fe40007ffe1ff */
[C---:B------:R-:W-:Y:S01]  /*42e0*/  ISETP.GT.U32.AND P5, PT, R4.reuse, R221, PT ;  /* 0x000000dd0400720c */ /* 0x040fe20003fa4070 */
[----:B------:R-:W-:Y:S01]  /*42f0*/  IMAD R223, R4, R7, R223 ;  /* 0x0000000704df7224 */ /* 0x000fe200078e02df */
[----:B------:R-:W-:Y:S01]  /*4300*/  IADD3 R7, -R6, RZ, RZ ;  /* 0x000000ff06077210 */ /* 0x000fe20007ffe1ff */
[----:B------:R-:W-:Y:S01]  /*4310*/  @!P1 IMAD.MOV R215, RZ, RZ, -R215 ;  /* 0x000000ffffd79224 */ /* 0x000fe200078e0ad7 */
[----:B------:R-:W-:Y:S01]  /*4320*/  ISETP.GE.AND P1, PT, R9, RZ, PT ;  /* 0x000000ff0900720c */ /* 0x000fe20003f26270 */
[----:B------:R-:W-:Y:S01]  /*4330*/  IMAD.HI.U32 R6, R5, R227, RZ ;  /* 0x000000e305067227 */ /* 0x000fe200078e00ff */
[----:B------:R-:W-:-:S02]  /*4340*/  ISETP.GT.U32.AND P4, PT, R4, R223, PT ;  /* 0x000000df0400720c */ /* 0x000fc40003f84070 */
[----:B------:R-:W-:Y:S01]  /*4350*/  IADD3 R9, R252, 0x51, RZ ;  /* 0x00000051fc097810 */ /* 0x000fe20007ffe0ff */
[----:B------:R-:W-:Y:S01]  /*4360*/  IMAD R225, R4, R7, R225 ;  /* 0x0000000704e17224 */ /* 0x000fe200078e02e1 */
[----:B------:R-:W-:Y:S01]  /*4370*/  IADD3 R7, R252, 0x4f, RZ ;  /* 0x0000004ffc077810 */ /* 0x000fe20007ffe0ff */
[----:B------:R-:W-:Y:S01]  /*4380*/  IMAD.MOV R6, RZ, RZ, -R6 ;  /* 0x000000ffff067224 */ /* 0x000fe200078e0a06 */
[----:B------:R-:W-:Y:S01]  /*4390*/  IABS R233, R9 ;  /* 0x0000000900e97213 */ /* 0x000fe20000000000 */
[--C-:B------:R-:W-:Y:S01]  /*43a0*/  @!P2 IMAD.IADD R219, R219, 0x1, -R4.reuse ;  /* 0x00000001dbdba824 */ /* 0x100fe200078e0a04 */
[----:B------:R-:W-:Y:S01]  /*43b0*/  @!P5 IADD3 R221, R221, -R4, RZ ;  /* 0x80000004ddddd210 */ /* 0x000fe20007ffe0ff */
[C---:B------:R-:W-:Y:S01]  /*43c0*/  IMAD R227, R4.reuse, R6, R227 ;  /* 0x0000000604e37224 */ /* 0x040fe200078e02e3 */
[C---:B------:R-:W-:Y:S01]  /*43d0*/  ISETP.GT.U32.AND P5, PT, R4.reuse, R225, PT ;  /* 0x000000e10400720c */ /* 0x040fe20003fa4070 */
[----:B------:R-:W-:Y:S01]  /*43e0*/  @!P3 IMAD.MOV R217, RZ, RZ, -R217 ;  /* 0x000000ffffd9b224 */ /* 0x000fe200078e0ad9 */
[----:B------:R-:W-:Y:S01]  /*43f0*/  IABS R229, R7 ;  /* 0x0000000700e57213 */ /* 0x000fe20000000000 */
[----:B------:R-:W-:Y:S01]  /*4400*/  @!P1 IMAD.MOV R221, RZ, RZ, -R221 ;  /* 0x000000ffffdd9224 */ /* 0x000fe200078e0add */
[----:B------:R-:W-:Y:S01]  /*4410*/  ISETP.GT.U32.AND P1, PT, R4, R227, PT ;  /* 0x000000e30400720c */ /* 0x000fe20003f24070 */
[----:B------:R-:W-:Y:S01]  /*4420*/  @!P4 IMAD.IADD R223, R223, 0x1, -R4 ;  /* 0x00000001dfdfc824 */ /* 0x000fe200078e0a04 */
[----:B------:R-:W-:Y:S01]  /*4430*/  ISETP.GE.AND P2, PT, R8, RZ, PT ;  /* 0x000000ff0800720c */ /* 0x000fe20003f46270 */
[----:B------:R-:W-:Y:S01]  /*4440*/  IMAD.HI.U32 R6, R5, R229, RZ ;  /* 0x000000e505067227 */ /* 0x000fe200078e00ff */
[----:B------:R-:W-:-:S02]  /*4450*/  IADD3 R8, R252, 0x50, RZ ;  /* 0x00000050fc087810 */ /* 0x000fc40007ffe0ff */
[C---:B------:R-:W-:Y:S01]  /*4460*/  ISETP.GT.U32.AND P6, PT, R4.reuse, R219, PT ;  /* 0x000000db0400720c */ /* 0x040fe20003fc4070 */
[----:B------:R-:W-:Y:S01]  /*4470*/  IMAD.MOV R6, RZ, RZ, -R6 ;  /* 0x000000ffff067224 */ /* 0x000fe200078e0a06 */
[----:B------:R-:W-:Y:S01]  /*4480*/  IABS R231, R8 ;  /* 0x0000000800e77213 */ /* 0x000fe20000000000 */
[--C-:B------:R-:W-:Y:S01]  /*4490*/  @!P5 IMAD.IADD R225, R225, 0x1, -R4.reuse ;  /* 0x00000001e1e1d824 */ /* 0x100fe200078e0a04 */
[C---:B------:R-:W-:Y:S01]  /*44a0*/  ISETP.GT.U32.AND P4, PT, R4.reuse, R223, PT ;  /* 0x000000df0400720c */ /* 0x040fe20003f84070 */
[----:B------:R-:W-:Y:S01]  /*44b0*/  IMAD R229, R4, R6, R229 ;  /* 0x0000000604e57224 */ /* 0x000fe200078e02e5 */
[----:B------:R-:W-:Y:S01]  /*44c0*/  ISETP.GE.AND P3, PT, R10, RZ, PT ;  /* 0x000000ff0a00720c */ /* 0x000fe20003f66270 */
[----:B------:R-:W-:Y:S01]  /*44d0*/  @!P1 IMAD.IADD R227, R227, 0x1, -R4 ;  /* 0x00000001e3e39824 */ /* 0x000fe200078e0a04 */
[----:B------:R-:W-:Y:S01]  /*44e0*/  ISETP.GT.U32.AND P5, PT, R4, R225, PT ;  /* 0x000000e10400720c */ /* 0x000fe20003fa4070 */
[----:B------:R-:W-:Y:S01]  /*44f0*/  IMAD.HI.U32 R6, R5, R231, RZ ;  /* 0x000000e705067227 */ /* 0x000fe200078e00ff */
[----:B------:R-:W-:-:S02]  /*4500*/  IADD3 R10, R252, 0x52, RZ ;  /* 0x00000052fc0a7810 */ /* 0x000fc40007ffe0ff */
[----:B------:R-:W-:Y:S01]  /*4510*/  ISETP.GT.U32.AND P1, PT, R4, R227, PT ;  /* 0x000000e30400720c */ /* 0x000fe20003f24070 */
[----:B------:R-:W-:Y:S01]  /*4520*/  IMAD.MOV R6, RZ, RZ, -R6 ;  /* 0x000000ffff067224 */ /* 0x000fe200078e0a06 */
[----:B------:R-:W-:Y:S01]  /*4530*/  IABS R235, R10 ;  /* 0x0000000a00eb7213 */ /* 0x000fe20000000000 */
[--C-:B------:R-:W-:Y:S01]  /*4540*/  @!P6 IMAD.IADD R219, R219, 0x1, -R4.reuse ;  /* 0x00000001dbdbe824 */ /* 0x100fe200078e0a04 */
[----:B------:R-:W-:Y:S01]  /*4550*/  ISETP.GE.AND P6, PT, R12, RZ, PT ;  /* 0x000000ff0c00720c */ /* 0x000fe20003fc6270 */
[----:B------:R-:W-:Y:S02]  /*4560*/  IMAD R231, R4, R6, R231 ;  /* 0x0000000604e77224 */ /* 0x000fe400078e02e7 */
[----:B------:R-:W-:Y:S01]  /*4570*/  @!P2 IMAD.MOV R219, RZ, RZ, -R219 ;  /* 0x000000ffffdba224 */ /* 0x000fe200078e0adb */
[----:B------:R-:W-:Y:S01]  /*4580*/  ISETP.GE.AND P2, PT, R14, RZ, PT ;  /* 0x000000ff0e00720c */ /* 0x000fe20003f46270 */
[--C-:B------:R-:W-:Y:S01]  /*4590*/  @!P5 IMAD.IADD R225, R225, 0x1, -R4.reuse ;  /* 0x00000001e1e1d824 */ /* 0x100fe200078e0a04 */
[C---:B------:R-:W-:Y:S01]  /*45a0*/  ISETP.GT.U32.AND P5, PT, R4.reuse, R229, PT ;  /* 0x000000e50400720c */ /* 0x040fe20003fa4070 */
[--C-:B------:R-:W-:Y:S01]  /*45b0*/  @!P4 IMAD.IADD R223, R223, 0x1, -R4.reuse ;  /* 0x00000001dfdfc824 */ /* 0x100fe200078e0a04 */
[----:B------:R-:W-:Y:S01]  /*45c0*/  ISETP.GE.AND P4, PT, R7, RZ, PT ;  /* 0x000000ff0700720c */ /* 0x000fe20003f86270 */
[----:B------:R-:W-:Y:S01]  /*45d0*/  @!P1 IMAD.IADD R227, R227, 0x1, -R4 ;  /* 0x00000001e3e39824 */ /* 0x000fe200078e0a04 */
[----:B------:R-:W-:Y:S01]  /*45e0*/  ISETP.GT.U32.AND P1, PT, R4, R231, PT ;  /* 0x000000e70400720c */ /* 0x000fe20003f24070 */
[----:B------:R-:W-:Y:S01]  /*45f0*/  IMAD.HI.U32 R7, R5, R233, RZ ;  /* 0x000000e905077227 */ /* 0x000fe200078e00ff */
[----:B------:R-:W-:-:S02]  /*4600*/  @!P3 IADD3 R223, -R223, RZ, RZ ;  /* 0x000000ffdfdfb210 */ /* 0x000fc40007ffe1ff */
[----:B------:R-:W-:Y:S01]  /*4610*/  @!P6 IADD3 R225, -R225, RZ, RZ ;  /* 0x000000ffe1e1e210 */ /* 0x000fe20007ffe1ff */
[----:B------:R-:W-:Y:S01]  /*4620*/  IMAD.MOV R7, RZ, RZ, -R7 ;  /* 0x000000ffff077224 */ /* 0x000fe200078e0a07 */
[----:B------:R-:W-:Y:S01]  /*4630*/  ISETP.GE.AND P6, PT, R9, RZ, PT ;  /* 0x000000ff0900720c */ /* 0x000fe20003fc6270 */
[----:B------:R-:W-:Y:S01]  /*4640*/  IMAD.HI.U32 R6, R5, R235, RZ ;  /* 0x000000eb05067227 */ /* 0x000fe200078e00ff */
[----:B------:R-:W-:Y:S02]  /*4650*/  @!P2 IADD3 R227, -R227, RZ, RZ ;  /* 0x000000ffe3e3a210 */ /* 0x000fe40007ffe1ff */
[----:B------:R-:W-:Y:S01]  /*4660*/  IADD3 R9, R252, 0x53, RZ ;  /* 0x00000053fc097810 */ /* 0x000fe20007ffe0ff */
[----:B------:R-:W-:Y:S01]  /*4670*/  @!P5 IMAD.IADD R229, R229, 0x1, -R4 ;  /* 0x00000001e5e5d824 */ /* 0x000fe200078e0a04 */
[----:B------:R-:W-:Y:S01]  /*4680*/  ISETP.GE.AND P3, PT, R8, RZ, PT ;  /* 0x000000ff0800720c */ /* 0x000fe20003f66270 */
[C---:B------:R-:W-:Y:S01]  /*4690*/  IMAD R233, R4.reuse, R7, R233 ;  /* 0x0000000704e97224 */ /* 0x040fe200078e02e9 */
[----:B------:R-:W-:Y:S01]  /*46a0*/  IABS R237, R9 ;  /* 0x0000000900ed7213 */ /* 0x000fe20000000000 */
[----:B------:R-:W-:Y:S01]  /*46b0*/  IMAD.MOV R6, RZ, RZ, -R6 ;  /* 0x000000ffff067224 */ /* 0x000fe200078e0a06 */
[----:B------:R-:W-:Y:S01]  /*46c0*/  ISETP.GT.U32.AND P5, PT, R4, R229, PT ;  /* 0x000000e50400720c */ /* 0x000fe20003fa4070 */
[----:B------:R-:W-:Y:S01]  /*46d0*/  VIADD R11, R252, 0x54 ;  /* 0x00000054fc0b7836 */ /* 0x000fe20000000000 */
[----:B------:R-:W-:Y:S01]  /*46e0*/  ISETP.GT.U32.AND P2, PT, R4, R233, PT ;  /* 0x000000e90400720c */ /* 0x000fe20003f44070 */
[----:B------:R-:W-:Y:S01]  /*46f0*/  @!P1 IMAD.IADD R231, R231, 0x1, -R4 ;  /* 0x00000001e7e79824 */ /* 0x000fe200078e0a04 */
[----:B------:R-:W-:Y:S01]  /*4700*/  IADD3 R14, R252, 0x5c, RZ ;  /* 0x0000005cfc0e7810 */ /* 0x000fe20007ffe0ff */
[C---:B------:R-:W-:Y:S01]  /*4710*/  IMAD R235, R4.reuse, R6, R235 ;  /* 0x0000000604eb7224 */ /* 0x040fe200078e02eb */
[----:B------:R-:W-:Y:S01]  /*4720*/  IABS R239, R11 ;  /* 0x0000000b00ef7213 */ /* 0x000fe20000000000 */
[----:B------:R-:W-:Y:S01]  /*4730*/  IMAD.HI.U32 R6, R5, R237, RZ ;  /* 0x000000ed05067227 */ /* 0x000fe200078e00ff */
[----:B------:R-:W-:-:S02]  /*4740*/  ISETP.GT.U32.AND P1, PT, R4, R231, PT ;  /* 0x000000e70400720c */ /* 0x000fc40003f24070 */
[----:B------:R-:W-:Y:S01]  /*4750*/  IABS R96, R14 ;  /* 0x0000000e00607213 */ /* 0x000fe20000000000 */
[----:B------:R-:W-:Y:S01]  /*4760*/  IMAD.HI.U32 R7, R5, R239, RZ ;  /* 0x000000ef05077227 */ /* 0x000fe200078e00ff */
[----:B------:R-:W-:Y:S02]  /*4770*/  IADD3 R6, -R6, RZ, RZ ;  /* 0x000000ff06067210 */ /* 0x000fe40007ffe1ff */
[----:B------:R-:W-:Y:S01]  /*4780*/  @!P5 IADD3 R229, R229, -R4, RZ ;  /* 0x80000004e5e5d210 */ /* 0x000fe20007ffe0ff */
[--C-:B------:R-:W-:Y:S01]  /*4790*/  @!P2 IMAD.IADD R233, R233, 0x1, -R4.reuse ;  /* 0x00000001e9e9a824 */ /* 0x100fe200078e0a04 */
[----:B------:R-:W-:Y:S01]  /*47a0*/  ISETP.GT.U32.AND P5, PT, R4, R235, PT ;  /* 0x000000eb0400720c */ /* 0x000fe20003fa4070 */
[----:B------:R-:W-:Y:S02]  /*47b0*/  IMAD.MOV R7, RZ, RZ, -R7 ;  /* 0x000000ffff077224 */ /* 0x000fe400078e0a07 */
[----:B------:R-:W-:Y:S01]  /*47c0*/  VIADD R12, R252, 0x55 ;  /* 0x00000055fc0c7836 */ /* 0x000fe20000000000 */
[C---:B------:R-:W-:Y:S01]  /*47d0*/  ISETP.GT.U32.AND P2, PT, R4.reuse, R233, PT ;  /* 0x000000e90400720c */ /* 0x040fe20003f44070 */
[----:B------:R-:W-:Y:S01]  /*47e0*/  @!P1 IMAD.IADD R231, R231, 0x1, -R4 ;  /* 0x00000001e7e79824 */ /* 0x000fe200078e0a04 */
[----:B------:R-:W-:Y:S01]  /*47f0*/  ISETP.GE.AND P1, PT, R9, RZ, PT ;  /* 0x000000ff0900720c */ /* 0x000fe20003f26270 */
[----:B------:R-:W-:Y:S01]  /*4800*/  IMAD R239, R4, R7, R239 ;  /* 0x0000000704ef7224 */ /* 0x000fe200078e02ef */
[----:B------:R-:W-:Y:S01]  /*4810*/  IABS R241, R12 ;  /* 0x0000000c00f17213 */ /* 0x000fe20000000000 */
[----:B------:R-:W-:Y:S01]  /*4820*/  @!P3 IMAD.MOV R231, RZ, RZ, -R231 ;  /* 0x000000ffffe7b224 */ /* 0x000fe200078e0ae7 */
[----:B------:R-:W-:Y:S01]  /*4830*/  IADD3 R9, R252, 0x57, RZ ;  /* 0x00000057fc097810 */ /* 0x000fe20007ffe0ff */
[----:B------:R-:W-:Y:S01]  /*4840*/  @!P4 IMAD.MOV R229, RZ, RZ, -R229 ;  /* 0x000000ffffe5c224 */ /* 0x000fe200078e0ae5 */
[C---:B------:R-:W-:Y:S01]  /*4850*/  ISETP.GT.U32.AND P3, PT, R4.reuse, R239, PT ;  /* 0x000000ef0400720c */ /* 0x040fe20003f64070 */
[----:B------:R-:W-:Y:S01]  /*4860*/  IMAD R237, R4, R6, R237 ;  /* 0x0000000604ed7224 */ /* 0x000fe200078e02ed */
[----:B------:R-:W-:Y:S01]  /*4870*/  @!P5 IADD3 R235, R235, -R4, RZ ;  /* 0x80000004ebebd210 */ /* 0x000fe20007ffe0ff */
[----:B------:R-:W-:Y:S01]  /*4880*/  IMAD.HI.U32 R8, R5, R241, RZ ;  /* 0x000000f105087227 */ /* 0x000fe200078e00ff */
[----:B------:R-:W-:-:S02]  /*4890*/  ISETP.GE.AND P4, PT, R10, RZ, PT ;  /* 0x000000ff0a00720c */ /* 0x000fc40003f86270 */
[C---:B------:R-:W-:Y:S01]  /*48a0*/  ISETP.GT.U32.AND P5, PT, R4.reuse, R235, PT ;  /* 0x000000eb0400720c */ /* 0x040fe20003fa4070 */
[----:B------:R-:W-:Y:S01]  /*48b0*/  @!P2 IMAD.IADD R233, R233, 0x1, -R4 ;  /* 0x00000001e9e9a824 */ /* 0x000fe200078e0a04 */
[----:B------:R-:W-:Y:S01]  /*48c0*/  ISETP.GT.U32.AND P2, PT, R4, R237, PT ;  /* 0x000000ed0400720c */ /* 0x000fe20003f44070 */
[----:B------:R-:W-:Y:S01]  /*48d0*/  IMAD.MOV R8, RZ, RZ, -R8 ;  /* 0x000000ffff087224 */ /* 0x000fe200078e0a08 */
[----:B------:R-:W-:Y:S01]  /*48e0*/  IABS R247, R9 ;  /* 0x0000000900f77213 */ /* 0x000fe20000000000 */
[----:B------:R-:W-:Y:S01]  /*48f0*/  @!P6 IMAD.MOV R233, RZ, RZ, -R233 ;  /* 0x000000ffffe9e224 */ /* 0x000fe200078e0ae9 */
[----:B------:R-:W-:Y:S01]  /*4900*/  IADD3 R10, R252, 0x58, RZ ;  /* 0x00000058fc0a7810 */ /* 0x000fe20007ffe0ff */
[----:B------:R-:W-:Y:S01]  /*4910*/  @!P3 IMAD.IADD R239, R239, 0x1, -R4 ;  /* 0x00000001efefb824 */ /* 0x000fe200078e0a04 */
[----:B------:R-:W-:Y:S01]  /*4920*/  ISETP.GE.AND P6, PT, R11, RZ, PT ;  /* 0x000000ff0b00720c */ /* 0x000fe20003fc6270 */
[----:B------:R-:W-:Y:S01]  /*4930*/  IMAD R241, R4, R8, R241 ;  /* 0x0000000804f17224 */ /* 0x000fe200078e02f1 */
[----:B------:R-:W-:Y:S01]  /*4940*/  IADD3 R8, R252, 0x56, RZ ;  /* 0x00000056fc087810 */ /* 0x000fe20007ffe0ff */
[----:B------:R-:W-:Y:S01]  /*4950*/  IMAD.HI.U32 R7, R5, R247, RZ ;  /* 0x000000f705077227 */ /* 0x000fe200078e00ff */
[----:B------:R-:W-:-:S02]  /*4960*/  IABS R249, R10 ;  /* 0x0000000a00f97213 */ /* 0x000fc40000000000 */
[----:B------:R-:W-:Y:S01]  /*4970*/  IABS R243, R8 ;  /* 0x0000000800f37213 */ /* 0x000fe20000000000 */
[--C-:B------:R-:W-:Y:S01]  /*4980*/  @!P5 IMAD.IADD R235, R235, 0x1, -R4.reuse ;  /* 0x00000001ebebd824 */ /* 0x100fe200078e0a04 */
[----:B------:R-:W-:Y:S01]  /*4990*/  IADD3 R11, R252, 0x59, RZ ;  /* 0x00000059fc0b7810 */ /* 0x000fe20007ffe0ff */
[----:B------:R-:W-:Y:S01]  /*49a0*/  @!P2 IMAD.IADD R237, R237, 0x1, -R4 ;  /* 0x00000001ededa824 */ /* 0x000fe200078e0a04 */
[C---:B------:R-:W-:Y:S01]  /*49b0*/  ISETP.GT.U32.AND P5, PT, R4.reuse, R241, PT ;  /* 0x000000f10400720c */ /* 0x040fe20003fa4070 */
[----:B------:R-:W-:Y:S01]  /*49c0*/  @!P4 IMAD.MOV R235, RZ, RZ, -R235 ;  /* 0x000000ffffebc224 */ /* 0x000fe200078e0aeb */
[C---:B------:R-:W-:Y:S01]  /*49d0*/  ISETP.GT.U32.AND P4, PT, R4.reuse, R239, PT ;  /* 0x000000ef0400720c */ /* 0x040fe20003f84070 */
[----:B------:R-:W-:Y:S01]  /*49e0*/  IMAD.MOV R7, RZ, RZ, -R7 ;  /* 0x000000ffff077224 */ /* 0x000fe200078e0a07 */
[----:B------:R-:W-:Y:S01]  /*49f0*/  ISETP.GT.U32.AND P3, PT, R4, R237, PT ;  /* 0x000000ed0400720c */ /* 0x000fe20003f64070 */
[----:B------:R-:W-:Y:S01]  /*4a00*/  IMAD.HI.U32 R6, R5, R243, RZ ;  /* 0x000000f305067227 */ /* 0x000fe200078e00ff */
[----:B------:R-:W-:-:S02]  /*4a10*/  IABS R251, R11 ;  /* 0x0000000b00fb7213 */ /* 0x000fc40000000000 */
[----:B------:R-:W-:Y:S01]  /*4a20*/  ISETP.GE.AND P2, PT, R12, RZ, PT ;  /* 0x000000ff0c00720c */ /* 0x000fe20003f46270 */
[----:B------:R-:W-:Y:S02]  /*4a30*/  IMAD R247, R4, R7, R247 ;  /* 0x0000000704f77224 */ /* 0x000fe400078e02f7 */
[----:B------:R-:W-:Y:S02]  /*4a40*/  IMAD.MOV R6, RZ, RZ, -R6 ;  /* 0x000000ffff067224 */ /* 0x000fe400078e0a06 */
[-C--:B------:R-:W-:Y:S01]  /*4a50*/  @!P5 IADD3 R241, R241, -R4.reuse, RZ ;  /* 0x80000004f1f1d210 */ /* 0x080fe20007ffe0ff */
[----:B------:R-:W-:Y:S01]  /*4a60*/  VIADD R12, R252, 0x5a ;  /* 0x0000005afc0c7836 */ /* 0x000fe20000000000 */
[----:B------:R-:W-:Y:S01]  /*4a70*/  @!P4 IADD3 R239, R239, -R4, RZ ;  /* 0x80000004efefc210 */ /* 0x000fe20007ffe0ff */
[C---:B------:R-:W-:Y:S01]  /*4a80*/  IMAD R243, R4.reuse, R6, R243 ;  /* 0x0000000604f37224 */ /* 0x040fe200078e02f3 */
[C---:B------:R-:W-:Y:S01]  /*4a90*/  ISETP.GT.U32.AND P4, PT, R4.reuse, R247, PT ;  /* 0x000000f70400720c */ /* 0x040fe20003f84070 */
[----:B------:R-:W-:Y:S01]  /*4aa0*/  @!P3 IMAD.IADD R237, R237, 0x1, -R4 ;  /* 0x00000001ededb824 */ /* 0x000fe200078e0a04 */
[C---:B------:R-:W-:Y:S01]  /*4ab0*/  ISETP.GT.U32.AND P5, PT, R4.reuse, R241, PT ;  /* 0x000000f10400720c */ /* 0x040fe20003fa4070 */
[----:B------:R-:W-:Y:S01]  /*4ac0*/  IMAD.HI.U32 R6, R5, R249, RZ ;  /* 0x000000f905067227 */ /* 0x000fe200078e00ff */
[----:B------:R-:W-:-:S02]  /*4ad0*/  ISETP.GT.U32.AND P3, PT, R4, R243, PT ;  /* 0x000000f30400720c */ /* 0x000fc40003f64070 */
[----:B------:R-:W-:Y:S01]  /*4ae0*/  IABS R94, R12 ;  /* 0x0000000c005e7213 */ /* 0x000fe20000000000 */
[----:B------:R-:W-:Y:S02]  /*4af0*/  IMAD.MOV R7, RZ, RZ, -R6 ;  /* 0x000000ffff077224 */ /* 0x000fe400078e0a06 */
[----:B------:R-:W-:-:S04]  /*4b00*/  IMAD.HI.U32 R6, R5, R251, RZ ;  /* 0x000000fb05067227 */ /* 0x000fc800078e00ff */
[--C-:B------:R-:W-:Y:S01]  /*4b10*/  @!P4 IMAD.IADD R247, R247, 0x1, -R4.reuse ;  /* 0x00000001f7f7c824 */ /* 0x100fe200078e0a04 */
[----:B------:R-:W-:Y:S01]  /*4b20*/  IADD3 R6, -R6, RZ, RZ ;  /* 0x000000ff06067210 */ /* 0x000fe20007ffe1ff */
[C---:B------:R-:W-:Y:S02]  /*4b30*/  IMAD R249, R4.reuse, R7, R249 ;  /* 0x0000000704f97224 */ /* 0x040fe400078e02f9 */
[----:B------:R-:W-:Y:S01]  /*4b40*/  @!P3 IADD3 R243, R243, -R4, RZ ;  /* 0x80000004f3f3b210 */ /* 0x000fe20007ffe0ff */
[----:B------:R-:W-:Y:S01]  /*4b50*/  @!P6 IMAD.MOV R239, RZ, RZ, -R239 ;  /* 0x000000ffffefe224 */ /* 0x000fe200078e0aef */
[C---:B------:R-:W-:Y:S01]  /*4b60*/  ISETP.GT.U32.AND P4, PT, R4.reuse, R247, PT ;  /* 0x000000f70400720c */ /* 0x040fe20003f84070 */
[C---:B------:R-:W-:Y:S01]  /*4b70*/  IMAD R251, R4.reuse, R6, R251 ;  /* 0x0000000604fb7224 */ /* 0x040fe200078e02fb */
[C---:B------:R-:W-:Y:S01]  /*4b80*/  ISETP.GT.U32.AND P3, PT, R4.reuse, R243, PT ;  /* 0x000000f30400720c */ /* 0x040fe20003f64070 */
[----:B------:R-:W-:Y:S01]  /*4b90*/  @!P1 IMAD.MOV R237, RZ, RZ, -R237 ;  /* 0x000000ffffed9224 */ /* 0x000fe200078e0aed */
[----:B------:R-:W-:Y:S01]  /*4ba0*/  ISETP.GT.U32.AND P6, PT, R4, R249, PT ;  /* 0x000000f90400720c */ /* 0x000fe20003fc4070 */
[----:B------:R-:W-:Y:S01]  /*4bb0*/  @!P5 IMAD.IADD R241, R241, 0x1, -R4 ;  /* 0x00000001f1f1d824 */ /* 0x000fe200078e0a04 */
[----:B------:R-:W-:Y:S01]  /*4bc0*/  ISETP.GE.AND P1, PT, R9, RZ, PT ;  /* 0x000000ff0900720c */ /* 0x000fe20003f26270 */
[----:B------:R-:W-:Y:S01]  /*4bd0*/  IMAD.HI.U32 R7, R5, R94, RZ ;  /* 0x0000005e05077227 */ /* 0x000fe200078e00ff */
[----:B------:R-:W-:-:S02]  /*4be0*/  ISETP.GE.AND P5, PT, R8, RZ, PT ;  /* 0x000000ff0800720c */ /* 0x000fc40003fa6270 */
[----:B------:R-:W-:Y:S01]  /*4bf0*/  @!P2 IADD3 R241, -R241, RZ, RZ ;  /* 0x000000fff1f1a210 */ /* 0x000fe20007ffe1ff */
[----:B------:R-:W-:Y:S01]  /*4c00*/  IMAD.MOV R7, RZ, RZ, -R7 ;  /* 0x000000ffff077224 */ /* 0x000fe200078e0a07 */
[----:B------:R-:W-:Y:S01]  /*4c10*/  ISETP.GE.AND P2, PT, R10, RZ, PT ;  /* 0x000000ff0a00720c */ /* 0x000fe20003f46270 */
[--C-:B------:R-:W-:Y:S01]  /*4c20*/  @!P4 IMAD.IADD R247, R247, 0x1, -R4.reuse ;  /* 0x00000001f7f7c824 */ /* 0x100fe200078e0a04 */
[----:B------:R-:W-:Y:S01]  /*4c30*/  ISETP.GT.U32.AND P4, PT, R4, R251, PT ;  /* 0x000000fb0400720c */ /* 0x000fe20003f84070 */
[----:B------:R-:W-:Y:S01]  /*4c40*/  @!P3 IMAD.IADD R243, R243, 0x1, -R4 ;  /* 0x00000001f3f3b824 */ /* 0x000fe200078e0a04 */
[----:B------:R-:W-:Y:S01]  /*4c50*/  ISETP.GE.AND P3, PT, R11, RZ, PT ;  /* 0x000000ff0b00720c */ /* 0x000fe20003f66270 */
[----:B------:R-:W-:Y:S01]  /*4c60*/  VIADD R11, R252, 0x5b ;  /* 0x0000005bfc0b7836 */ /* 0x000fe20000000000 */
[----:B------:R-:W-:Y:S01]  /*4c70*/  @!P6 IADD3 R249, R249, -R4, RZ ;  /* 0x80000004f9f9e210 */ /* 0x000fe20007ffe0ff */
[----:B------:R-:W-:Y:S01]  /*4c80*/  IMAD R94, R4, R7, R94 ;  /* 0x00000007045e7224 */ /* 0x000fe200078e025e */
[----:B------:R-:W-:Y:S01]  /*4c90*/  @!P1 IADD3 R247, -R247, RZ, RZ ;  /* 0x000000fff7f79210 */ /* 0x000fe20007ffe1ff */
[----:B------:R-:W-:Y:S01]  /*4ca0*/  IMAD.HI.U32 R7, R5, R96, RZ ;  /* 0x0000006005077227 */ /* 0x000fe200078e00ff */
[----:B------:R-:W-:-:S02]  /*4cb0*/  IABS R8, R11 ;  /* 0x0000000b00087213 */ /* 0x000fc40000000000 */
[C---:B------:R-:W-:Y:S01]  /*4cc0*/  ISETP.GT.U32.AND P6, PT, R4.reuse, R249, PT ;  /* 0x000000f90400720c */ /* 0x040fe20003fc4070 */
[----:B------:R-:W-:Y:S01]  /*4cd0*/  @!P5 IMAD.MOV R243, RZ, RZ, -R243 ;  /* 0x000000fffff3d224 */ /* 0x000fe200078e0af3 */
[----:B------:R-:W-:Y:S01]  /*4ce0*/  ISETP.GT.U32.AND P5, PT, R4, R94, PT ;  /* 0x0000005e0400720c */ /* 0x000fe20003fa4070 */
[----:B------:R-:W-:Y:S01]  /*4cf0*/  @!P4 IMAD.IADD R251, R251, 0x1, -R4 ;  /* 0x00000001fbfbc824 */ /* 0x000fe200078e0a04 */
[----:B------:R-:W-:Y:S01]  /*4d00*/  IABS R10, R15 ;  /* 0x0000000f000a7213 */ /* 0x000fe20000000000 */
[----:B------:R-:W-:Y:S01]  /*4d10*/  IMAD.HI.U32 R6, R5, R8, RZ ;  /* 0x0000000805067227 */ /* 0x000fe200078e00ff */
[----:B------:R-:W-:Y:S02]  /*4d20*/  ISETP.GE.AND P4, PT, R12, RZ, PT ;  /* 0x000000ff0c00720c */ /* 0x000fe40003f86270 */
[----:B------:R-:W-:Y:S01]  /*4d30*/  ISETP.GT.U32.AND P1, PT, R4, R251, PT ;  /* 0x000000fb0400720c */ /* 0x000fe20003f24070 */
[----:B------:R-:W-:Y:S02]  /*4d40*/  IMAD.MOV R9, RZ, RZ, -R6 ;  /* 0x000000ffff097224 */ /* 0x000fe400078e0a06 */
[----:B------:R-:W-:-:S02]  /*4d50*/  IMAD.MOV R7, RZ, RZ, -R7 ;  /* 0x000000ffff077224 */ /* 0x000fc400078e0a07 */
[C---:B------:R-:W-:Y:S01]  /*4d60*/  IMAD R8, R4.reuse, R9, R8 ;  /* 0x0000000904087224 */ /* 0x040fe200078e0208 */
[----:B------:R-:W-:Y:S01]  /*4d70*/  @!P6 IADD3 R249, R249, -R4, RZ ;  /* 0x80000004f9f9e210 */ /* 0x000fe20007ffe0ff */
[----:B------:R-:W-:Y:S01]  /*4d80*/  IMAD R96, R4, R7, R96 ;  /* 0x0000000704607224 */ /* 0x000fe200078e0260 */
[----:B------:R-:W-:Y:S01]  /*4d90*/  ISETP.GE.AND P6, PT, R11, RZ, PT ;  /* 0x000000ff0b00720c */ /* 0x000fe20003fc6270 */
[----:B------:R-:W-:Y:S02]  /*4da0*/  @!P5 IMAD.IADD R94, R94, 0x1, -R4 ;  /* 0x000000015e5ed824 */ /* 0x000fe400078e0a04 */
[----:B------:R-:W-:Y:S01]  /*4db0*/  @!P2 IMAD.MOV R249, RZ, RZ, -R249 ;  /* 0x000000fffff9a224 */ /* 0x000fe200078e0af9 */
[----:B------:R-:W-:Y:S01]  /*4dc0*/  ISETP.GT.U32.AND P2, PT, R4, R96, PT ;  /* 0x000000600400720c */ /* 0x000fe20003f44070 */
[----:B------:R-:W-:Y:S01]  /*4dd0*/  VIADD R11, R252, 0x5e ;  /* 0x0000005efc0b7836 */ /* 0x000fe20000000000 */
[----:B------:R-:W-:Y:S01]  /*4de0*/  @!P1 IADD3 R251, R251, -R4, RZ ;  /* 0x80000004fbfb9210 */ /* 0x000fe20007ffe0ff */
[----:B------:R-:W-:Y:S01]  /*4df0*/  IMAD.HI.U32 R6, R5, R10, RZ ;  /* 0x0000000a05067227 */ /* 0x000fe200078e00ff */
[----:B------:R-:W-:-:S02]  /*4e00*/  ISETP.GT.U32.AND P1, PT, R4, R8, PT ;  /* 0x000000080400720c */ /* 0x000fc40003f24070 */
[C---:B------:R-:W-:Y:S01]  /*4e10*/  ISETP.GT.U32.AND P5, PT, R4.reuse, R94, PT ;  /* 0x0000005e0400720c */ /* 0x040fe20003fa4070 */
[----:B------:R-:W-:Y:S01]  /*4e20*/  IMAD.MOV R7, RZ, RZ, -R6 ;  /* 0x000000ffff077224 */ /* 0x000fe200078e0a06 */
[----:B------:R-:W-:Y:S02]  /*4e30*/  IABS R98, R11 ;  /* 0x0000000b00627213 */ /* 0x000fe40000000000 */
[----:B------:R-:W-:Y:S01]  /*4e40*/  @!P3 IADD3 R251, -R251, RZ, RZ ;  /* 0x000000fffbfbb210 */ /* 0x000fe20007ffe1ff */
[----:B------:R-:W-:Y:S01]  /*4e50*/  IMAD R10, R4, R7, R10 ;  /* 0x00000007040a7224 */ /* 0x000fe200078e020a */
[----:B------:R-:W-:Y:S01]  /*4e60*/  ISETP.GE.AND P3, PT, R14, RZ, PT ;  /* 0x000000ff0e00720c */ /* 0x000fe20003f66270 */
[----:B------:R-:W-:Y:S02]  /*4e70*/  @!P2 IMAD.IADD R96, R96, 0x1, -R4 ;  /* 0x000000016060a824 */ /* 0x000fe400078e0a04 */
[----:B------:R-:W-:Y:S02]  /*4e80*/  IMAD.HI.U32 R6, R5, R98, RZ ;  /* 0x0000006205067227 */ /* 0x000fe400078e00ff */
[----:B------:R-:W-:-:S02]  /*4e90*/  @!P1 IADD3 R8, R8, -R4, RZ ;  /* 0x8000000408089210 */ /* 0x000fc40007ffe0ff */
[----:B------:R-:W-:Y:S01]  /*4ea0*/  ISETP.GT.U32.AND P2, PT, R4, R96, PT ;  /* 0x000000600400720c */ /* 0x000fe20003f44070 */
[----:B------:R-:W-:Y:S01]  /*4eb0*/  VIADD R14, R252, 0x5f ;  /* 0x0000005ffc0e7836 */ /* 0x000fe20000000000 */
[----:B------:R-:W-:Y:S01]  /*4ec0*/  ISETP.GT.U32.AND P1, PT, R4, R8, PT ;  /* 0x000000080400720c */ /* 0x000fe20003f24070 */
[----:B------:R-:W-:Y:S01]  /*4ed0*/  @!P5 IMAD.IADD R94, R94, 0x1, -R4 ;  /* 0x000000015e5ed824 */ /* 0x000fe200078e0a04 */
[----:B------:R-:W-:Y:S01]  /*4ee0*/  ISETP.GE.AND P5, PT, R15, RZ, PT ;  /* 0x000000ff0f00720c */ /* 0x000fe20003fa6270 */
[----:B------:R-:W-:Y:S01]  /*4ef0*/  VIADD R15, R252, 0x60 ;  /* 0x00000060fc0f7836 */ /* 0x000fe20000000000 */
[----:B------:R-:W-:Y:S01]  /*4f00*/  IADD3 R7, -R6, RZ, RZ ;  /* 0x000000ff06077210 */ /* 0x000fe20007ffe1ff */
[----:B------:R-:W-:Y:S01]  /*4f10*/  @!P4 IMAD.MOV R94, RZ, RZ, -R94 ;  /* 0x000000ffff5ec224 */ /* 0x000fe200078e0a5e */
[----:B------:R-:W-:Y:S02]  /*4f20*/  IABS R12, R14 ;  /* 0x0000000e000c7213 */ /* 0x000fe40000000000 */
[----:B------:R-:W-:Y:S01]  /*4f30*/  IABS R165, R15 ;  /* 0x0000000f00a57213 */ /* 0x000fe20000000000 */
[----:B------:R-:W-:-:S02]  /*4f40*/  IMAD R98, R4, R7, R98 ;  /* 0x0000000704627224 */ /* 0x000fc400078e0262 */
[C---:B------:R-:W-:Y:S01]  /*4f50*/  IMAD.HI.U32 R6, R5.reuse, R12, RZ ;  /* 0x0000000c05067227 */ /* 0x040fe200078e00ff */
[-C--:B------:R-:W-:Y:S02]  /*4f60*/  @!P2 IADD3 R96, R96, -R4.reuse, RZ ;  /* 0x800000046060a210 */ /* 0x080fe40007ffe0ff */
[----:B------:R-:W-:Y:S01]  /*4f70*/  @!P1 IADD3 R8, R8, -R4, RZ ;  /* 0x8000000408089210 */ /* 0x000fe20007ffe0ff */
[----:B------:R-:W-:Y:S01]  /*4f80*/  IMAD.HI.U32 R7, R5, R165, RZ ;  /* 0x000000a505077227 */ /* 0x000fe200078e00ff */
[C---:B------:R-:W-:Y:S02]  /*4f90*/  ISETP.GT.U32.AND P1, PT, R4.reuse, R10, PT ;  /* 0x0000000a0400720c */ /* 0x040fe40003f24070 */
[----:B------:R-:W-:Y:S01]  /*4fa0*/  ISETP.GT.U32.AND P2, PT, R4, R98, PT ;  /* 0x000000620400720c */ /* 0x000fe20003f44070 */
[----:B------:R-:W-:Y:S01]  /*4fb0*/  IMAD.MOV R9, RZ, RZ, -R6 ;  /* 0x000000ffff097224 */ /* 0x000fe200078e0a06 */
[----:B------:R-:W-:Y:S01]  /*4fc0*/  @!P3 IADD3 R96, -R96, RZ, RZ ;  /* 0x000000ff6060b210 */ /* 0x000fe20007ffe1ff */
[----:B------:R-:W-:-:S02]  /*4fd0*/  IMAD.MOV R7, RZ, RZ, -R7 ;  /* 0x000000ffff077224 */ /* 0x000fc400078e0a07 */
[C---:B------:R-:W-:Y:S02]  /*4fe0*/  IMAD R12, R4.reuse, R9, R12 ;  /* 0x00000009040c7224 */ /* 0x040fe400078e020c */
[----:B------:R-:W-:Y:S02]  /*4ff0*/  IMAD R165, R4, R7, R165 ;  /* 0x0000000704a57224 */ /* 0x000fe400078e02a5 */
[----:B------:R-:W-:Y:S02]  /*5000*/  VIADD R9, R252, 0x63 ;  /* 0x00000063fc097836 */ /* 0x000fe40000000000 */
[----:B------:R-:W-:Y:S01]  /*5010*/  @!P1 IMAD.IADD R10, R10, 0x1, -R4 ;  /* 0x000000010a0a9824 */ /* 0x000fe200078e0a04 */
[----:B------:R-:W-:Y:S01]  /*5020*/  ISETP.GT.U32.AND P1, PT, R4, R12, PT ;  /* 0x0000000c0400720c */ /* 0x000fe20003f24070 */
[C---:B------:R-:W-:Y:S01]  /*5030*/  IMAD.HI.U32 R6, R5.reuse, R163, RZ ;  /* 0x000000a305067227 */ /* 0x040fe200078e00ff */
[----:B------:R-:W-:Y:S02]  /*5040*/  @!P2 IADD3 R98, R98, -R4, RZ ;  /* 0x800000046262a210 */ /* 0x000fe40007ffe0ff */
[C---:B------:R-:W-:Y:S01]  /*5050*/  ISETP.GT.U32.AND P2, PT, R4.reuse, R165, PT ;  /* 0x000000a50400720c */ /* 0x040fe20003f44070 */
[----:B------:R-:W-:Y:S01]  /*5060*/  IMAD.MOV R6, RZ, RZ, -R6 ;  /* 0x000000ffff067224 */ /* 0x000fe200078e0a06 */
[----:B------:R-:W-:Y:S01]  /*5070*/  IABS R161, R9 ;  /* 0x0000000900a17213 */ /* 0x000fe20000000000 */
[----:B------:R-:W-:Y:S01]  /*5080*/  IMAD.HI.U32 R7, R5, R101, RZ ;  /* 0x0000006505077227 */ /* 0x000fe200078e00ff */
[----:B------:R-:W-:-:S03]  /*5090*/  ISETP.GT.U32.AND P4, PT, R4, R98, PT ;  /* 0x000000620400720c */ /* 0x000fc60003f84070 */
[----:B------:R-:W-:Y:S02]  /*50a0*/  IMAD R163, R4, R6, R163 ;  /* 0x0000000604a37224 */ /* 0x000fe400078e02a3 */
[----:B------:R-:W-:Y:S01]  /*50b0*/  @!P1 IMAD.IADD R12, R12, 0x1, -R4 ;  /* 0x000000010c0c9824 */ /* 0x000fe200078e0a04 */
[C---:B------:R-:W-:Y:S01]  /*50c0*/  ISETP.GT.U32.AND P1, PT, R4.reuse, R10, PT ;  /* 0x0000000a0400720c */ /* 0x040fe20003f24070 */
[----:B------:R-:W-:Y:S01]  /*50d0*/  IMAD.HI.U32 R6, R5, R161, RZ ;  /* 0x000000a105067227 */ /* 0x000fe200078e00ff */
[----:B------:R-:W-:-:S03]  /*50e0*/  ISETP.GT.U32.AND P3, PT, R4, R163, PT ;  /* 0x000000a30400720c */ /* 0x000fc60003f64070 */
[--C-:B------:R-:W-:Y:S01]  /*50f0*/  @!P2 IMAD.IADD R165, R165, 0x1, -R4.reuse ;  /* 0x00000001a5a5a824 */ /* 0x100fe200078e0a04 */
[----:B------:R-:W-:Y:S01]  /*5100*/  ISETP.GT.U32.AND P2, PT, R4, R12, PT ;  /* 0x0000000c0400720c */ /* 0x000fe20003f44070 */
[----:B------:R-:W-:Y:S01]  /*5110*/  @!P4 IMAD.IADD R98, R98, 0x1, -R4 ;  /* 0x000000016262c824 */ /* 0x000fe200078e0a04 */
[----:B------:R-:W-:Y:S01]  /*5120*/  IADD3 R6, -R6, RZ, RZ ;  /* 0x000000ff06067210 */ /* 0x000fe20007ffe1ff */
[----:B------:R-:W-:Y:S01]  /*5130*/  IMAD.MOV R7, RZ, RZ, -R7 ;  /* 0x000000ffff077224 */ /* 0x000fe200078e0a07 */
[----:B------:R-:W-:Y:S01]  /*5140*/  ISETP.GE.AND P4, PT, R11, RZ, PT ;  /* 0x000000ff0b00720c */ /* 0x000fe20003f86270 */
[----:B------:R-:W-:Y:S01]  /*5150*/  @!P6 IMAD.MOV R8, RZ, RZ, -R8 ;  /* 0x000000ffff08e224 */ /* 0x000fe200078e0a08 */
[C---:B------:R-:W-:Y:S01]  /*5160*/  ISETP.GT.U32.AND P6, PT, R4.reuse, R165, PT ;  /* 0x000000a50400720c */ /* 0x040fe20003fc4070 */
[----:B------:R-:W-:Y:S01]  /*5170*/  IMAD R161, R4, R6, R161 ;  /* 0x0000000604a17224 */ /* 0x000fe200078e02a1 */
[----:B------:R-:W-:Y:S01]  /*5180*/  IADD3 R11, R252, 0x66, RZ ;  /* 0x00000066fc0b7810 */ /* 0x000fe20007ffe0ff */
[----:B------:R-:W-:-:S03]  /*5190*/  IMAD.HI.U32 R6, R5, R103, RZ ;  /* 0x0000006705067227 */ /* 0x000fc600078e00ff */
[----:B------:R-:W-:Y:S01]  /*51a0*/  IABS R107, R11 ;  /* 0x0000000b006b7213 */ /* 0x000fe20000000000 */
[--C-:B------:R-:W-:Y:S01]  /*51b0*/  @!P2 IMAD.IADD R12, R12, 0x1, -R4.reuse ;  /* 0x000000010c0ca824 */ /* 0x100fe200078e0a04 */
[C---:B------:R-:W-:Y:S01]  /*51c0*/  ISETP.GT.U32.AND P2, PT, R4.reuse, R161, PT ;  /* 0x000000a10400720c */ /* 0x040fe20003f44070 */
[----:B------:R-:W-:Y:S01]  /*51d0*/  IMAD R101, R4, R7, R101 ;  /* 0x0000000704657224 */ /* 0x000fe200078e0265 */
[----:B------:R-:W-:Y:S01]  /*51e0*/  IADD3 R7, R252, 0x65, RZ ;  /* 0x00000065fc077810 */ /* 0x000fe20007ffe0ff */
[--C-:B------:R-:W-:Y:S01]  /*51f0*/  @!P3 IMAD.IADD R163, R163, 0x1, -R4.reuse ;  /* 0x00000001a3a3b824 */ /* 0x100fe200078e0a04 */
[----:B------:R-:W-:Y:S01]  /*5200*/  IADD3 R6, -R6, RZ, RZ ;  /* 0x000000ff06067210 */ /* 0x000fe20007ffe1ff */
[--C-:B------:R-:W-:Y:S01]  /*5210*/  @!P6 IMAD.IADD R165, R165, 0x1, -R4.reuse ;  /* 0x00000001a5a5e824 */ /* 0x100fe200078e0a04 */
[----:B------:R-:W-:Y:S01]  /*5220*/  IABS R159, R7 ;  /* 0x00000007009f7213 */ /* 0x000fe20000000000 */
[----:B------:R-:W-:Y:S01]  /*5230*/  @!P1 IMAD.IADD R10, R10, 0x1, -R4 ;  /* 0x000000010a0a9824 */ /* 0x000fe200078e0a04 */
[----:B------:R-:W-:Y:S01]  /*5240*/  ISETP.GE.AND P3, PT, R15, RZ, PT ;  /* 0x000000ff0f00720c */ /* 0x000fe20003f66270 */
[----:B------:R-:W-:Y:S01]  /*5250*/  IMAD R103, R4, R6, R103 ;  /* 0x0000000604677224 */ /* 0x000fe200078e0267 */
[----:B------:R-:W-:Y:S01]  /*5260*/  @!P4 IADD3 R98, -R98, RZ, RZ ;  /* 0x000000ff6262c210 */ /* 0x000fe20007ffe1ff */
[----:B------:R-:W-:Y:S01]  /*5270*/  IMAD.HI.U32 R6, R5, R159, RZ ;  /* 0x0000009f05067227 */ /* 0x000fe200078e00ff */
[----:B------:R-:W-:-:S02]  /*5280*/  ISETP.GT.U32.AND P1, PT, R4, R101, PT ;  /* 0x000000650400720c */ /* 0x000fc40003f24070 */
[----:B------:R-:W-:Y:S01]  /*5290*/  ISETP.GE.AND P6, PT, R14, RZ, PT ;  /* 0x000000ff0e00720c */ /* 0x000fe20003fc6270 */
[----:B------:R-:W-:Y:S01]  /*52a0*/  @!P2 IMAD.IADD R161, R161, 0x1, -R4 ;  /* 0x00000001a1a1a824 */ /* 0x000fe200078e0a04 */
[----:B------:R-:W-:Y:S01]  /*52b0*/  ISETP.GT.U32.AND P2, PT, R4, R163, PT ;  /* 0x000000a30400720c */ /* 0x000fe20003f44070 */
[----:B------:R-:W-:Y:S02]  /*52c0*/  IMAD.MOV R6, RZ, RZ, -R6 ;  /* 0x000000ffff067224 */ /* 0x000fe400078e0a06 */
[----:B------:R-:W-:Y:S01]  /*52d0*/  VIADD R14, R252, 0x67 ;  /* 0x00000067fc0e7836 */ /* 0x000fe20000000000 */
[C---:B------:R-:W-:Y:S01]  /*52e0*/  ISETP.GT.U32.AND P4, PT, R4.reuse, R161, PT ;  /* 0x000000a10400720c */ /* 0x040fe20003f84070 */
[C---:B------:R-:W-:Y:S01]  /*52f0*/  IMAD R159, R4.reuse, R6, R159 ;  /* 0x00000006049f7224 */ /* 0x040fe200078e029f */
[----:B------:R-:W-:Y:S01]  /*5300*/  @!P3 IADD3 R165, -R165, RZ, RZ ;  /* 0x000000ffa5a5b210 */ /* 0x000fe20007ffe1ff */
[----:B------:R-:W-:Y:S01]  /*5310*/  IMAD.HI.U32 R6, R5, R107, RZ ;  /* 0x0000006b05067227 */ /* 0x000fe200078e00ff */
[----:B------:R-:W-:-:S02]  /*5320*/  ISETP.GT.U32.AND P3, PT, R4, R103, PT ;  /* 0x000000670400720c */ /* 0x000fc40003f64070 */
[----:B------:R-:W-:Y:S01]  /*5330*/  IABS R157, R14 ;  /* 0x0000000e009d7213 */ /* 0x000fe20000000000 */
[----:B------:R-:W-:Y:S02]  /*5340*/  IMAD.MOV R6, RZ, RZ, -R6 ;  /* 0x000000ffff067224 */ /* 0x000fe400078e0a06 */
[----:B------:R-:W-:Y:S01]  /*5350*/  @!P1 IMAD.IADD R101, R101, 0x1, -R4 ;  /* 0x0000000165659824 */ /* 0x000fe200078e0a04 */
[----:B------:R-:W-:Y:S01]  /*5360*/  ISETP.GE.AND P1, PT, R16, RZ, PT ;  /* 0x000000ff1000720c */ /* 0x000fe20003f26270 */
[----:B------:R-:W-:Y:S01]  /*5370*/  IMAD R107, R4, R6, R107 ;  /* 0x00000006046b7224 */ /* 0x000fe200078e026b */
[----:B------:R-:W-:Y:S01]  /*5380*/  IADD3 R16, R252, 0x69, RZ ;  /* 0x00000069fc107810 */ /* 0x000fe20007ffe0ff */
[----:B------:R-:W-:Y:S01]  /*5390*/  IMAD.HI.U32 R6, R5, R157, RZ ;  /* 0x0000009d05067227 */ /* 0x000fe200078e00ff */
[-C--:B------:R-:W-:Y:S02]  /*53a0*/  @!P4 IADD3 R161, R161, -R4.reuse, RZ ;  /* 0x80000004a1a1c210 */ /* 0x080fe40007ffe0ff */
[----:B------:R-:W-:Y:S01]  /*53b0*/  ISETP.GT.U32.AND P4, PT, R4, R159, PT ;  /* 0x0000009f0400720c */ /* 0x000fe20003f84070 */
[----:B------:R-:W-:Y:S01]  /*53c0*/  @!P5 IMAD.MOV R10, RZ, RZ, -R10 ;  /* 0x000000ffff0ad224 */ /* 0x000fe200078e0a0a */
[----:B------:R-:W-:Y:S01]  /*53d0*/  @!P3 IADD3 R103, R103, -R4, RZ ;  /* 0x800000046767b210 */ /* 0x000fe20007ffe0ff */
[----:B------:R-:W-:Y:S01]  /*53e0*/  VIADD R15, R252, 0x68 ;  /* 0x00000068fc0f7836 */ /* 0x000fe20000000000 */
[C---:B------:R-:W-:Y:S01]  /*53f0*/  ISETP.GT.U32.AND P5, PT, R4.reuse, R101, PT ;  /* 0x000000650400720c */ /* 0x040fe20003fa4070 */
[----:B------:R-:W-:Y:S01]  /*5400*/  @!P2 IMAD.IADD R163, R163, 0x1, -R4 ;  /* 0x00000001a3a3a824 */ /* 0x000fe200078e0a04 */
[----:B------:R-:W-:Y:S01]  /*5410*/  ISETP.GT.U32.AND P3, PT, R4, R103, PT ;  /* 0x000000670400720c */ /* 0x000fe20003f64070 */
[----:B------:R-:W-:Y:S01]  /*5420*/  @!P6 IMAD.MOV R12, RZ, RZ, -R12 ;  /* 0x000000ffff0ce224 */ /* 0x000fe200078e0a0c */
[----:B------:R-:W-:Y:S01]  /*5430*/  IADD3 R6, -R6, RZ, RZ ;  /* 0x000000ff06067210 */ /* 0x000fe20007ffe1ff */
[----:B------:R-:W-:Y:S01]  /*5440*/  @!P1 IMAD.MOV R163, RZ, RZ, -R163 ;  /* 0x000000ffffa39224 */ /* 0x000fe200078e0aa3 */
[----:B------:R-:W-:-:S02]  /*5450*/  IABS R133, R15 ;  /* 0x0000000f00857213 */ /* 0x000fc40000000000 */
[----:B------:R-:W-:Y:S01]  /*5460*/  ISETP.GE.AND P2, PT, R9, RZ, PT ;  /* 0x000000ff0900720c */ /* 0x000fe20003f46270 */
[--C-:B------:R-:W-:Y:S01]  /*5470*/  @!P4 IMAD.IADD R159, R159, 0x1, -R4.reuse ;  /* 0x000000019f9fc824 */ /* 0x100fe200078e0a04 */
[----:B------:R-:W-:Y:S01]  /*5480*/  IABS R23, R16 ;  /* 0x0000001000177213 */ /* 0x000fe20000000000 */
[C---:B------:R-:W-:Y:S01]  /*5490*/  IMAD R157, R4.reuse, R6, R157 ;  /* 0x00000006049d7224 */ /* 0x040fe200078e029d */
[----:B------:R-:W-:Y:S01]  /*54a0*/  ISETP.GE.AND P1, PT, R7, RZ, PT ;  /* 0x000000ff0700720c */ /* 0x000fe20003f26270 */
[----:B------:R-:W-:Y:S01]  /*54b0*/  IMAD.HI.U32 R6, R5, R133, RZ ;  /* 0x0000008505067227 */ /* 0x000fe200078e00ff */
[C---:B------:R-:W-:Y:S02]  /*54c0*/  ISETP.GT.U32.AND P4, PT, R4.reuse, R159, PT ;  /* 0x0000009f0400720c */ /* 0x040fe40003f84070 */
[----:B------:R-:W-:Y:S01]  /*54d0*/  ISETP.GE.AND P6, PT, R17, RZ, PT ;  /* 0x000000ff1100720c */ /* 0x000fe20003fc6270 */
[--C-:B------:R-:W-:Y:S01]  /*54e0*/  @!P3 IMAD.IADD R103, R103, 0x1, -R4.reuse ;  /* 0x000000016767b824 */ /* 0x100fe200078e0a04 */
[----:B------:R-:W-:Y:S01]  /*54f0*/  ISETP.GT.U32.AND P3, PT, R4, R107, PT ;  /* 0x0000006b0400720c */ /* 0x000fe20003f64070 */
[----:B------:R-:W-:Y:S01]  /*5500*/  @!P5 IMAD.IADD R101, R101, 0x1, -R4 ;  /* 0x000000016565d824 */ /* 0x000fe200078e0a04 */
[----:B------:R-:W-:Y:S01]  /*5510*/  ISETP.GE.AND P5, PT, R18, RZ, PT ;  /* 0x000000ff1200720c */ /* 0x000fe20003fa6270 */
[----:B------:R-:W-:-:S04]  /*5520*/  IMAD.HI.U32 R7, R5, R23, RZ ;  /* 0x0000001705077227 */ /* 0x000fc800078e00ff */
[----:B------:R-:W-:Y:S02]  /*5530*/  IMAD.MOV R6, RZ, RZ, -R6 ;  /* 0x000000ffff067224 */ /* 0x000fe400078e0a06 */
[----:B------:R-:W-:Y:S01]  /*5540*/  @!P4 IADD3 R159, R159, -R4, RZ ;  /* 0x800000049f9fc210 */ /* 0x000fe20007ffe0ff */
[----:B------:R-:W-:Y:S01]  /*5550*/  IMAD.MOV R7, RZ, RZ, -R7 ;  /* 0x000000ffff077224 */ /* 0x000fe200078e0a07 */
[C---:B------:R-:W-:Y:S01]  /*5560*/  ISETP.GT.U32.AND P4, PT, R4.reuse, R157, PT ;  /* 0x0000009d0400720c */ /* 0x040fe20003f84070 */
[C---:B------:R-:W-:Y:S01]  /*5570*/  IMAD R133, R4.reuse, R6, R133 ;  /* 0x0000000604857224 */ /* 0x040fe200078e0285 */
[----:B------:R-:W-:Y:S01]  /*5580*/  @!P6 IADD3 R101, -R101, RZ, RZ ;  /* 0x000000ff6565e210 */ /* 0x000fe20007ffe1ff */
[--C-:B------:R-:W-:Y:S01]  /*5590*/  @!P3 IMAD.IADD R107, R107, 0x1, -R4.reuse ;  /* 0x000000016b6bb824 */ /* 0x100fe200078e0a04 */
[----:B------:R-:W-:Y:S01]  /*55a0*/  ISETP.GE.AND P3, PT, R11, RZ, PT ;  /* 0x000000ff0b00720c */ /* 0x000fe20003f66270 */
[C---:B------:R-:W-:Y:S01]  /*55b0*/  IMAD R23, R4.reuse, R7, R23 ;  /* 0x0000000704177224 */ /* 0x040fe200078e0217 */
[----:B------:R-:W-:Y:S01]  /*55c0*/  @!P1 IADD3 R159, -R159, RZ, RZ ;  /* 0x000000ff9f9f9210 */ /* 0x000fe20007ffe1ff */
[----:B------:R-:W-:Y:S01]  /*55d0*/  @!P2 IMAD.MOV R161, RZ, RZ, -R161 ;  /* 0x000000ffffa1a224 */ /* 0x000fe200078e0aa1 */
[----:B------:R-:W-:Y:S01]  /*55e0*/  ISETP.GT.U32.AND P2, PT, R4, R133, PT ;  /* 0x000000850400720c */ /* 0x000fe20003f44070 */
[----:B------:R-:W-:Y:S01]  /*55f0*/  VIADD R18, R252, 0x6b ;  /* 0x0000006bfc127836 */ /* 0x000fe20000000000 */
[----:B------:R-:W-:Y:S01]  /*5600*/  ISETP.GE.AND P1, PT, R14, RZ, PT ;  /* 0x000000ff0e00720c */ /* 0x000fe20003f26270 */
[----:B------:R-:W-:Y:S01]  /*5610*/  @!P5 IMAD.MOV R103, RZ, RZ, -R103 ;  /* 0x000000ffff67d224 */ /* 0x000fe200078e0a67 */
[C---:B------:R-:W-:Y:S01]  /*5620*/  ISETP.GT.U32.AND P5, PT, R4.reuse, R23, PT ;  /* 0x000000170400720c */ /* 0x040fe20003fa4070 */
[----:B------:R-:W-:Y:S01]  /*5630*/  @!P4 IMAD.IADD R157, R157, 0x1, -R4 ;  /* 0x000000019d9dc824 */ /* 0x000fe200078e0a04 */
[----:B------:R-:W-:Y:S01]  /*5640*/  ISETP.GT.U32.AND P4, PT, R4, R107, PT ;  /* 0x0000006b0400720c */ /* 0x000fe20003f84070 */
[C---:B------:R-:W-:Y:S01]  /*5650*/  VIADD R17, R252.reuse, 0x6a ;  /* 0x0000006afc117836 */ /* 0x040fe20000000000 */
[----:B------:R-:W-:Y:S01]  /*5660*/  IABS R21, R18 ;  /* 0x0000001200157213 */ /* 0x000fe20000000000 */
[----:B------:R-:W-:Y:S01]  /*5670*/  VIADD R7, R252, 0x6c ;  /* 0x0000006cfc077836 */ /* 0x000fe20000000000 */
[----:B------:R-:W-:Y:S01]  /*5680*/  ISETP.GT.U32.AND P6, PT, R4, R157, PT ;  /* 0x0000009d0400720c */ /* 0x000fe20003fc4070 */
[----:B------:R-:W-:Y:S01]  /*5690*/  VIADD R11, R252, 0x6e ;  /* 0x0000006efc0b7836 */ /* 0x000fe20000000000 */
[----:B------:R-:W-:Y:S01]  /*56a0*/  IABS R155, R17 ;  /* 0x00000011009b7213 */ /* 0x000fe20000000000 */
[----:B------:R-:W-:Y:S01]  /*56b0*/  IMAD.HI.U32 R6, R5, R21, RZ ;  /* 0x0000001505067227 */ /* 0x000fe200078e00ff */
[----:B------:R-:W-:-:S02]  /*56c0*/  IABS R153, R7 ;  /* 0x0000000700997213 */ /* 0x000fc40000000000 */
[----:B------:R-:W-:Y:S01]  /*56d0*/  IABS R151, R11 ;  /* 0x0000000b00977213 */ /* 0x000fe20000000000 */
[----:B------:R-:W-:Y:S01]  /*56e0*/  @!P2 IMAD.IADD R133, R133, 0x1, -R4 ;  /* 0x000000018585a824 */ /* 0x000fe200078e0a04 */
[-C--:B------:R-:W-:Y:S01]  /*56f0*/  @!P5 IADD3 R23, R23, -R4.reuse, RZ ;  /* 0x800000041717d210 */ /* 0x080fe20007ffe0ff */
[----:B------:R-:W-:Y:S01]  /*5700*/  IMAD.HI.U32 R9, R5, R155, RZ ;  /* 0x0000009b05097227 */ /* 0x000fe200078e00ff */
[----:B------:R-:W-:Y:S02]  /*5710*/  @!P4 IADD3 R107, R107, -R4, RZ ;  /* 0x800000046b6bc210 */ /* 0x000fe40007ffe0ff */
[C---:B------:R-:W-:Y:S01]  /*5720*/  ISETP.GT.U32.AND P5, PT, R4.reuse, R133, PT ;  /* 0x000000850400720c */ /* 0x040fe20003fa4070 */
[----:B------:R-:W-:Y:S01]  /*5730*/  IMAD.MOV R6, RZ, RZ, -R6 ;  /* 0x000000ffff067224 */ /* 0x000fe200078e0a06 */
[----:B------:R-:W-:Y:S01]  /*5740*/  @!P3 IADD3 R107, -R107, RZ, RZ ;  /* 0x000000ff6b6bb210 */ /* 0x000fe20007ffe1ff */
[----:B------:R-:W-:Y:S01]  /*5750*/  @!P6 IMAD.IADD R157, R157, 0x1, -R4 ;  /* 0x000000019d9de824 */ /* 0x000fe200078e0a04 */
[C---:B------:R-:W-:Y:S01]  /*5760*/  ISETP.GT.U32.AND P3, PT, R4.reuse, R23, PT ;  /* 0x000000170400720c */ /* 0x040fe20003f64070 */
[----:B------:R-:W-:Y:S01]  /*5770*/  IMAD R21, R4, R6, R21 ;  /* 0x0000000604157224 */ /* 0x000fe200078e0215 */
[----:B------:R-:W-:Y:S01]  /*5780*/  IADD3 R9, -R9, RZ, RZ ;  /* 0x000000ff09097210 */ /* 0x000fe20007ffe1ff */
[----:B------:R-:W-:Y:S01]  /*5790*/  IMAD.HI.U32 R6, R5, R153, RZ ;  /* 0x0000009905067227 */ /* 0x000fe200078e00ff */
[----:B------:R-:W-:-:S02]  /*57a0*/  ISETP.GE.AND P6, PT, R15, RZ, PT ;  /* 0x000000ff0f00720c */ /* 0x000fc40003fc6270 */
[----:B------:R-:W-:Y:S01]  /*57b0*/  ISETP.GE.AND P2, PT, R16, RZ, PT ;  /* 0x000000ff1000720c */ /* 0x000fe20003f46270 */
[----:B------:R-:W-:Y:S02]  /*57c0*/  IMAD.MOV R6, RZ, RZ, -R6 ;  /* 0x000000ffff067224 */ /* 0x000fe400078e0a06 */
[----:B------:R-:W-:Y:S01]  /*57d0*/  IMAD R155, R4, R9, R155 ;  /* 0x00000009049b7224 */ /* 0x000fe200078e029b */
[----:B------:R-:W-:Y:S01]  /*57e0*/  @!P5 IADD3 R133, R133, -R4, RZ ;  /* 0x800000048585d210 */ /* 0x000fe20007ffe0ff */
[----:B------:R-:W-:Y:S01]  /*57f0*/  VIADD R9, R252, 0x6d ;  /* 0x0000006dfc097836 */ /* 0x000fe20000000000 */
[C---:B------:R-:W-:Y:S01]  /*5800*/  ISETP.GT.U32.AND P5, PT, R4.reuse, R21, PT ;  /* 0x000000150400720c */ /* 0x040fe20003fa4070 */
[C---:B------:R-:W-:Y:S01]  /*5810*/  IMAD R153, R4.reuse, R6, R153 ;  /* 0x0000000604997224 */ /* 0x040fe200078e0299 */
[----:B------:R-:W-:Y:S01]  /*5820*/  ISETP.GT.U32.AND P4, PT, R4, R155, PT ;  /* 0x0000009b0400720c */ /* 0x000fe20003f84070 */
[----:B------:R-:W-:Y:S01]  /*5830*/  @!P1 IMAD.MOV R157, RZ, RZ, -R157 ;  /* 0x000000ffff9d9224 */ /* 0x000fe200078e0a9d */
[----:B------:R-:W-:Y:S01]  /*5840*/  IABS R19, R9 ;  /* 0x0000000900137213 */ /* 0x000fe20000000000 */
[----:B------:R-:W-:Y:S01]  /*5850*/  @!P6 IMAD.MOV R133, RZ, RZ, -R133 ;  /* 0x000000ffff85e224 */ /* 0x000fe200078e0a85 */
[----:B------:R-:W-:Y:S01]  /*5860*/  @!P3 IADD3 R23, R23, -R4, RZ ;  /* 0x800000041717b210 */ /* 0x000fe20007ffe0ff */
[----:B------:R-:W-:Y:S01]  /*5870*/  VIADD R14, R252, 0x6f ;  /* 0x0000006ffc0e7836 */ /* 0x000fe20000000000 */
[----:B------:R-:W-:Y:S01]  /*5880*/  ISETP.GT.U32.AND P3, PT, R4, R153, PT ;  /* 0x000000990400720c */ /* 0x000fe20003f64070 */
[----:B------:R-:W-:Y:S01]  /*5890*/  IMAD.HI.U32 R6, R5, R19, RZ ;  /* 0x0000001305067227 */ /* 0x000fe200078e00ff */
[----:B------:R-:W-:-:S02]  /*58a0*/  ISETP.GE.AND P1, PT, R17, RZ, PT ;  /* 0x000000ff1100720c */ /* 0x000fc40003f26270 */
[----:B------:R-:W-:Y:S01]  /*58b0*/  IABS R17, R14 ;  /* 0x0000000e00117213 */ /* 0x000fe20000000000 */
[----:B------:R-:W-:Y:S01]  /*58c0*/  IMAD.MOV R6, RZ, RZ, -R6 ;  /* 0x000000ffff067224 */ /* 0x000fe200078e0a06 */
[----:B------:R-:W-:Y:S01]  /*58d0*/  @!P5 IADD3 R21, R21, -R4, RZ ;  /* 0x800000041515d210 */ /* 0x000fe20007ffe0ff */
[----:B------:R-:W-:Y:S01]  /*58e0*/  @!P4 IMAD.IADD R155, R155, 0x1, -R4 ;  /* 0x000000019b9bc824 */ /* 0x000fe200078e0a04 */
[----:B------:R-:W-:Y:S01]  /*58f0*/  ISETP.GE.AND P5, PT, R7, RZ, PT ;  /* 0x000000ff0700720c */ /* 0x000fe20003fa6270 */
[C---:B------:R-:W-:Y:S02]  /*5900*/  IMAD R19, R4.reuse, R6, R19 ;  /* 0x0000000604137224 */ /* 0x040fe400078e0213 */
[----:B------:R-:W-:Y:S01]  /*5910*/  IMAD.HI.U32 R6, R5, R151, RZ ;  /* 0x0000009705067227 */ /* 0x000fe200078e00ff */
[----:B------:R-:W-:-:S03]  /*5920*/  ISETP.GT.U32.AND P4, PT, R4, R155, PT ;  /* 0x0000009b0400720c */ /* 0x000fc60003f84070 */
[--C-:B------:R-:W-:Y:S01]  /*5930*/  @!P3 IMAD.IADD R153, R153, 0x1, -R4.reuse ;  /* 0x000000019999b824 */ /* 0x100fe200078e0a04 */
[----:B------:R-:W-:Y:S01]  /*5940*/  ISETP.GT.U32.AND P3, PT, R4, R21, PT ;  /* 0x000000150400720c */ /* 0x000fe20003f64070 */
[----:B------:R-:W-:Y:S01]  /*5950*/  @!P2 IMAD.MOV R23, RZ, RZ, -R23 ;  /* 0x000000ffff17a224 */ /* 0x000fe200078e0a17 */
[----:B------:R-:W-:Y:S01]  /*5960*/  IADD3 R7, -R6, RZ, RZ ;  /* 0x000000ff06077210 */ /* 0x000fe20007ffe1ff */
[----:B------:R-:W-:Y:S01]  /*5970*/  IMAD.HI.U32 R6, R5, R17, RZ ;  /* 0x0000001105067227 */ /* 0x000fe200078e00ff */
[C---:B------:R-:W-:Y:S02]  /*5980*/  ISETP.GT.U32.AND P6, PT, R4.reuse, R153, PT ;  /* 0x000000990400720c */ /* 0x040fe40003fc4070 */
[----:B------:R-:W-:Y:S01]  /*5990*/  ISETP.GE.AND P2, PT, R9, RZ, PT ;  /* 0x000000ff0900720c */ /* 0x000fe20003f46270 */
[----:B------:R-:W-:Y:S01]  /*59a0*/  IMAD R151, R4, R7, R151 ;  /* 0x0000000704977224 */ /* 0x000fe200078e0297 */
[----:B------:R-:W-:Y:S01]  /*59b0*/  IADD3 R9, R252, 0x70, RZ ;  /* 0x00000070fc097810 */ /* 0x000fe20007ffe0ff */
[----:B------:R-:W-:Y:S01]  /*59c0*/  @!P4 IMAD.IADD R155, R155, 0x1, -R4 ;  /* 0x000000019b9bc824 */ /* 0x000fe200078e0a04 */
[----:B------:R-:W-:Y:S01]  /*59d0*/  ISETP.GE.AND P4, PT, R18, RZ, PT ;  /* 0x000000ff1200720c */ /* 0x000fe20003f86270 */
[----:B------:R-:W-:Y:S01]  /*59e0*/  IMAD.MOV R6, RZ, RZ, -R6 ;  /* 0x000000ffff067224 */ /* 0x000fe200078e0a06 */
[----:B------:R-:W-:Y:S01]  /*59f0*/  IABS R149, R9 ;  /* 0x0000000900957213 */ /* 0x000fe20000000000 */
[----:B------:R-:W-:Y:S01]  /*5a00*/  @!P3 IMAD.IADD R21, R21, 0x1, -R4 ;  /* 0x000000011515b824 */ /* 0x000fe200078e0a04 */
[C---:B------:R-:W-:Y:S01]  /*5a10*/  ISETP.GT.U32.AND P3, PT, R4.reuse, R151, PT ;  /* 0x000000970400720c */ /* 0x040fe20003f64070 */
[----:B------:R-:W-:Y:S01]  /*5a20*/  @!P1 IMAD.MOV R155, RZ, RZ, -R155 ;  /* 0x000000ffff9b9224 */ /* 0x000fe200078e0a9b */
[C---:B------:R-:W-:Y:S01]  /*5a30*/  ISETP.GT.U32.AND P1, PT, R4.reuse, R19, PT ;  /* 0x000000130400720c */ /* 0x040fe20003f24070 */
[----:B------:R-:W-:Y:S01]  /*5a40*/  IMAD R17, R4, R6, R17 ;  /* 0x0000000604117224 */ /* 0x000fe200078e0211 */
[----:B------:R-:W-:Y:S01]  /*5a50*/  @!P6 IADD3 R153, R153, -R4, RZ ;  /* 0x800000049999e210 */ /* 0x000fe20007ffe0ff */
[----:B------:R-:W-:Y:S01]  /*5a60*/  IMAD.HI.U32 R6, R5, R149, RZ ;  /* 0x0000009505067227 */ /* 0x000fe200078e00ff */
[----:B------:R-:W-:-:S02]  /*5a70*/  ISETP.GE.AND P6, PT, R11, RZ, PT ;  /* 0x000000ff0b00720c */ /* 0x000fc40003fc6270 */
[----:B------:R-:W-:Y:S01]  /*5a80*/  IABS R18, R26 ;  /* 0x0000001a00127213 */ /* 0x000fe20000000000 */
[----:B------:R-:W-:Y:S01]  /*5a90*/  VIADD R11, R252, 0x71 ;  /* 0x00000071fc0b7836 */ /* 0x000fe20000000000 */
[----:B------:R-:W-:Y:S01]  /*5aa0*/  IADD3 R6, -R6, RZ, RZ ;  /* 0x000000ff06067210 */ /* 0x000fe20007ffe1ff */
[----:B------:R-:W-:Y:S02]  /*5ab0*/  @!P4 IMAD.MOV R21, RZ, RZ, -R21 ;  /* 0x000000ffff15c224 */ /* 0x000fe400078e0a15 */
[----:B------:R-:W-:Y:S01]  /*5ac0*/  @!P3 IMAD.IADD R151, R151, 0x1, -R4 ;  /* 0x000000019797b824 */ /* 0x000fe200078e0a04 */
[----:B------:R-:W-:Y:S01]  /*5ad0*/  IABS R147, R11 ;  /* 0x0000000b00937213 */ /* 0x000fe20000000000 */
[----:B------:R-:W-:Y:S01]  /*5ae0*/  VIADD R16, R252, 0x72 ;  /* 0x00000072fc107836 */ /* 0x000fe20000000000 */
[----:B------:R-:W-:Y:S01]  /*5af0*/  @!P1 IADD3 R19, R19, -R4, RZ ;  /* 0x8000000413139210 */ /* 0x000fe20007ffe0ff */
[----:B------:R-:W-:Y:S01]  /*5b00*/  @!P5 IMAD.MOV R153, RZ, RZ, -R153 ;  /* 0x000000ffff99d224 */ /* 0x000fe200078e0a99 */
[C---:B------:R-:W-:Y:S01]  /*5b10*/  ISETP.GT.U32.AND P4, PT, R4.reuse, R151, PT ;  /* 0x000000970400720c */ /* 0x040fe20003f84070 */
[----:B------:R-:W-:Y:S01]  /*5b20*/  IMAD.HI.U32 R7, R5, R147, RZ ;  /* 0x0000009305077227 */ /* 0x000fe200078e00ff */
[----:B------:R-:W-:-:S02]  /*5b30*/  ISETP.GT.U32.AND P1, PT, R4, R17, PT ;  /* 0x000000110400720c */ /* 0x000fc40003f24070 */
[----:B------:R-:W-:Y:S01]  /*5b40*/  IABS R15, R16 ;  /* 0x00000010000f7213 */ /* 0x000fe20000000000 */
[C---:B------:R-:W-:Y:S01]  /*5b50*/  IMAD R149, R4.reuse, R6, R149 ;  /* 0x0000000604957224 */ /* 0x040fe200078e0295 */
[----:B------:R-:W-:Y:S02]  /*5b60*/  IADD3 R7, -R7, RZ, RZ ;  /* 0x000000ff07077210 */ /* 0x000fe40007ffe1ff */
[----:B------:R-:W-:Y:S01]  /*5b70*/  ISETP.GT.U32.AND P3, PT, R4, R19, PT ;  /* 0x000000130400720c */ /* 0x000fe20003f64070 */
[----:B------:R-:W-:Y:S01]  /*5b80*/  IMAD.HI.U32 R6, R5, R15, RZ ;  /* 0x0000000f05067227 */ /* 0x000fe200078e00ff */
[----:B------:R-:W-:-:S03]  /*5b90*/  ISETP.GE.AND P5, PT, R14, RZ, PT ;  /* 0x000000ff0e00720c */ /* 0x000fc60003fa6270 */
[C---:B------:R-:W-:Y:S02]  /*5ba0*/  IMAD R147, R4.reuse, R7, R147 ;  /* 0x0000000704937224 */ /* 0x040fe400078e0293 */
[--C-:B------:R-:W-:Y:S02]  /*5bb0*/  @!P4 IMAD.IADD R151, R151, 0x1, -R4.reuse ;  /* 0x000000019797c824 */ /* 0x100fe400078e0a04 */
[----:B------:R-:W-:Y:S01]  /*5bc0*/  @!P1 IMAD.IADD R17, R17, 0x1, -R4 ;  /* 0x0000000111119824 */ /* 0x000fe200078e0a04 */
[----:B------:R-:W-:Y:S01]  /*5bd0*/  ISETP.GT.U32.AND P4, PT, R4, R147, PT ;  /* 0x000000930400720c */ /* 0x000fe20003f84070 */
[----:B------:R-:W-:Y:S02]  /*5be0*/  IMAD.MOV R6, RZ, RZ, -R6 ;  /* 0x000000ffff067224 */ /* 0x000fe400078e0a06 */
[----:B------:R-:W-:Y:S01]  /*5bf0*/  VIADD R7, R252, 0x73 ;  /* 0x00000073fc077836 */ /* 0x000fe20000000000 */
[C---:B------:R-:W-:Y:S01]  /*5c00*/  ISETP.GT.U32.AND P1, PT, R4.reuse, R17, PT ;  /* 0x000000110400720c */ /* 0x040fe20003f24070 */
[----:B------:R-:W-:-:S02]  /*5c10*/  IMAD R15, R4, R6, R15 ;  /* 0x00000006040f7224 */ /* 0x000fc400078e020f */
[--C-:B------:R-:W-:Y:S01]  /*5c20*/  @!P3 IMAD.IADD R19, R19, 0x1, -R4.reuse ;  /* 0x000000011313b824 */ /* 0x100fe200078e0a04 */
[----:B------:R-:W-:Y:S01]  /*5c30*/  IABS R145, R7 ;  /* 0x0000000700917213 */ /* 0x000fe20000000000 */
[----:B------:R-:W-:Y:S01]  /*5c40*/  @!P6 IMAD.MOV R151, RZ, RZ, -R151 ;  /* 0x000000ffff97e224 */ /* 0x000fe200078e0a97 */
[----:B------:R-:W-:Y:S01]  /*5c50*/  ISETP.GT.U32.AND P3, PT, R4, R149, PT ;  /* 0x000000950400720c */ /* 0x000fe20003f64070 */
[----:B------:R-:W-:Y:S01]  /*5c60*/  VIADD R14, R252, 0x75 ;  /* 0x00000075fc0e7836 */ /* 0x000fe20000000000 */
[----:B------:R-:W-:Y:S01]  /*5c70*/  ISETP.GE.AND P6, PT, R11, RZ, PT ;  /* 0x000000ff0b00720c */ /* 0x000fe20003fc6270 */
[----:B------:R-:W-:Y:S01]  /*5c80*/  @!P4 IMAD.IADD R147, R147, 0x1, -R4 ;  /* 0x000000019393c824 */ /* 0x000fe200078e0a04 */
[----:B------:R-:W-:Y:S01]  /*5c90*/  @!P2 IADD3 R19, -R19, RZ, RZ ;  /* 0x000000ff1313a210 */ /* 0x000fe20007ffe1ff */
[----:B------:R-:W-:Y:S01]  /*5ca0*/  IMAD.HI.U32 R6, R5, R145, RZ ;  /* 0x0000009105067227 */ /* 0x000fe200078e00ff */
[----:B------:R-:W-:Y:S02]  /*5cb0*/  ISETP.GE.AND P2, PT, R9, RZ, PT ;  /* 0x000000ff0900720c */ /* 0x000fe40003f46270 */
[----:B------:R-:W-:Y:S01]  /*5cc0*/  @!P1 IADD3 R17, R17, -R4, RZ ;  /* 0x8000000411119210 */ /* 0x000fe20007ffe0ff */
[----:B------:R-:W-:Y:S01]  /*5cd0*/  IMAD.MOV R9, RZ, RZ, -R6 ;  /* 0x000000ffff097224 */ /* 0x000fe200078e0a06 */
[----:B------:R-:W-:-:S02]  /*5ce0*/  ISETP.GT.U32.AND P4, PT, R4, R147, PT ;  /* 0x000000930400720c */ /* 0x000fc40003f84070 */
[----:B------:R-:W-:Y:S01]  /*5cf0*/  @!P5 IADD3 R17, -R17, RZ, RZ ;  /* 0x000000ff1111d210 */ /* 0x000fe20007ffe1ff */
[C---:B------:R-:W-:Y:S01]  /*5d00*/  IMAD R145, R4.reuse, R9, R145 ;  /* 0x0000000904917224 */ /* 0x040fe200078e0291 */
[----:B------:R-:W-:Y:S01]  /*5d10*/  ISETP.GT.U32.AND P5, PT, R4, R15, PT ;  /* 0x0000000f0400720c */ /* 0x000fe20003fa4070 */
[----:B------:R-:W-:Y:S01]  /*5d20*/  @!P3 IMAD.IADD R149, R149, 0x1, -R4 ;  /* 0x000000019595b824 */ /* 0x000fe200078e0a04 */
[----:B------:R-:W-:Y:S01]  /*5d30*/  IADD3 R11, R252, 0x74, RZ ;  /* 0x00000074fc0b7810 */ /* 0x000fe20007ffe0ff */
[----:B------:R-:W-:Y:S01]  /*5d40*/  IMAD.HI.U32 R9, R5, R135, RZ ;  /* 0x0000008705097227 */ /* 0x000fe200078e00ff */
[----:B------:R-:W-:Y:S02]  /*5d50*/  ISETP.GE.AND P1, PT, R16, RZ, PT ;  /* 0x000000ff1000720c */ /* 0x000fe40003f26270 */
[----:B------:R-:W-:Y:S01]  /*5d60*/  IABS R143, R11 ;  /* 0x0000000b008f7213 */ /* 0x000fe20000000000 */
[----:B------:R-:W-:Y:S01]  /*5d70*/  IMAD.MOV R9, RZ, RZ, -R9 ;  /* 0x000000ffff097224 */ /* 0x000fe200078e0a09 */
[----:B------:R-:W-:-:S02]  /*5d80*/  ISETP.GT.U32.AND P3, PT, R4, R149, PT ;  /* 0x000000950400720c */ /* 0x000fc40003f64070 */
[----:B------:R-:W-:Y:S01]  /*5d90*/  @!P4 IADD3 R147, R147, -R4, RZ ;  /* 0x800000049393c210 */ /* 0x000fe20007ffe0ff */
[----:B------:R-:W-:Y:S01]  /*5da0*/  IMAD.HI.U32 R6, R5, R143, RZ ;  /* 0x0000008f05067227 */ /* 0x000fe200078e00ff */
[----:B------:R-:W-:Y:S02]  /*5db0*/  IABS R69, R14 ;  /* 0x0000000e00457213 */ /* 0x000fe40000000000 */
[----:B------:R-:W-:Y:S01]  /*5dc0*/  ISETP.GE.AND P4, PT, R11, RZ, PT ;  /* 0x000000ff0b00720c */ /* 0x000fe20003f86270 */
[----:B------:R-:W-:Y:S02]  /*5dd0*/  @!P5 IMAD.IADD R15, R15, 0x1, -R4 ;  /* 0x000000010f0fd824 */ /* 0x000fe400078e0a04 */
[----:B------:R-:W-:Y:S01]  /*5de0*/  @!P6 IMAD.MOV R147, RZ, RZ, -R147 ;  /* 0x000000ffff93e224 */ /* 0x000fe200078e0a93 */
[C---:B------:R-:W-:Y:S01]  /*5df0*/  ISETP.GT.U32.AND P6, PT, R4.reuse, R145, PT ;  /* 0x000000910400720c */ /* 0x040fe20003fc4070 */
[----:B------:R-:W-:Y:S01]  /*5e00*/  IMAD.MOV R6, RZ, RZ, -R6 ;  /* 0x000000ffff067224 */ /* 0x000fe200078e0a06 */
[C---:B------:R-:W-:Y:S01]  /*5e10*/  ISETP.GT.U32.AND P5, PT, R4.reuse, R15, PT ;  /* 0x0000000f0400720c */ /* 0x040fe20003fa4070 */
[----:B------:R-:W-:Y:S01]  /*5e20*/  @!P3 IMAD.IADD R149, R149, 0x1, -R4 ;  /* 0x000000019595b824 */ /* 0x000fe200078e0a04 */
[----:B------:R-:W-:Y:S01]  /*5e30*/  ISETP.GE.AND P3, PT, R7, RZ, PT ;  /* 0x000000ff0700720c */ /* 0x000fe20003f66270 */
[----:B------:R-:W-:Y:S01]  /*5e40*/  IMAD R143, R4, R6, R143 ;  /* 0x00000006048f7224 */ /* 0x000fe200078e028f */
[----:B------:R-:W-:Y:S01]  /*5e50*/  IADD3 R6, R252, 0x76, RZ ;  /* 0x00000076fc067810 */ /* 0x000fe20007ffe0ff */
[----:B------:R-:W-:-:S03]  /*5e60*/  IMAD.HI.U32 R7, R5, R69, RZ ;  /* 0x0000004505077227 */ /* 0x000fc600078e00ff */
[----:B------:R-:W-:Y:S01]  /*5e70*/  IABS R11, R6 ;  /* 0x00000006000b7213 */ /* 0x000fe20000000000 */
[----:B------:R-:W-:Y:S01]  /*5e80*/  @!P2 IMAD.MOV R149, RZ, RZ, -R149 ;  /* 0x000000ffff95a224 */ /* 0x000fe200078e0a95 */
[----:B------:R-:W-:Y:S01]  /*5e90*/  IADD3 R7, -R7, RZ, RZ ;  /* 0x000000ff07077210 */ /* 0x000fe20007ffe1ff */
[----:B------:R-:W-:Y:S01]  /*5ea0*/  IMAD R135, R4, R9, R135 ;  /* 0x0000000904877224 */ /* 0x000fe200078e0287 */
[----:B------:R-:W-:Y:S01]  /*5eb0*/  @!P6 IADD3 R145, R145, -R4, RZ ;  /* 0x800000049191e210 */ /* 0x000fe20007ffe0ff */
[----:B------:R-:W-:Y:S01]  /*5ec0*/  @!P5 IMAD.IADD R15, R15, 0x1, -R4 ;  /* 0x000000010f0fd824 */ /* 0x000fe200078e0a04 */
[----:B------:R-:W-:Y:S01]  /*5ed0*/  ISETP.GE.AND P5, PT, R6, RZ, PT ;  /* 0x000000ff0600720c */ /* 0x000fe20003fa6270 */
[----:B------:R-:W-:Y:S01]  /*5ee0*/  IMAD.HI.U32 R6, R5, R11, RZ ;  /* 0x0000000b05067227 */ /* 0x000fe200078e00ff */
[----:B------:R-:W-:Y:S02]  /*5ef0*/  ISETP.GT.U32.AND P6, PT, R4, R145, PT ;  /* 0x000000910400720c */ /* 0x000fe40003fc4070 */
[----:B------:R-:W-:Y:S01]  /*5f00*/  ISETP.GE.AND P2, PT, R14, RZ, PT ;  /* 0x000000ff0e00720c */ /* 0x000fe20003f46270 */
[----:B------:R-:W-:Y:S01]  /*5f10*/  @!P1 IMAD.MOV R15, RZ, RZ, -R15 ;  /* 0x000000ffff0f9224 */ /* 0x000fe200078e0a0f */
[C---:B------:R-:W-:Y:S01]  /*5f20*/  ISETP.GT.U32.AND P1, PT, R4.reuse, R143, PT ;  /* 0x0000008f0400720c */ /* 0x040fe20003f24070 */
[----:B------:R-:W-:-:S02]  /*5f30*/  IMAD R69, R4, R7, R69 ;  /* 0x0000000704457224 */ /* 0x000fc400078e0245 */
[----:B------:R-:W-:Y:S02]  /*5f40*/  IMAD.MOV R16, RZ, RZ, -R6 ;  /* 0x000000ffff107224 */ /* 0x000fe400078e0a06 */
[----:B------:R-:W-:-:S04]  /*5f50*/  IMAD.HI.U32 R7, R5, R29, RZ ;  /* 0x0000001d05077227 */ /* 0x000fc800078e00ff */
[--C-:B------:R-:W-:Y:S01]  /*5f60*/  @!P6 IMAD.IADD R145, R145, 0x1, -R4.reuse ;  /* 0x000000019191e824 */ /* 0x100fe200078e0a04 */
[C---:B------:R-:W-:Y:S01]  /*5f70*/  ISETP.GT.U32.AND P6, PT, R4.reuse, R69, PT ;  /* 0x000000450400720c */ /* 0x040fe20003fc4070 */
[C---:B------:R-:W-:Y:S01]  /*5f80*/  IMAD R11, R4.reuse, R16, R11 ;  /* 0x00000010040b7224 */ /* 0x040fe200078e020b */
[----:B------:R-:W-:Y:S01]  /*5f90*/  IADD3 R7, -R7, RZ, RZ ;  /* 0x000000ff07077210 */ /* 0x000fe20007ffe1ff */
[----:B------:R-:W-:Y:S01]  /*5fa0*/  @!P1 IMAD.IADD R143, R143, 0x1, -R4 ;  /* 0x000000018f8f9824 */ /* 0x000fe200078e0a04 */
[----:B------:R-:W-:Y:S01]  /*5fb0*/  @!P3 IADD3 R145, -R145, RZ, RZ ;  /* 0x000000ff9191b210 */ /* 0x000fe20007ffe1ff */
[----:B------:R-:W-:Y:S01]  /*5fc0*/  IMAD.HI.U32 R14, R5, R18, RZ ;  /* 0x00000012050e7227 */ /* 0x000fe200078e00ff */
[----:B------:R-:W-:-:S03]  /*5fd0*/  ISETP.GT.U32.AND P1, PT, R4, R11, PT ;  /* 0x0000000b0400720c */ /* 0x000fc60003f24070 */
[----:B------:R-:W-:Y:S01]  /*5fe0*/  IMAD R29, R4, R7, R29 ;  /* 0x00000007041d7224 */ /* 0x000fe200078e021d */
[----:B------:R-:W-:Y:S01]  /*5ff0*/  IADD3 R7, -R14, RZ, RZ ;  /* 0x000000ff0e077210 */ /* 0x000fe20007ffe1ff */
[----:B------:R-:W-:-:S04]  /*6000*/  IMAD.HI.U32 R6, R5, R27, RZ ;  /* 0x0000001b05067227 */ /* 0x000fc800078e00ff */
[----:B------:R-:W-:Y:S01]  /*6010*/  @!P6 IMAD.IADD R69, R69, 0x1, -R4 ;  /* 0x000000014545e824 */ /* 0x000fe200078e0a04 */
[C---:B------:R-:W-:Y:S01]  /*6020*/  ISETP.GT.U32.AND P6, PT, R4.reuse, R143, PT ;  /* 0x0000008f0400720c */ /* 0x040fe20003fc4070 */
[----:B------:R-:W-:Y:S02]  /*6030*/  IMAD.MOV R6, RZ, RZ, -R6 ;  /* 0x000000ffff067224 */ /* 0x000fe400078e0a06 */
[----:B------:R-:W-:Y:S01]  /*6040*/  @!P1 IMAD.IADD R11, R11, 0x1, -R4 ;  /* 0x000000010b0b9824 */ /* 0x000fe200078e0a04 */
[C---:B------:R-:W-:Y:S01]  /*6050*/  ISETP.GT.U32.AND P1, PT, R4.reuse, R69, PT ;  /* 0x000000450400720c */ /* 0x040fe20003f24070 */
[C---:B------:R-:W-:Y:S01]  /*6060*/  IMAD R9, R4.reuse, R7, R18 ;  /* 0x0000000704097224 */ /* 0x040fe200078e0212 */
[----:B------:R-:W-:Y:S01]  /*6070*/  IABS R7, R30 ;  /* 0x0000001e00077213 */ /* 0x000fe20000000000 */
[C---:B------:R-:W-:Y:S01]  /*6080*/  IMAD R27, R4.reuse, R6, R27 ;  /* 0x00000006041b7224 */ /* 0x040fe200078e021b */
[----:B------:R-:W-:Y:S02]  /*6090*/  ISETP.GT.U32.AND P3, PT, R4, R11, PT ;  /* 0x0000000b0400720c */ /* 0x000fe40003f64070 */
[----:B------:R-:W-:Y:S01]  /*60a0*/  IABS R18, R32 ;  /* 0x0000002000127213 */ /* 0x000fe20000000000 */
[----:B------:R-:W-:-:S04]  /*60b0*/  IMAD.HI.U32 R6, R5, R7, RZ ;  /* 0x0000000705067227 */ /* 0x000fc800078e00ff */
[--C-:B------:R-:W-:Y:S01]  /*60c0*/  @!P6 IMAD.IADD R143, R143, 0x1, -R4.reuse ;  /* 0x000000018f8fe824 */ /* 0x100fe200078e0a04 */
[C---:B------:R-:W-:Y:S01]  /*60d0*/  ISETP.GT.U32.AND P6, PT, R4.reuse, R29, PT ;  /* 0x0000001d0400720c */ /* 0x040fe20003fc4070 */
[--C-:B------:R-:W-:Y:S01]  /*60e0*/  @!P1 IMAD.IADD R69, R69, 0x1, -R4.reuse ;  /* 0x0000000145459824 */ /* 0x100fe200078e0a04 */
[C---:B------:R-:W-:Y:S01]  /*60f0*/  ISETP.GT.U32.AND P1, PT, R4.reuse, R9, PT ;  /* 0x000000090400720c */ /* 0x040fe20003f24070 */
[----:B------:R-:W-:Y:S01]  /*6100*/  @!P4 IMAD.MOV R143, RZ, RZ, -R143 ;  /* 0x000000ffff8fc224 */ /* 0x000fe200078e0a8f */
[C---:B------:R-:W-:Y:S01]  /*6110*/  ISETP.GT.U32.AND P4, PT, R4.reuse, R135, PT ;  /* 0x000000870400720c */ /* 0x040fe20003f84070 */
[----:B------:R-:W-:Y:S01]  /*6120*/  @!P3 IMAD.IADD R11, R11, 0x1, -R4 ;  /* 0x000000010b0bb824 */ /* 0x000fe200078e0a04 */
[----:B------:R-:W-:Y:S01]  /*6130*/  ISETP.GT.U32.AND P3, PT, R4, R27, PT ;  /* 0x0000001b0400720c */ /* 0x000fe20003f64070 */
[----:B------:R-:W-:Y:S01]  /*6140*/  IMAD.HI.U32 R14, R5, R18, RZ ;  /* 0x00000012050e7227 */ /* 0x000fe200078e00ff */
[----:B------:R-:W-:-:S03]  /*6150*/  IADD3 R16, -R6, RZ, RZ ;  /* 0x000000ff06107210 */ /* 0x000fc60007ffe1ff */
[----:B------:R-:W-:Y:S02]  /*6160*/  IMAD.HI.U32 R6, R5, R87, RZ ;  /* 0x0000005705067227 */ /* 0x000fe400078e00ff */
[-C--:B------:R-:W-:Y:S02]  /*6170*/  @!P6 IADD3 R29, R29, -R4.reuse, RZ ;  /* 0x800000041d1de210 */ /* 0x080fe40007ffe0ff */
[--C-:B------:R-:W-:Y:S01]  /*6180*/  @!P1 IMAD.IADD R9, R9, 0x1, -R4.reuse ;  /* 0x0000000109099824 */ /* 0x100fe200078e0a04 */
[----:B------:R-:W-:Y:S01]  /*6190*/  ISETP.GE.AND P6, PT, R22, RZ, PT ;  /* 0x000000ff1600720c */ /* 0x000fe20003fc6270 */
[----:B------:R-:W-:Y:S01]  /*61a0*/  @!P4 IMAD.IADD R135, R135, 0x1, -R4 ;  /* 0x000000018787c824 */ /* 0x000fe200078e0a04 */
[C---:B------:R-:W-:Y:S01]  /*61b0*/  ISETP.GT.U32.AND P4, PT, R4.reuse, R29, PT ;  /* 0x0000001d0400720c */ /* 0x040fe20003f84070 */
[----:B------:R-:W-:Y:S01]  /*61c0*/  IMAD.MOV R25, RZ, RZ, -R14 ;  /* 0x000000ffff197224 */ /* 0x000fe200078e0a0e */
[----:B------:R-:W-:Y:S01]  /*61d0*/  @!P3 IADD3 R27, R27, -R4, RZ ;  /* 0x800000041b1bb210 */ /* 0x000fe20007ffe0ff */
[C---:B------:R-:W-:Y:S01]  /*61e0*/  IMAD R7, R4.reuse, R16, R7 ;  /* 0x0000001004077224 */ /* 0x040fe200078e0207 */
[----:B------:R-:W-:Y:S01]  /*61f0*/  ISETP.GT.U32.AND P3, PT, R4, R9, PT ;  /* 0x000000090400720c */ /* 0x000fe20003f64070 */
[----:B------:R-:W-:Y:S01]  /*6200*/  IMAD.MOV.U32 R16, RZ, RZ, R20 ;  /* 0x000000ffff107224 */ /* 0x000fe200078e0014 */
[----:B------:R-:W-:Y:S01]  /*6210*/  IADD3 R14, -R6, RZ, RZ ;  /* 0x000000ff060e7210 */ /* 0x000fe20007ffe1ff */
[C---:B------:R-:W-:Y:S01]  /*6220*/  IMAD R6, R4.reuse, R25, R18 ;  /* 0x0000001904067224 */ /* 0x040fe200078e0212 */
[----:B------:R-:W-:Y:S01]  /*6230*/  IABS R18, R252 ;  /* 0x000000fc00127213 */ /* 0x000fe20000000000 */
[----:B------:R-:W-:Y:S01]  /*6240*/  @!P5 IMAD.MOV R11, RZ, RZ, -R11 ;  /* 0x000000ffff0bd224 */ /* 0x000fe200078e0a0b */
[C---:B------:R-:W-:Y:S01]  /*6250*/  ISETP.GT.U32.AND P5, PT, R4.reuse, R7, PT ;  /* 0x000000070400720c */ /* 0x040fe20003fa4070 */
[C---:B------:R-:W-:Y:S01]  /*6260*/  IMAD R87, R4.reuse, R14, R87 ;  /* 0x0000000e04577224 */ /* 0x040fe200078e0257 */
[----:B------:R-:W-:Y:S01]  /*6270*/  ISETP.GT.U32.AND P1, PT, R4, R135, PT ;  /* 0x000000870400720c */ /* 0x000fe20003f24070 */
[----:B------:R-:W-:Y:S01]  /*6280*/  IMAD.HI.U32 R14, R5, R16, RZ ;  /* 0x00000010050e7227 */ /* 0x000fe200078e00ff */
[----:B------:R-:W-:-:S02]  /*6290*/  @!P4 IADD3 R29, R29, -R4, RZ ;  /* 0x800000041d1dc210 */ /* 0x000fc40007ffe0ff */
[C---:B------:R-:W-:Y:S01]  /*62a0*/  ISETP.GT.U32.AND P4, PT, R4.reuse, R6, PT ;  /* 0x000000060400720c */ /* 0x040fe20003f84070 */
[----:B------:R-:W-:Y:S01]  /*62b0*/  IMAD.MOV R25, RZ, RZ, -R14 ;  /* 0x000000ffff197224 */ /* 0x000fe200078e0a0e */
[----:B------:R-:W-:Y:S01]  /*62c0*/  @!P3 IADD3 R9, R9, -R4, RZ ;  /* 0x800000040909b210 */ /* 0x000fe20007ffe0ff */
[----:B------:R-:W-:Y:S01]  /*62d0*/  @!P2 IMAD.MOV R69, RZ, RZ, -R69 ;  /* 0x000000ffff45a224 */ /* 0x000fe200078e0a45 */
[C---:B------:R-:W-:Y:S01]  /*62e0*/  ISETP.GT.U32.AND P3, PT, R4.reuse, R87, PT ;  /* 0x000000570400720c */ /* 0x040fe20003f64070 */
[C---:B------:R-:W-:Y:S01]  /*62f0*/  IMAD R14, R4.reuse, R25, R16 ;  /* 0x00000019040e7224 */ /* 0x040fe200078e0210 */
[----:B------:R-:W-:Y:S01]  /*6300*/  ISETP.GT.U32.AND P2, PT, R4, R27, PT ;  /* 0x0000001b0400720c */ /* 0x000fe20003f44070 */
[--C-:B------:R-:W-:Y:S01]  /*6310*/  @!P5 IMAD.IADD R7, R7, 0x1, -R4.reuse ;  /* 0x000000010707d824 */ /* 0x100fe200078e0a04 */
[----:B------:R-:W-:Y:S01]  /*6320*/  ISETP.GE.AND P5, PT, R28, RZ, PT ;  /* 0x000000ff1c00720c */ /* 0x000fe20003fa6270 */
[--C-:B------:R-:W-:Y:S01]  /*6330*/  @!P1 IMAD.IADD R135, R135, 0x1, -R4.reuse ;  /* 0x0000000187879824 */ /* 0x100fe200078e0a04 */
[----:B------:R-:W-:Y:S01]  /*6340*/  MOV R25, R18 ;  /* 0x0000001200197202 */ /* 0x000fe20000000f00 */
[----:B------:R-:W-:Y:S01]  /*6350*/  IMAD R16, R42, R245, RZ ;  /* 0x000000f52a107224 */ /* 0x000fe200078e02ff */
[----:B------:R-:W-:Y:S01]  /*6360*/  @!P6 IADD3 R29, -R29, RZ, RZ ;  /* 0x000000ff1d1de210 */ /* 0x000fe20007ffe1ff */
[----:B------:R-:W-:Y:S01]  /*6370*/  @!P4 IMAD.IADD R6, R6, 0x1, -R4 ;  /* 0x000000010606c824 */ /* 0x000fe200078e0a04 */
[----:B------:R-:W-:Y:S01]  /*6380*/  ISETP.GT.U32.AND P4, PT, R4, R14, PT ;  /* 0x0000000e0400720c */ /* 0x000fe20003f84070 */
[----:B------:R-:W-:Y:S01]  /*6390*/  IMAD.HI.U32 R5, R5, R25, RZ ;  /* 0x0000001905057227 */ /* 0x000fe200078e00ff */
[----:B------:R-:W-:-:S03]  /*63a0*/  ISETP.GE.AND P1, PT, R24, RZ, PT ;  /* 0x000000ff1800720c */ /* 0x000fc60003f26270 */
[--C-:B------:R-:W-:Y:S01]  /*63b0*/  @!P3 IMAD.IADD R87, R87, 0x1, -R4.reuse ;  /* 0x000000015757b824 */ /* 0x100fe200078e0a04 */
[----:B------:R-:W-:Y:S01]  /*63c0*/  ISETP.GT.U32.AND P3, PT, R4, R7, PT ;  /* 0x000000070400720c */ /* 0x000fe20003f64070 */
[----:B------:R-:W-:Y:S01]  /*63d0*/  @!P2 IMAD.IADD R27, R27, 0x1, -R4 ;  /* 0x000000011b1ba824 */ /* 0x000fe200078e0a04 */
[----:B------:R-:W-:Y:S01]  /*63e0*/  ISETP.GE.AND P2, PT, R26, RZ, PT ;  /* 0x000000ff1a00720c */ /* 0x000fe20003f46270 */
[----:B------:R-:W-:Y:S01]  /*63f0*/  IMAD.MOV R5, RZ, RZ, -R5 ;  /* 0x000000ffff057224 */ /* 0x000fe200078e0a05 */
[----:B------:R-:W-:Y:S01]  /*6400*/  ISETP.GT.U32.AND P6, PT, R4, R87, PT ;  /* 0x000000570400720c */ /* 0x000fe20003fc4070 */
[----:B------:R-:W-:Y:S02]  /*6410*/  @!P5 IMAD.MOV R27, RZ, RZ, -R27 ;  /* 0x000000ffff1bd224 */ /* 0x000fe400078e0a1b */
[----:B------:R-:W-:Y:S01]  /*6420*/  @!P4 IADD3 R14, R14, -R4, RZ ;  /* 0x800000040e0ec210 */ /* 0x000fe20007ffe0ff */
[----:B------:R-:W-:Y:S01]  /*6430*/  IMAD R25, R4, R5, R25 ;  /* 0x0000000504197224 */ /* 0x000fe200078e0219 */
[----:B------:R-:W-:Y:S01]  /*6440*/  LOP3.LUT R5, R42, 0x60, RZ, 0xfc, !PT ;  /* 0x000000602a057812 */ /* 0x000fe200078efcff */
[----:B------:R-:W-:Y:S01]  /*6450*/  @!P1 IMAD.MOV R135, RZ, RZ, -R135 ;  /* 0x000000ffff879224 */ /* 0x000fe200078e0a87 */
[----:B------:R-:W-:-:S02]  /*6460*/  ISETP.GT.U32.AND P5, PT, R4, R14, PT ;  /* 0x0000000e0400720c */ /* 0x000fc40003fa4070 */
[----:B------:R-:W-:Y:S02]  /*6470*/  ISETP.GT.U32.AND P1, PT, R4, R6, PT ;  /* 0x000000060400720c */ /* 0x000fe40003f24070 */
[----:B------:R-:W-:Y:S01]  /*6480*/  @!P2 IMAD.MOV R9, RZ, RZ, -R9 ;  /* 0x000000ffff09a224 */ /* 0x000fe200078e0a09 */
[----:B------:R-:W-:Y:S01]  /*6490*/  ISETP.GE.AND P2, PT, R30, RZ, PT ;  /* 0x000000ff1e00720c */ /* 0x000fe20003f46270 */
[----:B------:R-:W-:Y:S01]  /*64a0*/  @!P6 IMAD.IADD R87, R87, 0x1, -R4 ;  /* 0x000000015757e824 */ /* 0x000fe200078e0a04 */
[----:B------:R-:W-:Y:S02]  /*64b0*/  ISETP.GT.U32.AND P6, PT, R4, R25, PT ;  /* 0x000000190400720c */ /* 0x000fe40003fc4070 */
[-C--:B------:R-:W-:Y:S02]  /*64c0*/  @!P3 IADD3 R7, R7, -R4.reuse, RZ ;  /* 0x800000040707b210 */ /* 0x080fe40007ffe0ff */
[----:B------:R-:W-:Y:S02]  /*64d0*/  LOP3.LUT R30, RZ, R13, RZ, 0x33, !PT ;  /* 0x0000000dff1e7212 */ /* 0x000fe400078e33ff */
[----:B------:R-:W-:-:S02]  /*64e0*/  @!P5 IADD3 R14, R14, -R4, RZ ;  /* 0x800000040e0ed210 */ /* 0x000fc40007ffe0ff */
[----:B------:R-:W-:Y:S01]  /*64f0*/  LEA R104, P5, R16, UR4, 0x2 ;  /* 0x0000000410687c11 */ /* 0x000fe2000f8a10ff */
[--C-:B------:R-:W-:Y:S01]  /*6500*/  @!P1 IMAD.IADD R6, R6, 0x1, -R4.reuse ;  /* 0x0000000106069824 */ /* 0x100fe200078e0a04 */
[----:B------:R-:W-:Y:S01]  /*6510*/  ISETP.GE.AND P1, PT, R36, RZ, PT ;  /* 0x000000ff2400720c */ /* 0x000fe20003f26270 */
[----:B------:R-:W-:Y:S01]  /*6520*/  @!P2 IMAD.MOV R7, RZ, RZ, -R7 ;  /* 0x000000ffff07a224 */ /* 0x000fe200078e0a07 */
[----:B------:R-:W-:Y:S01]  /*6530*/  LEA.HI.X.SX32 R105, R16, UR5, 0x2, P5 ;  /* 0x0000000510697c11 */ /* 0x000fe2000a8f16ff */
[----:B------:R-:W-:Y:S01]  /*6540*/  @!P6 IMAD.IADD R25, R25, 0x1, -R4 ;  /* 0x000000011919e824 */ /* 0x000fe200078e0a04 */
[----:B------:R-:W-:Y:S01]  /*6550*/  ISETP.GE.AND P5, PT, R40, UR6, PT ;  /* 0x0000000628007c0c */ /* 0x000fe2000bfa6270 */
[----:B------:R-:W-:Y:S01]  /*6560*/  IMAD R16, R245, 0x20, R16 ;  /* 0x00000020f5107824 */ /* 0x000fe200078e0210 */
[----:B------:R-:W-:Y:S01]  /*6570*/  ISETP.GE.AND P6, PT, R38, UR7, PT ;  /* 0x0000000726007c0c */ /* 0x000fe2000bfc6270 */
[----:B------:R-:W-:Y:S01]  /*6580*/  ULDC UR6, c[0x0][0x240] ;  /* 0x0000900000067ab9 */ /* 0x000fe20000000800 */
[----:B------:R-:W-:Y:S01]  /*6590*/  SEL R18, R3, RZ, !P5 ;  /* 0x000000ff03127207 */ /* 0x000fe20006800000 */
[----:B------:R-:W-:Y:S01]  /*65a0*/  IMAD R26, R245, 0x20, R16 ;  /* 0x00000020f51a7824 */ /* 0x000fe200078e0210 */
[----:B------:R-:W-:Y:S01]  /*65b0*/  ISETP.GT.U32.AND P2, PT, R4, R25, PT ;  /* 0x000000190400720c */ /* 0x000fe20003f44070 */
[----:B------:R-:W-:Y:S01]  /*65c0*/  ULDC UR7, c[0x0][0x240] ;  /* 0x0000900000077ab9 */ /* 0x000fe20000000800 */
[----:B------:R-:W-:Y:S01]  /*65d0*/  ISETP.GE.AND P5, PT, R5, UR9, PT ;  /* 0x0000000905007c0c */ /* 0x000fe2000bfa6270 */
[----:B------:R-:W-:Y:S01]  /*65e0*/  IMAD R245, R245, 0x20, R26 ;  /* 0x00000020f5f57824 */ /* 0x000fe200078e021a */
[----:B------:R-:W-:Y:S01]  /*65f0*/  SEL R20, R3, RZ, !P6 ;  /* 0x000000ff03147207 */ /* 0x000fe20007000000 */
[----:B------:R-:W-:Y:S01]  /*6600*/  ULDC UR9, c[0x0][0x240] ;  /* 0x0000900000097ab9 */ /* 0x000fe20000000800 */
[----:B------:R-:W-:-:S02]  /*6610*/  ISETP.NE.U32.AND P6, PT, R18, RZ, PT ;  /* 0x000000ff1200720c */ /* 0x000fc40003fc5070 */
[----:B------:R-:W-:Y:S02]  /*6620*/  SEL R18, R3, RZ, !P5 ;  /* 0x000000ff03127207 */ /* 0x000fe40006800000 */
[----:B------:R-:W-:Y:S02]  /*6630*/  ISETP.GE.AND P5, PT, R252, RZ, PT ;  /* 0x000000fffc00720c */ /* 0x000fe40003fa6270 */
[----:B------:R-:W-:Y:S01]  /*6640*/  MOV R3, R14 ;  /* 0x0000000e00037202 */ /* 0x000fe20000000f00 */
[----:B------:R-:W-:Y:S01]  /*6650*/  @!P2 IMAD.IADD R25, R25, 0x1, -R4 ;  /* 0x000000011919a824 */ /* 0x000fe200078e0a04 */
[----:B------:R-:W-:Y:S02]  /*6660*/  LEA R86, P2, R16, UR4, 0x2 ;  /* 0x0000000410567c11 */ /* 0x000fe4000f8410ff */
[----:B------:R-:W-:Y:S02]  /*6670*/  @!P1 IADD3 R3, -R3, RZ, RZ ;  /* 0x000000ff03039210 */ /* 0x000fe40007ffe1ff */
[----:B------:R-:W-:-:S02]  /*6680*/  ISETP.NE.AND P1, PT, R13, RZ, PT ;  /* 0x000000ff0d00720c */ /* 0x000fc40003f25270 */
[----:B------:R-:W-:Y:S02]  /*6690*/  MOV R5, R87 ;  /* 0x0000005700057202 */ /* 0x000fe40000000f00 */
[----:B------:R-:W-:Y:S02]  /*66a0*/  SEL R13, R30, R143, !P1 ;  /* 0x0000008f1e0d7207 */ /* 0x000fe40004800000 */
[----:B------:R-:W-:Y:S02]  /*66b0*/  @!P5 IADD3 R25, -R25, RZ, RZ ;  /* 0x000000ff1919d210 */ /* 0x000fe40007ffe1ff */
[----:B------:R-:W-:Y:S02]  /*66c0*/  LEA.HI.X.SX32 R87, R16, UR5, 0x2, P2 ;  /* 0x0000000510577c11 */ /* 0x000fe400090f16ff */
[----:B------:R-:W-:Y:S02]  /*66d0*/  SEL R143, R30, R25, !P1 ;  /* 0x000000191e8f7207 */ /* 0x000fe40004800000 */
[----:B------:R-:W-:-:S02]  /*66e0*/  LEA R68, P2, R26, UR4, 0x2 ;  /* 0x000000041a447c11 */ /* 0x000fc4000f8410ff */
[C---:B------:R-:W-:Y:S01]  /*66f0*/  SEL R4, R30.reuse, R31, !P1 ;  /* 0x0000001f1e047207 */ /* 0x040fe20004800000 */
[----:B------:R-:W-:Y:S01]  /*6700*/  IMAD R143, R143, UR55, RZ ;  /* 0x000000378f8f7c24 */ /* 0x000fe2000f8e02ff */
[----:B------:R-:W-:Y:S01]  /*6710*/  LEA R28, P5, R245, UR4, 0x2 ;  /* 0x00000004f51c7c11 */ /* 0x000fe2000f8a10ff */
[----:B------:R-:W-:Y:S01]  /*6720*/  ULDC UR4, c[0x0][0x234] ;  /* 0x00008d0000047ab9 */ /* 0x000fe20000000800 */
[----:B------:R-:W-:Y:S01]  /*6730*/  SEL R31, R30, R51, !P1 ;  /* 0x000000331e1f7207 */ /* 0x000fe20004800000 */
[----:B------:R-:W-:Y:S01]  /*6740*/  IMAD R0, R0, UR4, RZ ;  /* 0x0000000400007c24 */ /* 0x000fe2000f8e02ff */
[C---:B------:R-:W-:Y:S02]  /*6750*/  SEL R52, R30.reuse, R99, !P1 ;  /* 0x000000631e347207 */ /* 0x040fe40004800000 */
[C---:B------:R-:W-:Y:S01]  /*6760*/  SEL R51, R30.reuse, R97, !P1 ;  /* 0x000000611e337207 */ /* 0x040fe20004800000 */
[----:B------:R-:W-:Y:S01]  /*6770*/  IMAD R25, R31, UR7, RZ ;  /* 0x000000071f197c24 */ /* 0x000fe2000f8e02ff */
[C---:B------:R-:W-:Y:S01]  /*6780*/  SEL R99, R30.reuse, R12, !P1 ;  /* 0x0000000c1e637207 */ /* 0x040fe20004800000 */
[----:B------:R-:W-:Y:S01]  /*6790*/  ULDC UR7, c[0x0][0x240] ;  /* 0x0000900000077ab9 */ /* 0x000fe20000000800 */
[----:B------:R-:W-:-:S02]  /*67a0*/  SEL R97, R30, R10, !P1 ;  /* 0x0000000a1e617207 */ /* 0x000fc40004800000 */
[C---:B------:R-:W-:Y:S01]  /*67b0*/  SEL R14, R30.reuse, R145, !P1 ;  /* 0x000000911e0e7207 */ /* 0x040fe20004800000 */
[----:B------:R-:W-:Y:S01]  /*67c0*/  IMAD.WIDE R144, R143, 0x4, R104 ;  /* 0x000000048f907825 */ /* 0x000fe200078e0268 */
[C---:B------:R-:W-:Y:S02]  /*67d0*/  SEL R12, R30.reuse, R69, !P1 ;  /* 0x000000451e0c7207 */ /* 0x040fe40004800000 */
[----:B------:R-:W-:Y:S02]  /*67e0*/  SEL R10, R30, R29, !P1 ;  /* 0x0000001d1e0a7207 */ /* 0x000fe40004800000 */
[----:B------:R-:W-:Y:S01]  /*67f0*/  LEA.HI.X.SX32 R69, R26, UR5, 0x2, P2 ;  /* 0x000000051a457c11 */ /* 0x000fe200090f16ff */
[----:B------:R2:W-:Y:S01]  /*6800*/  STL.64 [R1+0xa78], R144 ;  /* 0x000a789001007387 */ /* 0x0005e20000100a00 */
[C---:B------:R-:W-:Y:S02]  /*6810*/  SEL R137, R30.reuse, R137, !P1 ;  /* 0x000000891e897207 */ /* 0x040fe40004800000 */
[----:B------:R-:W-:Y:S01]  /*6820*/  LEA.HI.X.SX32 R29, R245, UR5, 0x2, P5 ;  /* 0x00000005f51d7c11 */ /* 0x000fe2000a8f16ff */
[----:B------:R-:W-:Y:S01]  /*6830*/  ULDC UR5, c[0x0][0x240] ;  /* 0x0000900000057ab9 */ /* 0x000fe20000000800 */
[C---:B------:R-:W-:Y:S01]  /*6840*/  SEL R136, R30.reuse, R47, !P1 ;  /* 0x0000002f1e887207 */ /* 0x040fe20004800000 */
[----:B------:R-:W-:Y:S01]  /*6850*/  IMAD R137, R137, UR55, RZ ;  /* 0x0000003789897c24 */ /* 0x000fe2000f8e02ff */
[C---:B------:R-:W-:Y:S01]  /*6860*/  SEL R123, R30.reuse, R123, !P1 ;  /* 0x0000007b1e7b7207 */ /* 0x040fe20004800000 */
[----:B------:R-:W3:Y:S01]  /*6870*/  LDC R245, c[0x0][0x230] ;  /* 0x00008c00fff57b82 */ /* 0x000ee20000000800 */
[C---:B------:R-:W-:Y:S01]  /*6880*/  SEL R16, R30.reuse, R147, !P1 ;  /* 0x000000931e107207 */ /* 0x040fe20004800000 */
[----:B------:R-:W-:Y:S01]  /*6890*/  IMAD.WIDE R146, R143, 0x4, R86 ;  /* 0x000000048f927825 */ /* 0x000fe200078e0256 */
[----:B------:R-:W-:-:S02]  /*68a0*/  SEL R134, R30, R149, !P1 ;  /* 0x000000951e867207 */ /* 0x000fc40004800000 */
[C---:B------:R-:W-:Y:S01]  /*68b0*/  SEL R124, R30.reuse, R79, !P1 ;  /* 0x0000004f1e7c7207 */ /* 0x040fe20004800000 */
[C---:B------:R-:W-:Y:S01]  /*68c0*/  IMAD.WIDE R148, R143.reuse, 0x4, R68 ;  /* 0x000000048f947825 */ /* 0x040fe200078e0244 */
[C---:B------:R-:W-:Y:S01]  /*68d0*/  SEL R125, R30.reuse, R125, !P1 ;  /* 0x0000007d1e7d7207 */ /* 0x040fe20004800000 */
[----:B------:R4:W-:Y:S01]  /*68e0*/  STL.64 [R1+0xa80], R146 ;  /* 0x000a809201007387 */ /* 0x0009e20000100a00 */
[----:B------:R-:W-:Y:S01]  /*68f0*/  SEL R126, R30, R167, !P1 ;  /* 0x000000a71e7e7207 */ /* 0x000fe20004800000 */
[----:B--2---:R-:W-:Y:S01]  /*6900*/  IMAD.WIDE R144, R143, 0x4, R28 ;  /* 0x000000048f907825 */ /* 0x004fe200078e021c */
[----:B------:R-:W-:Y:S01]  /*6910*/  ISETP.GE.AND P4, PT, R32, RZ, PT ;  /* 0x000000ff2000720c */ /* 0x000fe20003f86270 */
[----:B------:R2:W-:Y:S01]  /*6920*/  STL.64 [R1+0xa88], R148 ;  /* 0x000a889401007387 */ /* 0x0005e20000100a00 */
[----:B------:R-:W-:Y:S01]  /*6930*/  SEL R32, R30, R53, !P1 ;  /* 0x000000351e207207 */ /* 0x000fe20004800000 */
[----:B------:R-:W-:Y:S01]  /*6940*/  IMAD R136, R136, UR5, RZ ;  /* 0x0000000588887c24 */ /* 0x000fe2000f8e02ff */
[----:B------:R-:W-:Y:S01]  /*6950*/  SEL R53, R30, R127, !P1 ;  /* 0x0000007f1e357207 */ /* 0x000fe20004800000 */
[----:B------:R-:W-:Y:S01]  /*6960*/  IMAD R123, R123, UR14, RZ ;  /* 0x0000000e7b7b7c24 */ /* 0x000fe2000f8e02ff */
[----:B------:R1:W-:Y:S01]  /*6970*/  STL.64 [R1+0xa90], R144 ;  /* 0x000a909001007387 */ /* 0x0003e20000100a00 */
[----:B------:R-:W-:Y:S01]  /*6980*/  IMAD R124, R124, UR22, RZ ;  /* 0x000000167c7c7c24 */ /* 0x000fe2000f8e02ff */
[C---:B------:R-:W-:Y:S01]  /*6990*/  SEL R127, R30.reuse, R183, !P1 ;  /* 0x000000b71e7f7207 */ /* 0x040fe20004800000 */
[--C-:B----4-:R-:W-:Y:S01]  /*69a0*/  IMAD.WIDE R146, R137, 0x4, R104.reuse ;  /* 0x0000000489927825 */ /* 0x110fe200078e0268 */
[C---:B------:R-:W-:Y:S01]  /*69b0*/  SEL R54, R30.reuse, R129, !P1 ;  /* 0x000000811e367207 */ /* 0x040fe20004800000 */
[----:B------:R-:W-:Y:S01]  /*69c0*/  ULDC UR5, c[0x0][0x240] ;  /* 0x0000900000057ab9 */ /* 0x000fe20000000800 */
[----:B------:R-:W-:Y:S01]  /*69d0*/  SEL R128, R30, R199, !P1 ;  /* 0x000000c71e807207 */ /* 0x000fe20004800000 */
[--C-:B--2---:R-:W-:Y:S01]  /*69e0*/  IMAD.WIDE R148, R136, 0x4, R104.reuse ;  /* 0x0000000488947825 */ /* 0x104fe200078e0268 */
[C---:B------:R-:W-:Y:S01]  /*69f0*/  SEL R129, R30.reuse, R215, !P1 ;  /* 0x000000d71e817207 */ /* 0x040fe20004800000 */
[----:B------:R2:W-:Y:S01]  /*6a00*/  STL.64 [R1+0xa10], R146 ;  /* 0x000a109201007387 */ /* 0x0005e20000100a00 */
[C---:B------:R-:W-:Y:S01]  /*6a10*/  SEL R122, R30.reuse, R33, !P1 ;  /* 0x000000211e7a7207 */ /* 0x040fe20004800000 */
[----:B------:R-:W-:Y:S01]  /*6a20*/  IMAD R125, R125, UR30, RZ ;  /* 0x0000001e7d7d7c24 */ /* 0x000fe2000f8e02ff */
[C---:B------:R-:W-:Y:S01]  /*6a30*/  SEL R33, R30.reuse, R55, !P1 ;  /* 0x000000371e217207 */ /* 0x040fe20004800000 */
[--C-:B-1----:R-:W-:Y:S01]  /*6a40*/  IMAD.WIDE R144, R123, 0x4, R104.reuse ;  /* 0x000000047b907825 */ /* 0x102fe200078e0268 */
[----:B------:R1:W-:Y:S01]  /*6a50*/  STL.64 [R1+0x988], R148 ;  /* 0x0009889401007387 */ /* 0x0003e20000100a00 */
[----:B------:R-:W-:Y:S01]  /*6a60*/  SEL R55, R30, R131, !P1 ;  /* 0x000000831e377207 */ /* 0x000fe20004800000 */
[----:B------:R-:W-:Y:S01]  /*6a70*/  ULDC UR14, c[0x0][0x240] ;  /* 0x00009000000e7ab9 */ /* 0x000fe20000000800 */
[----:B------:R-:W-:Y:S01]  /*6a80*/  IMAD R126, R126, UR38, RZ ;  /* 0x000000267e7e7c24 */ /* 0x000fe2000f8e02ff */
[----:B------:R4:W-:Y:S01]  /*6a90*/  STL.64 [R1+0xd18], R144 ;  /* 0x000d189001007387 */ /* 0x0009e20000100a00 */
[----:B------:R-:W-:Y:S01]  /*6aa0*/  IMAD R127, R127, UR46, RZ ;  /* 0x0000002e7f7f7c24 */ /* 0x000fe2000f8e02ff */
[----:B------:R-:W-:Y:S01]  /*6ab0*/  SEL R130, R30, R231, !P1 ;  /* 0x000000e71e827207 */ /* 0x000fe20004800000 */
[--C-:B--2---:R-:W-:Y:S01]  /*6ac0*/  IMAD.WIDE R146, R124, 0x4, R104.reuse ;  /* 0x000000047c927825 */ /* 0x104fe200078e0268 */
[C---:B------:R-:W-:Y:S01]  /*6ad0*/  SEL R131, R30.reuse, R249, !P1 ;  /* 0x000000f91e837207 */ /* 0x040fe20004800000 */
[----:B------:R-:W-:Y:S01]  /*6ae0*/  ULDC UR22, c[0x0][0x240] ;  /* 0x0000900000167ab9 */ /* 0x000fe20000000800 */
[----:B------:R-:W-:Y:S01]  /*6af0*/  SEL R132, R30, R165, !P1 ;  /* 0x000000a51e847207 */ /* 0x000fe20004800000 */
[----:B------:R-:W-:Y:S01]  /*6b00*/  IMAD R128, R128, UR54, RZ ;  /* 0x0000003680807c24 */ /* 0x000fe2000f8e02ff */
[----:B------:R2:W-:Y:S01]  /*6b10*/  STL.64 [R1+0xe18], R146 ;  /* 0x000e189201007387 */ /* 0x0005e20000100a00 */
[--C-:B-1----:R-:W-:Y:S01]  /*6b20*/  IMAD.WIDE R148, R125, 0x4, R104.reuse ;  /* 0x000000047d947825 */ /* 0x102fe200078e0268 */
[----:B------:R-:W-:Y:S01]  /*6b30*/  ULDC UR30, c[0x0][0x240] ;  /* 0x00009000001e7ab9 */ /* 0x000fe20000000800 */
[----:B------:R-:W-:Y:S01]  /*6b40*/  SEL R133, R30, R133, !P1 ;  /* 0x000000851e857207 */ /* 0x000fe20004800000 */
[----:B------:R-:W-:Y:S01]  /*6b50*/  ULDC UR38, c[0x0][0x240] ;  /* 0x0000900000267ab9 */ /* 0x000fe20000000800 */
[--C-:B----4-:R-:W-:Y:S01]  /*6b60*/  IMAD.WIDE R144, R126, 0x4, R104.reuse ;  /* 0x000000047e907825 */ /* 0x110fe200078e0268 */
[----:B------:R1:W-:Y:S01]  /*6b70*/  STL.64 [R1+0xf18], R148 ;  /* 0x000f189401007387 */ /* 0x0003e20000100a00 */
[----:B------:R-:W-:Y:S01]  /*6b80*/  SEL R135, R30, R135, !P1 ;  /* 0x000000871e877207 */ /* 0x000fe20004800000 */
[----:B------:R-:W-:Y:S01]  /*6b90*/  ULDC UR46, c[0x0][0x240] ;  /* 0x00009000002e7ab9 */ /* 0x000fe20000000800 */
[----:B------:R-:W-:Y:S01]  /*6ba0*/  IMAD R129, R129, UR5, RZ ;  /* 0x0000000581817c24 */ /* 0x000fe2000f8e02ff */
[----:B------:R4:W-:Y:S01]  /*6bb0*/  STL.64 [R1+0x1018], R144 ;  /* 0x0010189001007387 */ /* 0x0009e20000100a00 */
[----:B------:R-:W-:Y:S01]  /*6bc0*/  IMAD R130, R130, UR14, RZ ;  /* 0x0000000e82827c24 */ /* 0x000fe2000f8e02ff */
[----:B------:R-:W-:Y:S01]  /*6bd0*/  ULDC UR54, c[0x0][0x240] ;  /* 0x0000900000367ab9 */ /* 0x000fe20000000800 */
[--C-:B--2---:R-:W-:Y:S01]  /*6be0*/  IMAD.WIDE R146, R127, 0x4, R104.reuse ;  /* 0x000000047f927825 */ /* 0x104fe200078e0268 */
[C---:B------:R-:W-:Y:S01]  /*6bf0*/  SEL R121, R30.reuse, R121, !P1 ;  /* 0x000000791e797207 */ /* 0x040fe20004800000 */
[----:B------:R-:W2:Y:S01]  /*6c00*/  S2UR UR5, SR_CgaCtaId ;  /* 0x00000000000579c3 */ /* 0x000ea20000008800 */
[----:B------:R-:W-:Y:S01]  /*6c10*/  SEL R120, R30, R35, !P1 ;  /* 0x000000231e787207 */ /* 0x000fe20004800000 */
[----:B------:R-:W-:Y:S01]  /*6c20*/  IMAD R131, R131, UR22, RZ ;  /* 0x0000001683837c24 */ /* 0x000fe2000f8e02ff */
[----:B------:R3:W-:Y:S01]  /*6c30*/  STL.64 [R1+0x1118], R146 ;  /* 0x0011189201007387 */ /* 0x0007e20000100a00 */
[----:B-1----:R-:W-:Y:S01]  /*6c40*/  IMAD.WIDE R148, R128, 0x4, R104 ;  /* 0x0000000480947825 */ /* 0x002fe200078e0268 */
[----:B------:R-:W-:-:S02]  /*6c50*/  SEL R119, R30, R119, !P1 ;  /* 0x000000771e777207 */ /* 0x000fc40004800000 */
[C---:B------:R-:W-:Y:S01]  /*6c60*/  SEL R118, R30.reuse, R37, !P1 ;  /* 0x000000251e767207 */ /* 0x040fe20004800000 */
[--C-:B----4-:R-:W-:Y:S01]  /*6c70*/  IMAD.WIDE R144, R129, 0x4, R104.reuse ;  /* 0x0000000481907825 */ /* 0x110fe200078e0268 */
[----:B------:R1:W-:Y:S01]  /*6c80*/  STL.64 [R1+0x1218], R148 ;  /* 0x0012189401007387 */ /* 0x0003e20000100a00 */
[----:B------:R-:W-:Y:S02]  /*6c90*/  SEL R117, R30, R117, !P1 ;  /* 0x000000751e757207 */ /* 0x000fe40004800000 */
[----:B------:R-:W-:Y:S01]  /*6ca0*/  IMAD R132, R132, UR30, RZ ;  /* 0x0000001e84847c24 */ /* 0x000fe2000f8e02ff */
[----:B------:R4:W-:Y:S01]  /*6cb0*/  STL.64 [R1+0x1318], R144 ;  /* 0x0013189001007387 */ /* 0x0009e20000100a00 */
[----:B------:R-:W-:Y:S01]  /*6cc0*/  IMAD R133, R133, UR38, RZ ;  /* 0x0000002685857c24 */ /* 0x000fe2000f8e02ff */
[----:B------:R-:W-:Y:S01]  /*6cd0*/  SEL R116, R30, R39, !P1 ;  /* 0x000000271e747207 */ /* 0x000fe20004800000 */
[----:B---3--:R-:W-:Y:S01]  /*6ce0*/  IMAD.WIDE R146, R130, 0x4, R104 ;  /* 0x0000000482927825 */ /* 0x008fe200078e0268 */
[----:B------:R-:W-:-:S02]  /*6cf0*/  SEL R115, R30, R115, !P1 ;  /* 0x000000731e737207 */ /* 0x000fc40004800000 */
[----:B------:R-:W-:Y:S01]  /*6d00*/  SEL R114, R30, R41, !P1 ;  /* 0x000000291e727207 */ /* 0x000fe20004800000 */
[----:B------:R-:W-:Y:S01]  /*6d10*/  IMAD R134, R134, UR46, RZ ;  /* 0x0000002e86867c24 */ /* 0x000fe2000f8e02ff */
[----:B------:R3:W-:Y:S01]  /*6d20*/  STL.64 [R1+0x1418], R146 ;  /* 0x0014189201007387 */ /* 0x0007e20000100a00 */
[--C-:B-1----:R-:W-:Y:S01]  /*6d30*/  IMAD.WIDE R148, R131, 0x4, R104.reuse ;  /* 0x0000000483947825 */ /* 0x102fe200078e0268 */
[C---:B------:R-:W-:Y:S02]  /*6d40*/  SEL R113, R30.reuse, R113, !P1 ;  /* 0x000000711e717207 */ /* 0x040fe40004800000 */
[----:B------:R-:W-:Y:S01]  /*6d50*/  SEL R112, R30, R43, !P1 ;  /* 0x0000002b1e707207 */ /* 0x000fe20004800000 */
[--C-:B----4-:R-:W-:Y:S01]  /*6d60*/  IMAD.WIDE R144, R132, 0x4, R104.reuse ;  /* 0x0000000484907825 */ /* 0x110fe200078e0268 */
[----:B------:R1:W-:Y:S01]  /*6d70*/  STL.64 [R1+0x1518], R148 ;  /* 0x0015189401007387 */ /* 0x0003e20000100a00 */
[----:B------:R-:W-:Y:S02]  /*6d80*/  SEL R111, R30, R111, !P1 ;  /* 0x0000006f1e6f7207 */ /* 0x000fe40004800000 */
[----:B------:R-:W-:Y:S01]  /*6d90*/  IMAD R135, R135, UR54, RZ ;  /* 0x0000003687877c24 */ /* 0x000fe2000f8e02ff */
[----:B------:R4:W-:Y:S01]  /*6da0*/  STL.64 [R1+0x1618], R144 ;  /* 0x0016189001007387 */ /* 0x0009e20000100a00 */
[----:B------:R-:W-:Y:S01]  /*6db0*/  IMAD R122, R122, UR55, RZ ;  /* 0x000000377a7a7c24 */ /* 0x000fe2000f8e02ff */
[----:B------:R-:W-:Y:S01]  /*6dc0*/  ISETP.GE.AND P3, PT, R34, RZ, PT ;  /* 0x000000ff2200720c */ /* 0x000fe20003f66270 */
[----:B---3--:R-:W-:Y:S01]  /*6dd0*/  IMAD.WIDE R146, R133, 0x4, R104 ;  /* 0x0000000485927825 */ /* 0x008fe200078e0268 */
[----:B------:R-:W-:-:S02]  /*6de0*/  SEL R110, R30, R45, !P1 ;  /* 0x0000002d1e6e7207 */ /* 0x000fc40004800000 */
[----:B------:R-:W-:Y:S01]  /*6df0*/  SEL R109, R30, R109, !P1 ;  /* 0x0000006d1e6d7207 */ /* 0x000fe20004800000 */
[----:B------:R-:W-:Y:S01]  /*6e00*/  IMAD R121, R121, UR55, RZ ;  /* 0x0000003779797c24 */ /* 0x000fe2000f8e02ff */
[----:B------:R3:W-:Y:S01]  /*6e10*/  STL.64 [R1+0x1718], R146 ;  /* 0x0017189201007387 */ /* 0x0007e20000100a00 */
[--C-:B-1----:R-:W-:Y:S01]  /*6e20*/  IMAD.WIDE R148, R134, 0x4, R104.reuse ;  /* 0x0000000486947825 */ /* 0x102fe200078e0268 */
[C---:B------:R-:W-:Y:S02]  /*6e30*/  SEL R108, R30.reuse, R49, !P1 ;  /* 0x000000311e6c7207 */ /* 0x040fe40004800000 */
        /* <DEDUP_REMOVED lines=22> */
[C---:B------:R-:W-:Y:S01]  /*6fa0*/  SEL R39, R30.reuse, R67, !P1 ;  /* 0x000000431e277207 */ /* 0x040fe20004800000 */
[----:B---3--:R-:W-:Y:S01]  /*6fb0*/  IMAD.WIDE R146, R119, 0x4, R104 ;  /* 0x0000000477927825 */ /* 0x008fe200078e0268 */
[----:B------:R-:W-:-:S02]  /*6fc0*/  SEL R40, R30, R71, !P1 ;  /* 0x000000471e287207 */ /* 0x000fc40004800000 */
[----:B------:R-:W-:Y:S01]  /*6fd0*/  SEL R41, R30, R73, !P1 ;  /* 0x000000491e297207 */ /* 0x000fe20004800000 */
[----:B------:R-:W-:Y:S01]  /*6fe0*/  IMAD R115, R115, UR55, RZ ;  /* 0x0000003773737c24 */ /* 0x000fe2000f8e02ff */
[----:B------:R3:W-:Y:S01]  /*6ff0*/  STL.64 [R1+0xac8], R146 ;  /* 0x000ac89201007387 */ /* 0x0007e20000100a00 */
[--C-:B-1----:R-:W-:Y:S01]  /*7000*/  IMAD.WIDE R148, R118, 0x4, R104.reuse ;  /* 0x0000000476947825 */ /* 0x102fe200078e0268 */
[C---:B------:R-:W-:Y:S01]  /*7010*/  SEL R42, R30.reuse, R75, !P1 ;  /* 0x0000004b1e2a7207 */ /* 0x040fe20004800000 */
[----:B------:R-:W-:Y:S01]  /*7020*/  ULDC UR55, c[0x0][0x240] ;  /* 0x0000900000377ab9 */ /* 0x000fe20000000800 */
        /* <DEDUP_REMOVED lines=8> */
[--C-:B---3--:R-:W-:Y:S01]  /*70b0*/  IMAD.WIDE R146, R116, 0x4, R104.reuse ;  /* 0x0000000474927825 */ /* 0x108fe200078e0268 */
[C---:B------:R-:W-:Y:S01]  /*70c0*/  SEL R46, R30.reuse, R85, !P1 ;  /* 0x000000551e2e7207 */ /* 0x040fe20004800000 */
[----:B------:R-:W-:Y:S01]  /*70d0*/  ULDC UR56, c[0x0][0x240] ;  /* 0x0000900000387ab9 */ /* 0x000fe20000000800 */
[----:B------:R-:W-:Y:S01]  /*70e0*/  SEL R47, R30, R89, !P1 ;  /* 0x000000591e2f7207 */ /* 0x000fe20004800000 */
[----:B------:R-:W-:Y:S01]  /*70f0*/  IMAD R112, R112, UR58, RZ ;  /* 0x0000003a70707c24 */ /* 0x000fe2000f8e02ff */
[----:B------:R3:W-:Y:S01]  /*7100*/  STL.64 [R1+0xaf8], R146 ;  /* 0x000af89201007387 */ /* 0x0007e20000100a00 */
[--C-:B-1----:R-:W-:Y:S01]  /*7110*/  IMAD.WIDE R148, R115, 0x4, R104.reuse ;  /* 0x0000000473947825 */ /* 0x102fe200078e0268 */
[C---:B------:R-:W-:Y:S01]  /*7120*/  SEL R48, R30.reuse, R91, !P1 ;  /* 0x0000005b1e307207 */ /* 0x040fe20004800000 */
[----:B------:R-:W-:Y:S01]  /*7130*/  ULDC UR57, c[0x0][0x240] ;  /* 0x0000900000397ab9 */ /* 0x000fe20000000800 */
[----:B------:R-:W-:Y:S01]  /*7140*/  SEL R49, R30, R93, !P1 ;  /* 0x0000005d1e317207 */ /* 0x000fe20004800000 */
[--C-:B----4-:R-:W-:Y:S01]  /*7150*/  IMAD.WIDE R144, R114, 0x4, R104.reuse ;  /* 0x0000000472907825 */ /* 0x110fe200078e0268 */
[----:B------:R1:W-:Y:S01]  /*7160*/  STL.64 [R1+0xa00], R148 ;  /* 0x000a009401007387 */ /* 0x0003e20000100a00 */
[----:B------:R-:W-:Y:S01]  /*7170*/  SEL R56, R30, R139, !P1 ;  /* 0x0000008b1e387207 */ /* 0x000fe20004800000 */
[----:B------:R-:W-:Y:S01]  /*7180*/  ULDC UR58, c[0x0][0x240] ;  /* 0x00009000003a7ab9 */ /* 0x000fe20000000800 */
[----:B------:R-:W-:Y:S01]  /*7190*/  IMAD R111, R111, UR59, RZ ;  /* 0x0000003b6f6f7c24 */ /* 0x000fe2000f8e02ff */
[----:B------:R4:W-:Y:S01]  /*71a0*/  STL.64 [R1+0x9e8], R144 ;  /* 0x0009e89001007387 */ /* 0x0009e20000100a00 */
[----:B------:R-:W-:Y:S01]  /*71b0*/  IMAD R110, R110, UR60, RZ ;  /* 0x0000003c6e6e7c24 */ /* 0x000fe2000f8e02ff */
[C---:B------:R-:W-:Y:S01]  /*71c0*/  SEL R57, R30.reuse, R141, !P1 ;  /* 0x0000008d1e397207 */ /* 0x040fe20004800000 */
        /* <DEDUP_REMOVED lines=9> */
[C---:B------:R-:W-:Y:S01]  /*7260*/  SEL R61, R30.reuse, R175, !P1 ;  /* 0x000000af1e3d7207 */ /* 0x040fe20004800000 */
[----:B----4-:R-:W-:Y:S01]  /*7270*/  IMAD.WIDE R144, R111, 0x4, R104 ;  /* 0x000000046f907825 */ /* 0x010fe200078e0268 */
[----:B------:R1:W-:Y:S01]  /*7280*/  STL.64 [R1+0xb98], R148 ;  /* 0x000b989401007387 */ /* 0x0003e20000100a00 */
[----:B------:R-:W-:Y:S01]  /*7290*/  SEL R62, R30, R177, !P1 ;  /* 0x000000b11e3e7207 */ /* 0x000fe20004800000 */
[----:B------:R-:W-:Y:S01]  /*72a0*/  ULDC UR61, c[0x0][0x240] ;  /* 0x00009000003d7ab9 */ /* 0x000fe20000000800 */
[----:B------:R-:W-:Y:S01]  /*72b0*/  IMAD R108, R108, UR6, RZ ;  /* 0x000000066c6c7c24 */ /* 0x000fe2000f8e02ff */
[----:B------:R4:W-:Y:S01]  /*72c0*/  STL.64 [R1+0xbb8], R144 ;  /* 0x000bb89001007387 */ /* 0x0009e20000100a00 */
[----:B------:R-:W-:Y:S01]  /*72d0*/  @!P4 IMAD.MOV R6, RZ, RZ, -R6 ;  /* 0x000000ffff06c224 */ /* 0x000fe200078e0a06 */
[----:B------:R-:W-:Y:S01]  /*72e0*/  ISETP.NE.U32.AND P4, PT, R20, RZ, PT ;  /* 0x000000ff1400720c */ /* 0x000fe20003f85070 */
[----:B---3--:R-:W-:Y:S01]  /*72f0*/  IMAD.WIDE R146, R110, 0x4, R104 ;  /* 0x000000046e927825 */ /* 0x008fe200078e0268 */
[C---:B------:R-:W-:Y:S01]  /*7300*/  SEL R63, R30.reuse, R179, !P1 ;  /* 0x000000b31e3f7207 */ /* 0x040fe20004800000 */
[----:B------:R-:W-:Y:S01]  /*7310*/  ULDC UR6, c[0x0][0x240] ;  /* 0x0000900000067ab9 */ /* 0x000fe20000000800 */
[----:B------:R-:W-:Y:S01]  /*7320*/  SEL R64, R30, R181, !P1 ;  /* 0x000000b51e407207 */ /* 0x000fe20004800000 */
[----:B------:R-:W-:Y:S01]  /*7330*/  @!P3 IMAD.MOV R5, RZ, RZ, -R5 ;  /* 0x000000ffff05b224 */ /* 0x000fe200078e0a05 */
[----:B------:R3:W-:Y:S01]  /*7340*/  STL.64 [R1+0xbd8], R146 ;  /* 0x000bd89201007387 */ /* 0x0007e20000100a00 */
[----:B-1----:R-:W-:Y:S01]  /*7350*/  IMAD.WIDE R148, R109, 0x4, R104 ;  /* 0x000000046d947825 */ /* 0x002fe200078e0268 */
[----:B------:R-:W-:-:S02]  /*7360*/  ISETP.NE.U32.AND P3, PT, R18, RZ, PT ;  /* 0x000000ff1200720c */ /* 0x000fc40003f65070 */
[----:B------:R-:W-:Y:S01]  /*7370*/  SEL R65, R30, R185, !P1 ;  /* 0x000000b91e417207 */ /* 0x000fe20004800000 */
[--C-:B----4-:R-:W-:Y:S01]  /*7380*/  IMAD.WIDE R144, R108, 0x4, R104.reuse ;  /* 0x000000046c907825 */ /* 0x110fe200078e0268 */
[----:B------:R1:W-:Y:S01]  /*7390*/  STL.64 [R1+0x9a8], R148 ;  /* 0x0009a89401007387 */ /* 0x0003e20000100a00 */
[----:B------:R-:W-:Y:S02]  /*73a0*/  SEL R66, R30, R189, !P1 ;  /* 0x000000bd1e427207 */ /* 0x000fe40004800000 */
[----:B------:R-:W-:Y:S01]  /*73b0*/  IMAD R26, R32, UR9, RZ ;  /* 0x00000009201a7c24 */ /* 0x000fe2000f8e02ff */
[C---:B------:R-:W-:Y:S01]  /*73c0*/  SEL R67, R30.reuse, R187, !P1 ;  /* 0x000000bb1e437207 */ /* 0x040fe20004800000 */
[----:B------:R-:W-:Y:S01]  /*73d0*/  IMAD R27, R33, UR10, RZ ;  /* 0x0000000a211b7c24 */ /* 0x000fe2000f8e02ff */
[C---:B------:R-:W-:Y:S01]  /*73e0*/  SEL R70, R30.reuse, R191, !P1 ;  /* 0x000000bf1e467207 */ /* 0x040fe20004800000 */
[--C-:B---3--:R-:W-:Y:S01]  /*73f0*/  IMAD.WIDE R146, R25, 0x4, R104.reuse ;  /* 0x0000000419927825 */ /* 0x108fe200078e0268 */
[C---:B------:R-:W-:Y:S01]  /*7400*/  SEL R71, R30.reuse, R193, !P1 ;  /* 0x000000c11e477207 */ /* 0x040fe20004800000 */
[----:B------:R3:W-:Y:S01]  /*7410*/  STL.64 [R1+0xc38], R144 ;  /* 0x000c389001007387 */ /* 0x0007e20000100a00 */
[C---:B------:R-:W-:Y:S01]  /*7420*/  SEL R72, R30.reuse, R195, !P1 ;  /* 0x000000c31e487207 */ /* 0x040fe20004800000 */
[----:B------:R-:W-:Y:S01]  /*7430*/  IMAD R31, R35, UR12, RZ ;  /* 0x0000000c231f7c24 */ /* 0x000fe2000f8e02ff */
[----:B------:R-:W-:Y:S01]  /*7440*/  SEL R73, R30, R197, !P1 ;  /* 0x000000c51e497207 */ /* 0x000fe20004800000 */
[--C-:B-1----:R-:W-:Y:S01]  /*7450*/  IMAD.WIDE R148, R26, 0x4, R104.reuse ;  /* 0x000000041a947825 */ /* 0x102fe200078e0268 */
[C---:B------:R-:W-:Y:S01]  /*7460*/  SEL R74, R30.reuse, R201, !P1 ;  /* 0x000000c91e4a7207 */ /* 0x040fe20004800000 */
[----:B------:R-:W-:Y:S01]  /*7470*/  STL.64 [R1+0xc58], R146 ;  /* 0x000c589201007387 */ /* 0x000fe20000100a00 */
[----:B------:R-:W-:Y:S01]  /*7480*/  SEL R75, R30, R203, !P1 ;  /* 0x000000cb1e4b7207 */ /* 0x000fe20004800000 */
[----:B------:R-:W-:Y:S01]  /*7490*/  IMAD R32, R36, UR13, RZ ;  /* 0x0000000d24207c24 */ /* 0x000fe2000f8e02ff */
[C---:B------:R-:W-:Y:S01]  /*74a0*/  SEL R76, R30.reuse, R205, !P1 ;  /* 0x000000cd1e4c7207 */ /* 0x040fe20004800000 */
[----:B------:R1:W-:Y:S01]  /*74b0*/  STL.64 [R1+0xc78], R148 ;  /* 0x000c789401007387 */ /* 0x0003e20000100a00 */
[C---:B------:R-:W-:Y:S01]  /*74c0*/  SEL R138, R30.reuse, R207, !P1 ;  /* 0x000000cf1e8a7207 */ /* 0x040fe20004800000 */
[--C-:B---3--:R-:W-:Y:S01]  /*74d0*/  IMAD.WIDE R144, R27, 0x4, R104.reuse ;  /* 0x000000041b907825 */ /* 0x108fe200078e0268 */
[C---:B------:R-:W-:Y:S01]  /*74e0*/  SEL R139, R30.reuse, R209, !P1 ;  /* 0x000000d11e8b7207 */ /* 0x040fe20004800000 */
[----:B------:R-:W-:Y:S01]  /*74f0*/  ULDC UR9, c[0x0][0x240] ;  /* 0x0000900000097ab9 */ /* 0x000fe20000000800 */
[C---:B------:R-:W-:Y:S01]  /*7500*/  SEL R140, R30.reuse, R211, !P1 ;  /* 0x000000d31e8c7207 */ /* 0x040fe20004800000 */
[----:B------:R-:W-:Y:S01]  /*7510*/  IMAD R33, R37, UR15, RZ ;  /* 0x0000000f25217c24 */ /* 0x000fe2000f8e02ff */
[C---:B------:R-:W-:Y:S01]  /*7520*/  SEL R141, R30.reuse, R213, !P1 ;  /* 0x000000d51e8d7207 */ /* 0x040fe20004800000 */
[----:B------:R3:W-:Y:S01]  /*7530*/  STL.64 [R1+0xc98], R144 ;  /* 0x000c989001007387 */ /* 0x0007e20000100a00 */
[C---:B------:R-:W-:Y:S01]  /*7540*/  SEL R77, R30.reuse, R217, !P1 ;  /* 0x000000d91e4d7207 */ /* 0x040fe20004800000 */
[----:B------:R-:W-:Y:S01]  /*7550*/  IMAD R35, R39, UR17, RZ ;  /* 0x0000001127237c24 */ /* 0x000fe2000f8e02ff */
[C---:B------:R-:W-:Y:S01]  /*7560*/  SEL R78, R30.reuse, R219, !P1 ;  /* 0x000000db1e4e7207 */ /* 0x040fe20004800000 */
[--C-:B-1----:R-:W-:Y:S01]  /*7570*/  IMAD.WIDE R148, R31, 0x4, R104.reuse ;  /* 0x000000041f947825 */ /* 0x102fe200078e0268 */
[C---:B------:R-:W-:Y:S01]  /*7580*/  SEL R79, R30.reuse, R221, !P1 ;  /* 0x000000dd1e4f7207 */ /* 0x040fe20004800000 */
[----:B------:R-:W-:Y:S01]  /*7590*/  ULDC UR10, c[0x0][0x240] ;  /* 0x00009000000a7ab9 */ /* 0x000fe20000000800 */
[----:B------:R-:W-:Y:S01]  /*75a0*/  SEL R80, R30, R223, !P1 ;  /* 0x000000df1e507207 */ /* 0x000fe20004800000 */
[----:B------:R-:W-:Y:S01]  /*75b0*/  IMAD R36, R40, UR18, RZ ;  /* 0x0000001228247c24 */ /* 0x000fe2000f8e02ff */
[C---:B------:R-:W-:Y:S01]  /*75c0*/  SEL R81, R30.reuse, R225, !P1 ;  /* 0x000000e11e517207 */ /* 0x040fe20004800000 */
[----:B------:R-:W-:Y:S01]  /*75d0*/  IMAD R37, R41, UR19, RZ ;  /* 0x0000001329257c24 */ /* 0x000fe2000f8e02ff */
[----:B------:R-:W-:Y:S01]  /*75e0*/  SEL R82, R30, R227, !P1 ;  /* 0x000000e31e527207 */ /* 0x000fe20004800000 */
[--C-:B---3--:R-:W-:Y:S01]  /*75f0*/  IMAD.WIDE R144, R32, 0x4, R104.reuse ;  /* 0x0000000420907825 */ /* 0x108fe200078e0268 */
[C---:B------:R-:W-:Y:S01]  /*7600*/  SEL R83, R30.reuse, R229, !P1 ;  /* 0x000000e51e537207 */ /* 0x040fe20004800000 */
[----:B------:R-:W-:Y:S01]  /*7610*/  ULDC UR12, c[0x0][0x240] ;  /* 0x00009000000c7ab9 */ /* 0x000fe20000000800 */
[C---:B------:R-:W-:Y:S01]  /*7620*/  SEL R84, R30.reuse, R233, !P1 ;  /* 0x000000e91e547207 */ /* 0x040fe20004800000 */
[----:B------:R-:W-:Y:S01]  /*7630*/  IMAD R39, R43, UR21, RZ ;  /* 0x000000152b277c24 */ /* 0x000fe2000f8e02ff */
[----:B------:R-:W-:Y:S01]  /*7640*/  SEL R85, R30, R235, !P1 ;  /* 0x000000eb1e557207 */ /* 0x000fe20004800000 */
[----:B------:R-:W-:Y:S01]  /*7650*/  IMAD R40, R44, UR23, RZ ;  /* 0x000000172c287c24 */ /* 0x000fe2000f8e02ff */
[C---:B------:R-:W-:Y:S01]  /*7660*/  SEL R88, R30.reuse, R237, !P1 ;  /* 0x000000ed1e587207 */ /* 0x040fe20004800000 */
[----:B------:R-:W-:Y:S01]  /*7670*/  IMAD R41, R45, UR24, RZ ;  /* 0x000000182d297c24 */ /* 0x000fe2000f8e02ff */
        /* <DEDUP_REMOVED lines=56> */
[----:B------:R-:W-:Y:S01]  /*7a00*/  SEL R3, R30, R3, !P1 ;  /* 0x000000031e037207 */ /* 0x000fe20004800000 */
[----:B------:R-:W-:Y:S01]  /*7a10*/  IMAD R30, R34, UR11, RZ ;  /* 0x0000000b221e7c24 */ /* 0x000fe2000f8e02ff */
[----:B------:R-:W-:Y:S01]  /*7a20*/  ULDC UR11, c[0x0][0x240] ;  /* 0x00009000000b7ab9 */ /* 0x000fe20000000800 */
[----:B------:R-:W-:Y:S01]  /*7a30*/  IMAD R34, R38, UR16, RZ ;  /* 0x0000001026227c24 */ /* 0x000fe2000f8e02ff */
[----:B------:R-:W-:Y:S01]  /*7a40*/  ULDC UR13, c[0x0][0x240] ;  /* 0x00009000000d7ab9 */ /* 0x000fe20000000800 */
[--C-:B------:R-:W-:Y:S01]  /*7a50*/  IMAD.WIDE R146, R30, 0x4, R104.reuse ;  /* 0x000000041e927825 */ /* 0x100fe200078e0268 */
[----:B------:R-:W-:Y:S01]  /*7a60*/  ULDC UR15, c[0x0][0x240] ;  /* 0x00009000000f7ab9 */ /* 0x000fe20000000800 */
[----:B------:R-:W-:Y:S01]  /*7a70*/  ULDC UR16, c[0x0][0x240] ;  /* 0x0000900000107ab9 */ /* 0x000fe20000000800 */
[----:B------:R-:W-:Y:S01]  /*7a80*/  ULDC UR17, c[0x0][0x240] ;  /* 0x0000900000117ab9 */ /* 0x000fe20000000800 */
[----:B------:R-:W-:Y:S01]  /*7a90*/  IMAD R38, R42, UR20, RZ ;  /* 0x000000142a267c24 */ /* 0x000fe2000f8e02ff */
[----:B------:R1:W-:Y:S01]  /*7aa0*/  STL.64 [R1+0xcb8], R146 ;  /* 0x000cb89201007387 */ /* 0x0003e20000100a00 */
[----:B------:R-:W-:Y:S01]  /*7ab0*/  IMAD R42, R46, UR25, RZ ;  /* 0x000000192e2a7c24 */ /* 0x000fe2000f8e02ff */
        /* <DEDUP_REMOVED lines=10> */
[----:B------:R-:W-:Y:S01]  /*7b60*/  ULDC UR21, c[0x0][0x240] ;  /* 0x0000900000157ab9 */ /* 0x000fe20000000800 */
[--C-:B-1----:R-:W-:Y:S01]  /*7b70*/  IMAD.WIDE R146, R33, 0x4, R104.reuse ;  /* 0x0000000421927825 */ /* 0x102fe200078e0268 */
[----:B------:R-:W-:Y:S01]  /*7b80*/  ULDC UR23, c[0x0][0x240] ;  /* 0x0000900000177ab9 */ /* 0x000fe20000000800 */
[----:B------:R-:W-:Y:S01]  /*7b90*/  ULDC UR24, c[0x0][0x240] ;  /* 0x0000900000187ab9 */ /* 0x000fe20000000800 */
[----:B------:R-:W-:Y:S01]  /*7ba0*/  ULDC UR25, c[0x0][0x240] ;  /* 0x0000900000197ab9 */ /* 0x000fe20000000800 */
[--C-:B---3--:R-:W-:Y:S01]  /*7bb0*/  IMAD.WIDE R148, R34, 0x4, R104.reuse ;  /* 0x0000000422947825 */ /* 0x108fe200078e0268 */
[----:B------:R1:W-:Y:S01]  /*7bc0*/  STL.64 [R1+0xd38], R146 ;  /* 0x000d389201007387 */ /* 0x0003e20000100a00 */
[----:B------:R-:W-:Y:S01]  /*7bd0*/  ULDC UR26, c[0x0][0x240] ;  /* 0x00009000001a7ab9 */ /* 0x000fe20000000800 */
[----:B------:R-:W-:Y:S01]  /*7be0*/  ULDC UR27, c[0x0][0x240] ;  /* 0x00009000001b7ab9 */ /* 0x000fe20000000800 */
[--C-:B----4-:R-:W-:Y:S01]  /*7bf0*/  IMAD.WIDE R144, R35, 0x4, R104.reuse ;  /* 0x0000000423907825 */ /* 0x110fe200078e0268 */
[----:B------:R3:W-:Y:S01]  /*7c00*/  STL.64 [R1+0xd58], R148 ;  /* 0x000d589401007387 */ /* 0x0007e20000100a00 */
[----:B------:R-:W-:Y:S01]  /*7c10*/  ULDC UR28, c[0x0][0x240] ;  /* 0x00009000001c7ab9 */ /* 0x000fe20000000800 */
        /* <DEDUP_REMOVED lines=60> */
[----:B------:R-:W2:Y:S01]  /*7fe0*/  LDC R138, c[0x0][0x230] ;  /* 0x00008c00ff8a7b82 */ /* 0x000ea20000000800 */
[--C-:B-1----:R-:W-:Y:S01]  /*7ff0*/  IMAD.WIDE R146, R45, 0x4, R104.reuse ;  /* 0x000000042d927825 */ /* 0x102fe200078e0268 */
[----:B------:R-:W-:Y:S01]  /*8000*/  ULDC.64 UR6, c[0x0][0x210] ;  /* 0x0000840000067ab9 */ /* 0x000fe20000000a00 */
[----:B------:R-:W-:Y:S01]  /*8010*/  LOP3.LUT R252, R142, 0x1f, RZ, 0xc0, !PT ;  /* 0x0000001f8efc7812 */ /* 0x000fe200078ec0ff */
[----:B------:R-:W-:Y:S01]  /*8020*/  ULDC.64 UR14, c[0x0][0x208] ;  /* 0x00008200000e7ab9 */ /* 0x000fe20000000a00 */
[--C-:B---3--:R-:W-:Y:S01]  /*8030*/  IMAD.WIDE R148, R46, 0x4, R104.reuse ;  /* 0x000000042e947825 */ /* 0x108fe200078e0268 */
[----:B------:R1:W-:Y:S02]  /*8040*/  STL.64 [R1+0xed8], R146 ;  /* 0x000ed89201007387 */ /* 0x0003e40000100a00 */
[----:B------:R-:W3:Y:S01]  /*8050*/  LDC R139, c[0x0][0x230] ;  /* 0x00008c00ff8b7b82 */ /* 0x000ee20000000800 */
[----:B----4-:R-:W-:Y:S01]  /*8060*/  IMAD.WIDE R144, R47, 0x4, R104 ;  /* 0x000000042f907825 */ /* 0x010fe200078e0268 */
[----:B------:R4:W-:Y:S03]  /*8070*/  STL.64 [R1+0xef8], R148 ;  /* 0x000ef89401007387 */ /* 0x0009e60000100a00 */
[----:B------:R-:W-:Y:S01]  /*8080*/  IMAD R92, R92, UR21, RZ ;  /* 0x000000155c5c7c24 */ /* 0x000fe2000f8e02ff */
[----:B------:R4:W-:Y:S01]  /*8090*/  STL.64 [R1+0xf38], R144 ;  /* 0x000f389001007387 */ /* 0x0009e20000100a00 */
[----:B------:R-:W-:Y:S01]  /*80a0*/  IMAD R93, R93, UR23, RZ ;  /* 0x000000175d5d7c24 */ /* 0x000fe2000f8e02ff */
[----:B------:R-:W3:Y:S01]  /*80b0*/  LDC R140, c[0x0][0x230] ;  /* 0x00008c00ff8c7b82 */ /* 0x000ee20000000800 */
[----:B------:R-:W-:-:S02]  /*80c0*/  IMAD R94, R94, UR24, RZ ;  /* 0x000000185e5e7c24 */ /* 0x000fc4000f8e02ff */
[----:B-1----:R-:W-:-:S04]  /*80d0*/  IMAD.WIDE R146, R48, 0x4, R104 ;  /* 0x0000000430927825 */ /* 0x002fc800078e0268 */
[--C-:B----4-:R-:W-:Y:S01]  /*80e0*/  IMAD.WIDE R148, R49, 0x4, R104.reuse ;  /* 0x0000000431947825 */ /* 0x110fe200078e0268 */
[----:B------:R1:W-:Y:S01]  /*80f0*/  STL.64 [R1+0xf58], R146 ;  /* 0x000f589201007387 */ /* 0x0003e20000100a00 */
[----:B------:R-:W4:Y:S02]  /*8100*/  LDC R141, c[0x0][0x230] ;  /* 0x00008c00ff8d7b82 */ /* 0x000f240000000800 */
[----:B------:R-:W-:Y:S01]  /*8110*/  IMAD.WIDE R144, R50, 0x4, R104 ;  /* 0x0000000432907825 */ /* 0x000fe200078e0268 */
[----:B------:R1:W-:Y:S03]  /*8120*/  STL.64 [R1+0xf78], R148 ;  /* 0x000f789401007387 */ /* 0x0003e60000100a00 */
[----:B------:R-:W-:Y:S01]  /*8130*/  IMAD R95, R95, UR25, RZ ;  /* 0x000000195f5f7c24 */ /* 0x000fe2000f8e02ff */
[----:B------:R2:W-:Y:S01]  /*8140*/  STL.64 [R1+0xf98], R144 ;  /* 0x000f989001007387 */ /* 0x0005e20000100a00 */
[----:B------:R-:W-:Y:S01]  /*8150*/  IMAD R96, R96, UR26, RZ ;  /* 0x0000001a60607c24 */ /* 0x000fe2000f8e02ff */
[----:B------:R-:W4:Y:S01]  /*8160*/  LDC R251, c[0x0][0x230] ;  /* 0x00008c00fffb7b82 */ /* 0x000f220000000800 */
[----:B------:R-:W-:-:S02]  /*8170*/  IMAD R97, R97, UR27, RZ ;  /* 0x0000001b61617c24 */ /* 0x000fc4000f8e02ff */
[----:B-1----:R-:W-:-:S04]  /*8180*/  IMAD.WIDE R146, R51, 0x4, R104 ;  /* 0x0000000433927825 */ /* 0x002fc800078e0268 */
[--C-:B------:R-:W-:Y:S01]  /*8190*/  IMAD.WIDE R148, R52, 0x4, R104.reuse ;  /* 0x0000000434947825 */ /* 0x100fe200078e0268 */
[----:B------:R1:W-:Y:S03]  /*81a0*/  STL.64 [R1+0xfb8], R146 ;  /* 0x000fb89201007387 */ /* 0x0003e60000100a00 */
[----:B--2---:R-:W-:Y:S01]  /*81b0*/  IMAD.WIDE R144, R53, 0x4, R104 ;  /* 0x0000000435907825 */ /* 0x004fe200078e0268 */
[----:B------:R2:W-:Y:S03]  /*81c0*/  STL.64 [R1+0xfd8], R148 ;  /* 0x000fd89401007387 */ /* 0x0005e60000100a00 */
[----:B------:R-:W-:Y:S01]  /*81d0*/  IMAD R98, R98, UR28, RZ ;  /* 0x0000001c62627c24 */ /* 0x000fe2000f8e02ff */
[----:B------:R3:W-:Y:S01]  /*81e0*/  STL.64 [R1+0xff8], R144 ;  /* 0x000ff89001007387 */ /* 0x0007e20000100a00 */
[----:B------:R-:W-:-:S02]  /*81f0*/  IMAD R99, R99, UR29, RZ ;  /* 0x0000001d63637c24 */ /* 0x000fc4000f8e02ff */
[----:B------:R-:W-:Y:S02]  /*8200*/  IMAD R100, R100, UR31, RZ ;  /* 0x0000001f64647c24 */ /* 0x000fe4000f8e02ff */
[----:B-1----:R-:W-:-:S04]  /*8210*/  IMAD.WIDE R146, R54, 0x4, R104 ;  /* 0x0000000436927825 */ /* 0x002fc800078e0268 */
[--C-:B--2---:R-:W-:Y:S01]  /*8220*/  IMAD.WIDE R148, R55, 0x4, R104.reuse ;  /* 0x0000000437947825 */ /* 0x104fe200078e0268 */
[----:B------:R1:W-:Y:S03]  /*8230*/  STL.64 [R1+0x1038], R146 ;  /* 0x0010389201007387 */ /* 0x0003e60000100a00 */
[----:B---3--:R-:W-:Y:S01]  /*8240*/  IMAD.WIDE R144, R56, 0x4, R104 ;  /* 0x0000000438907825 */ /* 0x008fe200078e0268 */
        /* <DEDUP_REMOVED lines=80> */
[--C-:B---3--:R-:W-:Y:S01]  /*8750*/  IMAD.WIDE R144, R85, 0x4, R104.reuse ;  /* 0x0000000455907825 */ /* 0x108fe200078e0268 */
[----:B------:R2:W-:Y:S03]  /*8760*/  STL.64 [R1+0x1438], R148 ;  /* 0x0014389401007387 */ /* 0x0005e60000100a00 */
[----:B------:R-:W-:Y:S01]  /*8770*/  VIADD R245, R245, 0xffffffb8 ;  /* 0xffffffb8f5f57836 */ /* 0x000fe20000000000 */
[----:B------:R3:W-:Y:S01]  /*8780*/  STL.64 [R1+0x1458], R144 ;  /* 0x0014589001007387 */ /* 0x0007e20000100a00 */
[----:B-1----:R-:W-:-:S04]  /*8790*/  IMAD.WIDE R146, R88, 0x4, R104 ;  /* 0x0000000458927825 */ /* 0x002fc800078e0268 */
[--C-:B--2---:R-:W-:Y:S01]  /*87a0*/  IMAD.WIDE R148, R89, 0x4, R104.reuse ;  /* 0x0000000459947825 */ /* 0x104fe200078e0268 */
[----:B------:R1:W-:Y:S03]  /*87b0*/  STL.64 [R1+0x1478], R146 ;  /* 0x0014789201007387 */ /* 0x0003e60000100a00 */
[--C-:B---3--:R-:W-:Y:S01]  /*87c0*/  IMAD.WIDE R144, R90, 0x4, R104.reuse ;  /* 0x000000045a907825 */ /* 0x108fe200078e0268 */
[----:B------:R2:W-:Y:S04]  /*87d0*/  STL.64 [R1+0x1498], R148 ;  /* 0x0014989401007387 */ /* 0x0005e80000100a00 */
        /* <DEDUP_REMOVED lines=71> */
[----:B------:R-:W-:Y:S04]  /*8c50*/  STL.64 [R1+0x1990], R148 ;  /* 0x0019909401007387 */ /* 0x000fe80000100a00 */
[----:B------:R2:W-:Y:S01]  /*8c60*/  STL.64 [R1+0x1988], R144 ;  /* 0x0019889001007387 */ /* 0x0005e20000100a00 */
[----:B-1----:R-:W-:-:S04]  /*8c70*/  IMAD.WIDE R146, R3, 0x4, R104 ;  /* 0x0000000403927825 */ /* 0x002fc800078e0268 */
[--C-:B------:R-:W-:Y:S01]  /*8c80*/  IMAD.WIDE R104, R137, 0x4, R86.reuse ;  /* 0x0000000489687825 */ /* 0x100fe200078e0256 */
[----:B------:R1:W-:Y:S03]  /*8c90*/  STL.64 [R1+0x1958], R146 ;  /* 0x0019589201007387 */ /* 0x0003e60000100a00 */
[--C-:B--2---:R-:W-:Y:S01]  /*8ca0*/  IMAD.WIDE R144, R136, 0x4, R86.reuse ;  /* 0x0000000488907825 */ /* 0x104fe200078e0256 */
        /* <DEDUP_REMOVED lines=249> */
[----:B--2---:R-:W-:Y:S01]  /*9c40*/  IMAD.WIDE R104, R3, 0x4, R86 ;  /* 0x0000000403687825 */ /* 0x004fe200078e0256 */
[----:B------:R-:W-:Y:S03]  /*9c50*/  STL.64 [R1+0x1950], R146 ;  /* 0x0019509201007387 */ /* 0x000fe60000100a00 */
[--C-:B---3--:R-:W-:Y:S01]  /*9c60*/  IMAD.WIDE R144, R137, 0x4, R68.reuse ;  /* 0x0000000489907825 */ /* 0x108fe200078e0244 */
[----:B------:R1:W-:Y:S03]  /*9c70*/  STL.64 [R1+0x1910], R104 ;  /* 0x0019106801007387 */ /* 0x0003e60000100a00 */
[--C-:B------:R-:W-:Y:S01]  /*9c80*/  IMAD.WIDE R86, R136, 0x4, R68.reuse ;  /* 0x0000000488567825 */ /* 0x100fe200078e0244 */
        /* <DEDUP_REMOVED lines=249> */
[----:B------:R-:W-:Y:S01]  /*ac20*/  IMAD.WIDE R68, R3, 0x4, R68 ;  /* 0x0000000403447825 */ /* 0x000fe200078e0244 */
[----:B------:R1:W-:Y:S03]  /*ac30*/  STL.64 [R1+0x1908], R104 ;  /* 0x0019086801007387 */ /* 0x0003e60000100a00 */
[--C-:B--2---:R-:W-:Y:S01]  /*ac40*/  IMAD.WIDE R86, R137, 0x4, R28.reuse ;  /* 0x0000000489567825 */ /* 0x104fe200078e021c */
[----:B------:R2:W-:Y:S03]  /*ac50*/  STL.64 [R1+0x1900], R68 ;  /* 0x0019004401007387 */ /* 0x0005e60000100a00 */
[----:B------:R-:W-:Y:S01]  /*ac60*/  IMAD R144, R244, 0x31, RZ ;  /* 0x00000031f4907824 */ /* 0x000fe200078e02ff */
[----:B------:R3:W-:Y:S01]  /*ac70*/  STL.64 [R1+0xb30], R86 ;  /* 0x000b305601007387 */ /* 0x0007e20000100a00 */
[----:B-1----:R-:W-:-:S04]  /*ac80*/  IMAD.WIDE R104, R136, 0x4, R28 ;  /* 0x0000000488687825 */ /* 0x002fc800078e021c */
[--C-:B--2---:R-:W-:Y:S01]  /*ac90*/  IMAD.WIDE R68, R123, 0x4, R28.reuse ;  /* 0x000000047b447825 */ /* 0x104fe200078e021c */
[----:B------:R1:W-:Y:S03]  /*aca0*/  STL.64 [R1+0x970], R104 ;  /* 0x0009706801007387 */ /* 0x0003e60000100a00 */
[--C-:B---3--:R-:W-:Y:S01]  /*acb0*/  IMAD.WIDE R86, R124, 0x4, R28.reuse ;  /* 0x000000047c567825 */ /* 0x108fe200078e021c */
        /* <DEDUP_REMOVED lines=27> */
[----:B------:R2:W-:Y:S01]  /*ae70*/  STL.64 [R1+0x1898], R68 ;  /* 0x0018984401007387 */ /* 0x0005e20000100a00 */
[C---:B------:R-:W-:Y:S02]  /*ae80*/  SHF.L.U32 R122, R244.reuse, 0x1, RZ ;  /* 0x00000001f47a7819 */ /* 0x040fe400000006ff */
        /* <DEDUP_REMOVED lines=40> */
[--C-:B------:R-:W-:Y:S01]  /*b110*/  IMAD.WIDE R26, R31, 0x4, R28.reuse ;  /* 0x000000041f1a7825 */ /* 0x100fe200078e021c */
[----:B------:R-:W-:Y:S03]  /*b120*/  STL.64 [R1+0xcd0], R86 ;  /* 0x000cd05601007387 */ /* 0x000fe60000100a00 */
[--C-:B------:R-:W-:Y:S01]  /*b130*/  IMAD.WIDE R30, R33, 0x4, R28.reuse ;  /* 0x00000004211e7825 */ /* 0x100fe200078e021c */
[----:B------:R3:W-:Y:S01]  /*b140*/  STL.64 [R1+0xcf0], R26 ;  /* 0x000cf01a01007387 */ /* 0x0007e20000100a00 */
[----:B-1----:R-:W1:Y:S02]  /*b150*/  LDC R104, c[0x0][0x230] ;  /* 0x00008c00ff687b82 */ /* 0x002e640000000800 */
[----:B--2---:R-:W-:-:S04]  /*b160*/  IMAD.WIDE R68, R32, 0x4, R28 ;  /* 0x0000000420447825 */ /* 0x004fc800078e021c */
[--C-:B------:R-:W-:Y:S01]  /*b170*/  IMAD.WIDE R32, R35, 0x4, R28.reuse ;  /* 0x0000000423207825 */ /* 0x100fe200078e021c */
[----:B------:R2:W-:Y:S01]  /*b180*/  STL.64 [R1+0xd10], R68 ;  /* 0x000d104401007387 */ /* 0x0005e20000100a00 */
[----:B------:R-:W1:Y:S02]  /*b190*/  LDC R105, c[0x0][0x230] ;  /* 0x00008c00ff697b82 */ /* 0x000e640000000800 */
[----:B---3--:R-:W-:Y:S01]  /*b1a0*/  IMAD.WIDE R26, R34, 0x4, R28 ;  /* 0x00000004221a7825 */ /* 0x008fe200078e021c */
[----:B------:R3:W-:Y:S03]  /*b1b0*/  STL.64 [R1+0xd50], R30 ;  /* 0x000d501e01007387 */ /* 0x0007e60000100a00 */
[C---:B------:R-:W-:Y:S01]  /*b1c0*/  IMAD R86, R244.reuse, 0x19, RZ ;  /* 0x00000019f4567824 */ /* 0x040fe200078e02ff */
[----:B------:R4:W-:Y:S01]  /*b1d0*/  STL.64 [R1+0xd70], R26 ;  /* 0x000d701a01007387 */ /* 0x0009e20000100a00 */
[----:B------:R-:W1:Y:S03]  /*b1e0*/  LDC R34, c[0x0][0x230] ;  /* 0x00008c00ff227b82 */ /* 0x000e660000000800 */
[----:B------:R4:W-:Y:S01]  /*b1f0*/  STL.64 [R1+0xd90], R32 ;  /* 0x000d902001007387 */ /* 0x0009e20000100a00 */
[----:B--2---:R-:W-:-:S02]  /*b200*/  IMAD R68, R244, 0x11, RZ ;  /* 0x00000011f4447824 */ /* 0x004fc400078e02ff */
[----:B---3--:R-:W-:-:S04]  /*b210*/  IMAD.WIDE R30, R36, 0x4, R28 ;  /* 0x00000004241e7825 */ /* 0x008fc800078e021c */
[--C-:B----4-:R-:W-:Y:S01]  /*b220*/  IMAD.WIDE R26, R37, 0x4, R28.reuse ;  /* 0x00000004251a7825 */ /* 0x110fe200078e021c */
[----:B------:R2:W-:Y:S03]  /*b230*/  STL.64 [R1+0xdb0], R30 ;  /* 0x000db01e01007387 */ /* 0x0005e60000100a00 */
[--C-:B------:R-:W-:Y:S01]  /*b240*/  IMAD.WIDE R32, R38, 0x4, R28.reuse ;  /* 0x0000000426207825 */ /* 0x100fe200078e021c */
[----:B------:R3:W-:Y:S03]  /*b250*/  STL.64 [R1+0xdd0], R26 ;  /* 0x000dd01a01007387 */ /* 0x0007e60000100a00 */
[----:B------:R-:W-:Y:S01]  /*b260*/  IMAD R36, R244, 0x1c, RZ ;  /* 0x0000001cf4247824 */ /* 0x000fe200078e02ff */
[----:B------:R4:W-:Y:S01]  /*b270*/  STL.64 [R1+0xdf0], R32 ;  /* 0x000df02001007387 */ /* 0x0009e20000100a00 */
[----:B--2---:R-:W-:-:S04]  /*b280*/  IMAD.WIDE R30, R39, 0x4, R28 ;  /* 0x00000004271e7825 */ /* 0x004fc800078e021c */
[--C-:B---3--:R-:W-:Y:S01]  /*b290*/  IMAD.WIDE R26, R40, 0x4, R28.reuse ;  /* 0x00000004281a7825 */ /* 0x108fe200078e021c */
[----:B------:R2:W-:Y:S01]  /*b2a0*/  STL.64 [R1+0xe10], R30 ;  /* 0x000e101e01007387 */ /* 0x0005e20000100a00 */
[----:B------:R-:W-:Y:S02]  /*b2b0*/  SHF.L.U32 R40, R244, 0x5, RZ ;  /* 0x00000005f4287819 */ /* 0x000fe400000006ff */
[--C-:B----4-:R-:W-:Y:S01]  /*b2c0*/  IMAD.WIDE R32, R41, 0x4, R28.reuse ;  /* 0x0000000429207825 */ /* 0x110fe200078e021c */
[----:B------:R3:W-:Y:S04]  /*b2d0*/  STL.64 [R1+0xe50], R26 ;  /* 0x000e501a01007387 */ /* 0x0007e80000100a00 */
[----:B------:R4:W-:Y:S01]  /*b2e0*/  STL.64 [R1+0xe70], R32 ;  /* 0x000e702001007387 */ /* 0x0009e20000100a00 */
[----:B--2---:R-:W-:-:S04]  /*b2f0*/  IMAD.WIDE R30, R42, 0x4, R28 ;  /* 0x000000042a1e7825 */ /* 0x004fc800078e021c */
[--C-:B---3--:R-:W-:Y:S01]  /*b300*/  IMAD.WIDE R26, R43, 0x4, R28.reuse ;  /* 0x000000042b1a7825 */ /* 0x108fe200078e021c */
[----:B------:R2:W-:Y:S03]  /*b310*/  STL.64 [R1+0xe90], R30 ;  /* 0x000e901e01007387 */ /* 0x0005e60000100a00 */
[--C-:B----4-:R-:W-:Y:S01]  /*b320*/  IMAD.WIDE R32, R44, 0x4, R28.reuse ;  /* 0x000000042c207825 */ /* 0x110fe200078e021c */
[----:B------:R3:W-:Y:S03]  /*b330*/  STL.64 [R1+0xeb0], R26 ;  /* 0x000eb01a01007387 */ /* 0x0007e60000100a00 */
[----:B------:R-:W-:Y:S01]  /*b340*/  IMAD R44, R244, 0x24, RZ ;  /* 0x00000024f42c7824 */ /* 0x000fe200078e02ff */
[----:B------:R4:W-:Y:S01]  /*b350*/  STL.64 [R1+0xed0], R32 ;  /* 0x000ed02001007387 */ /* 0x0009e20000100a00 */
[----:B--2---:R-:W-:-:S04]  /*b360*/  IMAD.WIDE R30, R45, 0x4, R28 ;  /* 0x000000042d1e7825 */ /* 0x004fc800078e021c */
[--C-:B---3--:R-:W-:Y:S01]  /*b370*/  IMAD.WIDE R26, R46, 0x4, R28.reuse ;  /* 0x000000042e1a7825 */ /* 0x108fe200078e021c */
[----:B------:R2:W-:Y:S03]  /*b380*/  STL.64 [R1+0xef0], R30 ;  /* 0x000ef01e01007387 */ /* 0x0005e60000100a00 */
[--C-:B----4-:R-:W-:Y:S01]  /*b390*/  IMAD.WIDE R32, R47, 0x4, R28.reuse ;  /* 0x000000042f207825 */ /* 0x110fe200078e021c */
[----:B------:R3:W-:Y:S04]  /*b3a0*/  STL.64 [R1+0xf10], R26 ;  /* 0x000f101a01007387 */ /* 0x0007e80000100a00 */
[----:B------:R4:W-:Y:S01]  /*b3b0*/  STL.64 [R1+0xf50], R32 ;  /* 0x000f502001007387 */ /* 0x0009e20000100a00 */
[----:B--2---:R-:W-:-:S04]  /*b3c0*/  IMAD.WIDE R30, R48, 0x4, R28 ;  /* 0x00000004301e7825 */ /* 0x004fc800078e021c */
[--C-:B---3--:R-:W-:Y:S01]  /*b3d0*/  IMAD.WIDE R26, R49, 0x4, R28.reuse ;  /* 0x00000004311a7825 */ /* 0x108fe200078e021c */
[----:B------:R2:W-:Y:S03]  /*b3e0*/  STL.64 [R1+0xf70], R30 ;  /* 0x000f701e01007387 */ /* 0x0005e60000100a00 */
[--C-:B----4-:R-:W-:Y:S01]  /*b3f0*/  IMAD.WIDE R32, R50, 0x4, R28.reuse ;  /* 0x0000000432207825 */ /* 0x110fe200078e021c */
[----:B------:R3:W-:Y:S01]  /*b400*/  STL.64 [R1+0xf90], R26 ;  /* 0x000f901a01007387 */ /* 0x0007e20000100a00 */
[----:B------:R-:W4:Y:S02]  /*b410*/  LDC R50, c[0x0][0x230] ;  /* 0x00008c00ff327b82 */ /* 0x000f240000000800 */
[----:B------:R-:W-:Y:S01]  /*b420*/  IMAD R48, R244, 0x28, RZ ;  /* 0x00000028f4307824 */ /* 0x000fe200078e02ff */
[----:B------:R1:W-:Y:S01]  /*b430*/  STL.64 [R1+0xfb0], R32 ;  /* 0x000fb02001007387 */ /* 0x0003e20000100a00 */
[----:B--2---:R-:W-:-:S04]  /*b440*/  IMAD.WIDE R30, R51, 0x4, R28 ;  /* 0x00000004331e7825 */ /* 0x004fc800078e021c */
[----:B------:R-:W2:Y:S01]  /*b450*/  LDC R51, c[0x0][0x230] ;  /* 0x00008c00ff337b82 */ /* 0x000ea20000000800 */
[--C-:B---3--:R-:W-:Y:S01]  /*b460*/  IMAD.WIDE R26, R52, 0x4, R28.reuse ;  /* 0x00000004341a7825 */ /* 0x108fe200078e021c */
[----:B------:R3:W-:Y:S03]  /*b470*/  STL.64 [R1+0xfd0], R30 ;  /* 0x000fd01e01007387 */ /* 0x0007e60000100a00 */
[--C-:B-1----:R-:W-:Y:S01]  /*b480*/  IMAD.WIDE R32, R53, 0x4, R28.reuse ;  /* 0x0000000435207825 */ /* 0x102fe200078e021c */
[----:B------:R1:W-:Y:S02]  /*b490*/  STL.64 [R1+0xff0], R26 ;  /* 0x000ff01a01007387 */ /* 0x0003e40000100a00 */
[----:B------:R-:W2:Y:S02]  /*b4a0*/  LDC R52, c[0x0][0x230] ;  /* 0x00008c00ff347b82 */ /* 0x000ea40000000800 */
[----:B------:R1:W-:Y:S01]  /*b4b0*/  STL.64 [R1+0x1010], R32 ;  /* 0x0010102001007387 */ /* 0x0003e20000100a00 */
[----:B---3--:R-:W-:-:S05]  /*b4c0*/  IMAD.WIDE R30, R54, 0x4, R28 ;  /* 0x00000004361e7825 */ /* 0x008fca00078e021c */
[----:B------:R-:W3:Y:S01]  /*b4d0*/  LDC R53, c[0x0][0x230] ;  /* 0x00008c00ff357b82 */ /* 0x000ee20000000800 */
[--C-:B-1----:R-:W-:Y:S01]  /*b4e0*/  IMAD.WIDE R26, R55, 0x4, R28.reuse ;  /* 0x00000004371a7825 */ /* 0x102fe200078e021c */
[----:B------:R1:W-:Y:S03]  /*b4f0*/  STL.64 [R1+0x1050], R30 ;  /* 0x0010501e01007387 */ /* 0x0003e60000100a00 */
[--C-:B------:R-:W-:Y:S01]  /*b500*/  IMAD.WIDE R32, R56, 0x4, R28.reuse ;  /* 0x0000000438207825 */ /* 0x100fe200078e021c */
[----:B------:R4:W-:Y:S02]  /*b510*/  STL.64 [R1+0x1070], R26 ;  /* 0x0010701a01007387 */ /* 0x0009e40000100a00 */
[----:B------:R-:W3:Y:S02]  /*b520*/  LDC R54, c[0x0][0x230] ;  /* 0x00008c00ff367b82 */ /* 0x000ee40000000800 */
[----:B------:R4:W-:Y:S01]  /*b530*/  STL.64 [R1+0x1090], R32 ;  /* 0x0010902001007387 */ /* 0x0009e20000100a00 */
[----:B-1----:R-:W-:-:S04]  /*b540*/  IMAD.WIDE R30, R57, 0x4, R28 ;  /* 0x00000004391e7825 */ /* 0x002fc800078e021c */
[--C-:B----4-:R-:W-:Y:S01]  /*b550*/  IMAD.WIDE R26, R58, 0x4, R28.reuse ;  /* 0x000000043a1a7825 */ /* 0x110fe200078e021c */
[----:B------:R1:W-:Y:S01]  /*b560*/  STL.64 [R1+0x10b0], R30 ;  /* 0x0010b01e01007387 */ /* 0x0003e20000100a00 */
[----:B------:R-:W4:Y:S02]  /*b570*/  LDC R58, c[0x0][0x230] ;  /* 0x00008c00ff3a7b82 */ /* 0x000f240000000800 */
[--C-:B------:R-:W-:Y:S01]  /*b580*/  IMAD.WIDE R32, R59, 0x4, R28.reuse ;  /* 0x000000043b207825 */ /* 0x100fe200078e021c */
[----:B------:R2:W-:Y:S04]  /*b590*/  STL.64 [R1+0x10d0], R26 ;  /* 0x0010d01a01007387 */ /* 0x0005e80000100a00 */
[----:B------:R2:W-:Y:S01]  /*b5a0*/  STL.64 [R1+0x10f0], R32 ;  /* 0x0010f02001007387 */ /* 0x0005e20000100a00 */
[----:B-1----:R-:W-:-:S04]  /*b5b0*/  IMAD.WIDE R30, R60, 0x4, R28 ;  /* 0x000000043c1e7825 */ /* 0x002fc800078e021c */
[--C-:B--2---:R-:W-:Y:S01]  /*b5c0*/  IMAD.WIDE R26, R61, 0x4, R28.reuse ;  /* 0x000000043d1a7825 */ /* 0x104fe200078e021c */
[----:B------:R1:W-:Y:S03]  /*b5d0*/  STL.64 [R1+0x1110], R30 ;  /* 0x0011101e01007387 */ /* 0x0003e60000100a00 */
[--C-:B------:R-:W-:Y:S01]  /*b5e0*/  IMAD.WIDE R32, R62, 0x4, R28.reuse ;  /* 0x000000043e207825 */ /* 0x100fe200078e021c */
        /* <DEDUP_REMOVED lines=10> */
[----:B-1----:R-:W-:-:S02]  /*b690*/  IMAD.WIDE R30, R66, 0x4, R28 ;  /* 0x00000004421e7825 */ /* 0x002fc400078e021c */
[----:B------:R-:W1:Y:S02]  /*b6a0*/  LDC R66, c[0x0][0x230] ;  /* 0x00008c00ff427b82 */ /* 0x000e640000000800 */
[--C-:B--2---:R-:W-:Y:S01]  /*b6b0*/  IMAD.WIDE R26, R67, 0x4, R28.reuse ;  /* 0x00000004431a7825 */ /* 0x104fe200078e021c */
[----:B------:R2:W-:Y:S03]  /*b6c0*/  STL.64 [R1+0x11f0], R30 ;  /* 0x0011f01e01007387 */ /* 0x0005e60000100a00 */
[--C-:B---3--:R-:W-:Y:S01]  /*b6d0*/  IMAD.WIDE R32, R70, 0x4, R28.reuse ;  /* 0x0000000446207825 */ /* 0x108fe200078e021c */
[----:B------:R3:W-:Y:S01]  /*b6e0*/  STL.64 [R1+0x1210], R26 ;  /* 0x0012101a01007387 */ /* 0x0007e20000100a00 */
[----:B------:R-:W1:Y:S03]  /*b6f0*/  LDC R70, c[0x0][0x230] ;  /* 0x00008c00ff467b82 */ /* 0x000e660000000800 */
[----:B------:R4:W-:Y:S01]  /*b700*/  STL.64 [R1+0x1250], R32 ;  /* 0x0012502001007387 */ /* 0x0009e20000100a00 */
[----:B--2---:R-:W-:-:S04]  /*b710*/  IMAD.WIDE R30, R71, 0x4, R28 ;  /* 0x00000004471e7825 */ /* 0x004fc800078e021c */
[----:B------:R-:W2:Y:S01]  /*b720*/  LDC R71, c[0x0][0x230] ;  /* 0x00008c00ff477b82 */ /* 0x000ea20000000800 */
[--C-:B---3--:R-:W-:Y:S01]  /*b730*/  IMAD.WIDE R26, R72, 0x4, R28.reuse ;  /* 0x00000004481a7825 */ /* 0x108fe200078e021c */
[----:B------:R3:W-:Y:S03]  /*b740*/  STL.64 [R1+0x1270], R30 ;  /* 0x0012701e01007387 */ /* 0x0007e60000100a00 */
[--C-:B----4-:R-:W-:Y:S01]  /*b750*/  IMAD.WIDE R32, R73, 0x4, R28.reuse ;  /* 0x0000000449207825 */ /* 0x110fe200078e021c */
[----:B------:R4:W-:Y:S02]  /*b760*/  STL.64 [R1+0x1290], R26 ;  /* 0x0012901a01007387 */ /* 0x0009e40000100a00 */
[----:B------:R-:W2:Y:S02]  /*b770*/  LDC R72, c[0x0][0x230] ;  /* 0x00008c00ff487b82 */ /* 0x000ea40000000800 */
[----:B------:R4:W-:Y:S01]  /*b780*/  STL.64 [R1+0x12b0], R32 ;  /* 0x0012b02001007387 */ /* 0x0009e20000100a00 */
[----:B---3--:R-:W-:-:S04]  /*b790*/  IMAD.WIDE R30, R74, 0x4, R28 ;  /* 0x000000044a1e7825 */ /* 0x008fc800078e021c */
[--C-:B----4-:R-:W-:Y:S01]  /*b7a0*/  IMAD.WIDE R26, R75, 0x4, R28.reuse ;  /* 0x000000044b1a7825 */ /* 0x110fe200078e021c */
[----:B------:R3:W-:Y:S03]  /*b7b0*/  STL.64 [R1+0x12d0], R30 ;  /* 0x0012d01e01007387 */ /* 0x0007e60000100a00 */
[--C-:B------:R-:W-:Y:S01]  /*b7c0*/  IMAD.WIDE R32, R76, 0x4, R28.reuse ;  /* 0x000000044c207825 */ /* 0x100fe200078e021c */
[----:B------:R4:W-:Y:S03]  /*b7d0*/  STL.64 [R1+0x12f0], R26 ;  /* 0x0012f01a01007387 */ /* 0x0009e60000100a00 */
[----:B------:R-:W-:Y:S01]  /*b7e0*/  IMAD R76, R244, 0x39, RZ ;  /* 0x00000039f44c7824 */ /* 0x000fe200078e02ff */
[----:B------:R1:W-:Y:S01]  /*b7f0*/  STL.64 [R1+0x1310], R32 ;  /* 0x0013102001007387 */ /* 0x0003e20000100a00 */
[----:B---3--:R-:W-:-:S04]  /*b800*/  IMAD.WIDE R30, R77, 0x4, R28 ;  /* 0x000000044d1e7825 */ /* 0x008fc800078e021c */
[--C-:B----4-:R-:W-:Y:S01]  /*b810*/  IMAD.WIDE R26, R78, 0x4, R28.reuse ;  /* 0x000000044e1a7825 */ /* 0x110fe200078e021c */
[----:B------:R3:W-:Y:S03]  /*b820*/  STL.64 [R1+0x1350], R30 ;  /* 0x0013501e01007387 */ /* 0x0007e60000100a00 */
[--C-:B-1----:R-:W-:Y:S01]  /*b830*/  IMAD.WIDE R32, R79, 0x4, R28.reuse ;  /* 0x000000044f207825 */ /* 0x102fe200078e021c */
[----:B------:R1:W-:Y:S04]  /*b840*/  STL.64 [R1+0x1370], R26 ;  /* 0x0013701a01007387 */ /* 0x0003e80000100a00 */
[----:B------:R4:W-:Y:S01]  /*b850*/  STL.64 [R1+0x1390], R32 ;  /* 0x0013902001007387 */ /* 0x0009e20000100a00 */
[----:B---3--:R-:W-:-:S04]  /*b860*/  IMAD.WIDE R30, R80, 0x4, R28 ;  /* 0x00000004501e7825 */ /* 0x008fc800078e021c */
[--C-:B-1----:R-:W-:Y:S01]  /*b870*/  IMAD.WIDE R26, R81, 0x4, R28.reuse ;  /* 0x00000004511a7825 */ /* 0x102fe200078e021c */
[----:B------:R1:W-:Y:S03]  /*b880*/  STL.64 [R1+0x13b0], R30 ;  /* 0x0013b01e01007387 */ /* 0x0003e60000100a00 */
[--C-:B----4-:R-:W-:Y:S01]  /*b890*/  IMAD.WIDE R32, R82, 0x4, R28.reuse ;  /* 0x0000000452207825 */ /* 0x110fe200078e021c */
[----:B------:R3:W-:Y:S03]  /*b8a0*/  STL.64 [R1+0x13d0], R26 ;  /* 0x0013d01a01007387 */ /* 0x0007e60000100a00 */
[----:B------:R-:W-:Y:S01]  /*b8b0*/  IMAD R82, R244, 0x15, RZ ;  /* 0x00000015f4527824 */ /* 0x000fe200078e02ff */
[----:B------:R4:W-:Y:S01]  /*b8c0*/  STL.64 [R1+0x13f0], R32 ;  /* 0x0013f02001007387 */ /* 0x0009e20000100a00 */
[----:B-1----:R-:W-:-:S04]  /*b8d0*/  IMAD.WIDE R30, R83, 0x4, R28 ;  /* 0x00000004531e7825 */ /* 0x002fc800078e021c */
[--C-:B---3--:R-:W-:Y:S01]  /*b8e0*/  IMAD.WIDE R26, R84, 0x4, R28.reuse ;  /* 0x00000004541a7825 */ /* 0x108fe200078e021c */
[----:B------:R1:W-:Y:S03]  /*b8f0*/  STL.64 [R1+0x1410], R30 ;  /* 0x0014101e01007387 */ /* 0x0003e60000100a00 */
[--C-:B----4-:R-:W-:Y:S01]  /*b900*/  IMAD.WIDE R32, R85, 0x4, R28.reuse ;  /* 0x0000000455207825 */ /* 0x110fe200078e021c */
[----:B------:R3:W-:Y:S04]  /*b910*/  STL.64 [R1+0x1450], R26 ;  /* 0x0014501a01007387 */ /* 0x0007e80000100a00 */
[----:B------:R4:W-:Y:S01]  /*b920*/  STL.64 [R1+0x1470], R32 ;  /* 0x0014702001007387 */ /* 0x0009e20000100a00 */
[----:B-1----:R-:W-:-:S04]  /*b930*/  IMAD.WIDE R30, R88, 0x4, R28 ;  /* 0x00000004581e7825 */ /* 0x002fc800078e021c */
[--C-:B---3--:R-:W-:Y:S01]  /*b940*/  IMAD.WIDE R26, R89, 0x4, R28.reuse ;  /* 0x00000004591a7825 */ /* 0x108fe200078e021c */
        /* <DEDUP_REMOVED lines=37> */
[----:B------:R-:W-:Y:S01]  /*bba0*/  IMAD.SHL.U32 R106, R252, 0x4, RZ ;  /* 0x00000004fc6a7824 */ /* 0x000fe200078e00ff */
[----:B------:R-:W-:Y:S01]  /*bbb0*/  STL.64 [R1+0x958], R32 ;  /* 0x0009582001007387 */ /* 0x000fe20000100a00 */
[----:B-1----:R-:W-:-:S04]  /*bbc0*/  IMAD.WIDE R30, R24, 0x4, R28 ;  /* 0x00000004181e7825 */ /* 0x002fc800078e021c */
[--C-:B---3--:R-:W-:Y:S01]  /*bbd0*/  IMAD.WIDE R26, R23, 0x4, R28.reuse ;  /* 0x00000004171a7825 */ /* 0x108fe200078e021c */
[----:B------:R1:W-:Y:S03]  /*bbe0*/  STL.64 [R1+0x950], R30 ;  /* 0x0009501e01007387 */ /* 0x0003e60000100a00 */
[--C-:B------:R-:W-:Y:S01]  /*bbf0*/  IMAD.WIDE R24, R22, 0x4, R28.reuse ;  /* 0x0000000416187825 */ /* 0x100fe200078e021c */
[----:B------:R-:W-:Y:S03]  /*bc00*/  STL.64 [R1+0x948], R26 ;  /* 0x0009481a01007387 */ /* 0x000fe60000100a00 */
[--C-:B------:R-:W-:Y:S01]  /*bc10*/  IMAD.WIDE R22, R21, 0x4, R28.reuse ;  /* 0x0000000415167825 */ /* 0x100fe200078e021c */
[----:B------:R3:W-:Y:S03]  /*bc20*/  STL.64 [R1+0x940], R24 ;  /* 0x0009401801007387 */ /* 0x0007e60000100a00 */
[--C-:B------:R-:W-:Y:S01]  /*bc30*/  IMAD.WIDE R20, R20, 0x4, R28.reuse ;  /* 0x0000000414147825 */ /* 0x100fe200078e021c */
[----:B------:R4:W-:Y:S01]  /*bc40*/  STL.64 [R1+0x938], R22 ;  /* 0x0009381601007387 */ /* 0x0009e20000100a00 */
[----:B-1----:R-:W1:Y:S02]  /*bc50*/  LDC R30, c[0x0][0x230] ;  /* 0x00008c00ff1e7b82 */ /* 0x002e640000000800 */
[----:B------:R-:W-:Y:S01]  /*bc60*/  IMAD R32, R244, 0x18, RZ ;  /* 0x00000018f4207824 */ /* 0x000fe200078e02ff */
[----:B------:R2:W-:Y:S01]  /*bc70*/  STL.64 [R1+0x930], R20 ;  /* 0x0009301401007387 */ /* 0x0005e20000100a00 */
[----:B---3--:R-:W-:-:S04]  /*bc80*/  IMAD.WIDE R24, R19, 0x4, R28 ;  /* 0x0000000413187825 */ /* 0x008fc800078e021c */
[--C-:B----4-:R-:W-:Y:S01]  /*bc90*/  IMAD.WIDE R22, R18, 0x4, R28.reuse ;  /* 0x0000000412167825 */ /* 0x110fe200078e021c */
[----:B------:R3:W-:Y:S03]  /*bca0*/  STL.64 [R1+0x928], R24 ;  /* 0x0009281801007387 */ /* 0x0007e60000100a00 */
[--C-:B--2---:R-:W-:Y:S01]  /*bcb0*/  IMAD.WIDE R20, R17, 0x4, R28.reuse ;  /* 0x0000000411147825 */ /* 0x104fe200078e021c */
[----:B------:R-:W-:Y:S03]  /*bcc0*/  STL.64 [R1+0x770], R22 ;  /* 0x0007701601007387 */ /* 0x000fe60000100a00 */
[--C-:B------:R-:W-:Y:S01]  /*bcd0*/  IMAD.WIDE R18, R16, 0x4, R28.reuse ;  /* 0x0000000410127825 */ /* 0x100fe200078e021c */
[----:B------:R2:W-:Y:S03]  /*bce0*/  STL.64 [R1+0x768], R20 ;  /* 0x0007681401007387 */ /* 0x0005e60000100a00 */
[----:B------:R-:W-:Y:S01]  /*bcf0*/  IMAD.WIDE R16, R15, 0x4, R28 ;  /* 0x000000040f107825 */ /* 0x000fe200078e021c */
[----:B------:R4:W-:Y:S01]  /*bd00*/  STL.64 [R1+0x760], R18 ;  /* 0x0007601201007387 */ /* 0x0009e20000100a00 */
[----:B---3--:R-:W-:-:S02]  /*bd10*/  SHF.L.U32 R24, R244, 0x4, RZ ;  /* 0x00000004f4187819 */ /* 0x008fc400000006ff */
[--C-:B------:R-:W-:Y:S01]  /*bd20*/  IMAD.WIDE R14, R14, 0x4, R28.reuse ;  /* 0x000000040e0e7825 */ /* 0x100fe200078e021c */
[----:B------:R3:W-:Y:S04]  /*bd30*/  STL.64 [R1+0x758], R16 ;  /* 0x0007581001007387 */ /* 0x0007e80000100a00 */
[----:B------:R1:W-:Y:S01]  /*bd40*/  STL.64 [R1+0x750], R14 ;  /* 0x0007500e01007387 */ /* 0x0003e20000100a00 */
[----:B--2---:R-:W-:Y:S02]  /*bd50*/  IMAD R20, R244, 0xc, RZ ;  /* 0x0000000cf4147824 */ /* 0x004fe400078e02ff */
[----:B----4-:R-:W-:-:S04]  /*bd60*/  IMAD.WIDE R18, R13, 0x4, R28 ;  /* 0x000000040d127825 */ /* 0x010fc800078e021c */
[--C-:B---3--:R-:W-:Y:S01]  /*bd70*/  IMAD.WIDE R16, R12, 0x4, R28.reuse ;  /* 0x000000040c107825 */ /* 0x108fe200078e021c */
[----:B------:R-:W-:Y:S03]  /*bd80*/  STL.64 [R1+0x748], R18 ;  /* 0x0007481201007387 */ /* 0x000fe60000100a00 */
[--C-:B-1----:R-:W-:Y:S01]  /*bd90*/  IMAD.WIDE R14, R11, 0x4, R28.reuse ;  /* 0x000000040b0e7825 */ /* 0x102fe200078e021c */
[----:B------:R1:W-:Y:S03]  /*bda0*/  STL.64 [R1+0x740], R16 ;  /* 0x0007401001007387 */ /* 0x0003e60000100a00 */
[--C-:B------:R-:W-:Y:S01]  /*bdb0*/  IMAD.WIDE R12, R10, 0x4, R28.reuse ;  /* 0x000000040a0c7825 */ /* 0x100fe200078e021c */
[----:B------:R-:W-:Y:S03]  /*bdc0*/  STL.64 [R1+0x738], R14 ;  /* 0x0007380e01007387 */ /* 0x000fe60000100a00 */
[--C-:B------:R-:W-:Y:S01]  /*bdd0*/  IMAD.WIDE R10, R9, 0x4, R28.reuse ;  /* 0x00000004090a7825 */ /* 0x100fe200078e021c */
[----:B------:R2:W-:Y:S03]  /*bde0*/  STL.64 [R1+0x730], R12 ;  /* 0x0007300c01007387 */ /* 0x0005e60000100a00 */
[--C-:B------:R-:W-:Y:S01]  /*bdf0*/  IMAD.WIDE R8, R8, 0x4, R28.reuse ;  /* 0x0000000408087825 */ /* 0x100fe200078e021c */
[----:B------:R3:W-:Y:S03]  /*be00*/  STL.64 [R1+0x728], R10 ;  /* 0x0007280a01007387 */ /* 0x0007e60000100a00 */
[----:B-1----:R-:W-:Y:S01]  /*be10*/  IMAD.SHL.U32 R16, R244, 0x8, RZ ;  /* 0x00000008f4107824 */ /* 0x002fe200078e00ff */
[----:B------:R1:W-:Y:S01]  /*be20*/  STL.64 [R1+0x720], R8 ;  /* 0x0007200801007387 */ /* 0x0003e20000100a00 */
[----:B--2---:R-:W-:-:S04]  /*be30*/  IMAD.WIDE R12, R7, 0x4, R28 ;  /* 0x00000004070c7825 */ /* 0x004fc800078e021c */
[--C-:B---3--:R-:W-:Y:S01]  /*be40*/  IMAD.WIDE R10, R6, 0x4, R28.reuse ;  /* 0x00000004060a7825 */ /* 0x108fe200078e021c */
[----:B------:R2:W-:Y:S03]  /*be50*/  STL.64 [R1+0x718], R12 ;  /* 0x0007180c01007387 */ /* 0x0005e60000100a00 */
[--C-:B-1----:R-:W-:Y:S01]  /*be60*/  IMAD.WIDE R8, R5, 0x4, R28.reuse ;  /* 0x0000000405087825 */ /* 0x102fe200078e021c */
[----:B------:R-:W-:Y:S03]  /*be70*/  STL.64 [R1+0x710], R10 ;  /* 0x0007100a01007387 */ /* 0x000fe60000100a00 */
[--C-:B------:R-:W-:Y:S01]  /*be80*/  IMAD.WIDE R6, R4, 0x4, R28.reuse ;  /* 0x0000000404067825 */ /* 0x100fe200078e021c */
[----:B------:R-:W-:Y:S03]  /*be90*/  STL.64 [R1+0x708], R8 ;  /* 0x0007080801007387 */ /* 0x000fe60000100a00 */
[----:B------:R-:W-:Y:S01]  /*bea0*/  IMAD.WIDE R4, R3, 0x4, R28 ;  /* 0x0000000403047825 */ /* 0x000fe200078e021c */
[----:B------:R1:W-:Y:S01]  /*beb0*/  STL.64 [R1+0x6f8], R6 ;  /* 0x0006f80601007387 */ /* 0x0003e20000100a00 */
[----:B--2---:R-:W-:-:S02]  /*bec0*/  SHF.L.U32 R12, R244, 0x2, RZ ;  /* 0x00000002f40c7819 */ /* 0x004fc400000006ff */
[----:B------:R-:W-:Y:S01]  /*bed0*/  VIADD R3, R138, 0xffffffff ;  /* 0xffffffff8a037836 */ /* 0x000fe20000000000 */
[----:B------:R2:W-:Y:S01]  /*bee0*/  STL.64 [R1+0x700], R4 ;  /* 0x0007000401007387 */ /* 0x0005e20000100a00 */
[----:B------:R-:W-:-:S03]  /*bef0*/  IMAD R28, R244, 0x14, RZ ;  /* 0x00000014f41c7824 */ /* 0x000fc600078e02ff */
[----:B------:R-:W-:Y:S01]  /*bf00*/  ISETP.GE.U32.AND P1, PT, R3, 0x7fffff80, PT ;  /* 0x7fffff800300780c */ /* 0x000fe20003f26070 */
[----:B-1----:R-:W1:Y:S01]  /*bf10*/  LDC R6, c[0x0][0x230] ;  /* 0x00008c00ff067b82 */ /* 0x002e620000000800 */
[----:B--2---:R-:W-:Y:S01]  /*bf20*/  IMAD R4, R2, UR4, RZ ;  /* 0x0000000402047c24 */ /* 0x004fe2000f8e02ff */
[----:B------:R-:W-:Y:S01]  /*bf30*/  LEA R2, P2, R0, UR6, 0x2 ;  /* 0x0000000600027c11 */ /* 0x000fe2000f8410ff */
[----:B------:R-:W-:Y:S01]  /*bf40*/  VIADD R5, R139, 0xfffffffb ;  /* 0xfffffffb8b057836 */ /* 0x000fe20000000000 */
[----:B------:R-:W-:-:S04]  /*bf50*/  UMOV UR4, 0x400 ;  /* 0x0000040000047882 */ /* 0x000fc80000000000 */
[----:B------:R-:W2:Y:S01]  /*bf60*/  LDC R7, c[0x0][0x230] ;  /* 0x00008c00ff077b82 */ /* 0x000ea20000000800 */
[----:B------:R-:W-:Y:S01]  /*bf70*/  ULEA UR5, UR5, UR4, 0x18 ;  /* 0x0000000405057291 */ /* 0x000fe2000f8ec03f */
[----:B------:R-:W-:Y:S02]  /*bf80*/  LEA R8, P5, R4, UR6, 0x2 ;  /* 0x0000000604087c11 */ /* 0x000fe4000f8a10ff */
[----:B------:R-:W-:Y:S02]  /*bf90*/  LEA.HI.X.SX32 R3, R0, UR7, 0x2, P2 ;  /* 0x0000000700037c11 */ /* 0x000fe400090f16ff */
[----:B------:R-:W-:Y:S02]  /*bfa0*/  ISETP.GE.U32.AND P2, PT, R5, 0x7fffff7c, PT ;  /* 0x7fffff7c0500780c */ /* 0x000fe40003f46070 */
[----:B------:R-:W-:Y:S01]  /*bfb0*/  IADD3 R0, R140, -0x9, RZ ;  /* 0xfffffff78c007810 */ /* 0x000fe20007ffe0ff */
[----:B------:R-:W3:Y:S01]  /*bfc0*/  LDC R5, c[0x0][0x230] ;  /* 0x00008c00ff057b82 */ /* 0x000ee20000000800 */
[----:B------:R-:W-:Y:S01]  /*bfd0*/  LEA.HI.X.SX32 R9, R4, UR7, 0x2, P5 ;  /* 0x0000000704097c11 */ /* 0x000fe2000a8f16ff */
[----:B------:R-:W-:Y:S01]  /*bfe0*/  VIADD R4, R106, UR5 ;  /* 0x000000056a047c36 */ /* 0x000fe20008000000 */
[----:B------:R-:W-:Y:S01]  /*bff0*/  ISETP.GE.U32.AND P5, PT, R0, 0x7fffff78, PT ;  /* 0x7fffff780000780c */ /* 0x000fe20003fa6070 */
[----:B------:R-:W-:Y:S01]  /*c000*/  VIADD R0, R141, 0xfffffff3 ;  /* 0xfffffff38d007836 */ /* 0x000fe20000000000 */
[----:B------:R-:W-:Y:S01]  /*c010*/  ULDC.64 UR6, c[0x0][0x238] ;  /* 0x00008e0000067ab9 */ /* 0x000fe20000000a00 */
[C---:B------:R-:W-:Y:S01]  /*c020*/  IMAD.WIDE R10, R12.reuse, 0x4, R2 ;  /* 0x000000040c0a7825 */ /* 0x040fe200078e0202 */
[----:B------:R-:W-:Y:S01]  /*c030*/  @!PT LDS RZ, [RZ] ;  /* 0x00000000fffff984 */ /* 0x000fe20000000800 */
[----:B------:R-:W-:Y:S01]  /*c040*/  @!PT LDS RZ, [RZ] ;  /* 0x00000000fffff984 */ /* 0x000fe20000000800 */
[----:B------:R-:W-:Y:S01]  /*c050*/  @!PT LDS RZ, [RZ] ;  /* 0x00000000fffff984 */ /* 0x000fe20000000800 */
[----:B------:R-:W-:Y:S03]  /*c060*/  LDGSTS.E [R4+0x20000], desc[UR14][R2.64], !P1 ;  /* 0x2000000002047fae */ /* 0x000fe6000c92184e */
[----:B------:R-:W-:Y:S01]  /*c070*/  IMAD.WIDE R12, R12, 0x4, R8 ;  /* 0x000000040c0c7825 */ /* 0x000fe200078e0208 */
[----:B------:R-:W-:Y:S01]  /*c080*/  LDGSTS.E [R4+0x20080], desc[UR14][R8.64], !P1 ;  /* 0x2008000008047fae */ /* 0x000fe2000c92184e */
[----:B------:R-:W-:-:S02]  /*c090*/  ISETP.GE.U32.AND P1, PT, R0, 0x7fffff74, PT ;  /* 0x7fffff740000780c */ /* 0x000fc40003f26070 */
[----:B-1----:R-:W-:Y:S01]  /*c0a0*/  IADD3 R0, R6, -0x11, RZ ;  /* 0xffffffef06007810 */ /* 0x002fe20007ffe0ff */
[----:B------:R-:W-:Y:S01]  /*c0b0*/  LDGSTS.E [R4+0x20400], desc[UR14][R10.64], !P2 ;  /* 0x204000000a047fae */ /* 0x000fe2000d12184e */
[----:B------:R-:W1:Y:S01]  /*c0c0*/  LDC R6, c[0x0][0x230] ;  /* 0x00008c00ff067b82 */ /* 0x000e620000000800 */
[----:B------:R-:W-:Y:S02]  /*c0d0*/  IMAD.WIDE R14, R16, 0x4, R2 ;  /* 0x00000004100e7825 */ /* 0x000fe400078e0202 */
[----:B------:R4:W-:Y:S01]  /*c0e0*/  LDGSTS.E [R4+0x20480], desc[UR14][R12.64], !P2 ;  /* 0x204800000c047fae */ /* 0x0009e2000d12184e */
[----:B------:R-:W-:Y:S01]  /*c0f0*/  ISETP.GE.U32.AND P2, PT, R0, 0x7fffff70, PT ;  /* 0x7fffff700000780c */ /* 0x000fe20003f46070 */
[----:B------:R-:W-:Y:S02]  /*c100*/  IMAD.WIDE R16, R16, 0x4, R8 ;  /* 0x0000000410107825 */ /* 0x000fe400078e0208 */
[----:B------:R-:W-:Y:S02]  /*c110*/  LDGSTS.E [R4+0x20800], desc[UR14][R14.64], !P5 ;  /* 0x208000000e047fae */ /* 0x000fe4000e92184e */
[----:B---3--:R-:W-:-:S02]  /*c120*/  VIADD R0, R5, 0xffffffeb ;  /* 0xffffffeb05007836 */ /* 0x008fc40000000000 */
[----:B------:R-:W3:Y:S01]  /*c130*/  LDC R5, c[0x0][0x230] ;  /* 0x00008c00ff057b82 */ /* 0x000ee20000000800 */
[----:B------:R-:W-:Y:S01]  /*c140*/  LDGSTS.E [R4+0x20880], desc[UR14][R16.64], !P5 ;  /* 0x2088000010047fae */ /* 0x000fe2000e92184e */
[----:B------:R-:W-:Y:S01]  /*c150*/  IMAD.WIDE R18, R20, 0x4, R2 ;  /* 0x0000000414127825 */ /* 0x000fe200078e0202 */
[----:B------:R-:W-:Y:S02]  /*c160*/  ISETP.GE.U32.AND P5, PT, R0, 0x7fffff6c, PT ;  /* 0x7fffff6c0000780c */ /* 0x000fe40003fa6070 */
[----:B------:R-:W-:Y:S01]  /*c170*/  STL.64 [R1+0x1e58], R10 ;  /* 0x001e580a01007387 */ /* 0x000fe20000100a00 */
[----:B------:R-:W-:-:S03]  /*c180*/  IMAD.WIDE R20, R20, 0x4, R8 ;  /* 0x0000000414147825 */ /* 0x000fc600078e0208 */
[----:B------:R-:W-:Y:S01]  /*c190*/  LDGSTS.E [R4+0x20c00], desc[UR14][R18.64], !P1 ;  /* 0x20c0000012047fae */ /* 0x000fe2000c92184e */
[----:B--2---:R-:W-:Y:S02]  /*c1a0*/  VIADD R0, R7, 0xffffffe7 ;  /* 0xffffffe707007836 */ /* 0x004fe40000000000 */
[----:B------:R-:W-:Y:S01]  /*c1b0*/  IMAD.WIDE R22, R24, 0x4, R2 ;  /* 0x0000000418167825 */ /* 0x000fe200078e0202 */
[----:B------:R-:W-:Y:S01]  /*c1c0*/  LDGSTS.E [R4+0x20c80], desc[UR14][R20.64], !P1 ;  /* 0x20c8000014047fae */ /* 0x000fe2000c92184e */
[----:B------:R-:W2:Y:S01]  /*c1d0*/  LDC R7, c[0x0][0x230] ;  /* 0x00008c00ff077b82 */ /* 0x000ea20000000800 */
[----:B------:R-:W-:Y:S01]  /*c1e0*/  ISETP.GE.U32.AND P1, PT, R0, 0x7fffff68, PT ;  /* 0x7fffff680000780c */ /* 0x000fe20003f26070 */
[----:B-1----:R-:W-:Y:S01]  /*c1f0*/  VIADD R0, R6, 0xffffffe3 ;  /* 0xffffffe306007836 */ /* 0x002fe20000000000 */
[----:B------:R-:W-:Y:S01]  /*c200*/  LDGSTS.E [R4+0x21000], desc[UR14][R22.64], !P2 ;  /* 0x2100000016047fae */ /* 0x000fe2000d12184e */
[----:B------:R-:W-:-:S03]  /*c210*/  IMAD.WIDE R24, R24, 0x4, R8 ;  /* 0x0000000418187825 */ /* 0x000fc600078e0208 */
[----:B------:R4:W-:Y:S01]  /*c220*/  STL.64 [R1+0x1e60], R12 ;  /* 0x001e600c01007387 */ /* 0x0009e20000100a00 */
[----:B------:R-:W1:Y:S01]  /*c230*/  LDC R6, c[0x0][0x230] ;  /* 0x00008c00ff067b82 */ /* 0x000e620000000800 */
[----:B------:R-:W-:Y:S02]  /*c240*/  IMAD.WIDE R26, R28, 0x4, R2 ;  /* 0x000000041c1a7825 */ /* 0x000fe400078e0202 */
[----:B------:R-:W-:Y:S01]  /*c250*/  LDGSTS.E [R4+0x21080], desc[UR14][R24.64], !P2 ;  /* 0x2108000018047fae */ /* 0x000fe2000d12184e */
[----:B------:R-:W-:Y:S01]  /*c260*/  ISETP.GE.U32.AND P2, PT, R0, 0x7fffff64, PT ;  /* 0x7fffff640000780c */ /* 0x000fe20003f46070 */
[----:B------:R-:W-:Y:S02]  /*c270*/  IMAD.WIDE R28, R28, 0x4, R8 ;  /* 0x000000041c1c7825 */ /* 0x000fe400078e0208 */
[----:B------:R-:W-:Y:S02]  /*c280*/  LDGSTS.E [R4+0x21400], desc[UR14][R26.64], !P5 ;  /* 0x214000001a047fae */ /* 0x000fe4000e92184e */
[----:B------:R-:W-:-:S02]  /*c290*/  VIADD R0, R30, 0xffffffdf ;  /* 0xffffffdf1e007836 */ /* 0x000fc40000000000 */
[----:B------:R-:W-:Y:S01]  /*c2a0*/  IMAD.WIDE R30, R32, 0x4, R2 ;  /* 0x00000004201e7825 */ /* 0x000fe200078e0202 */
[----:B------:R-:W-:Y:S02]  /*c2b0*/  LDGSTS.E [R4+0x21480], desc[UR14][R28.64], !P5 ;  /* 0x214800001c047fae */ /* 0x000fe4000e92184e */
[----:B------:R-:W-:Y:S01]  /*c2c0*/  ISETP.GE.U32.AND P5, PT, R0, 0x7fffff60, PT ;  /* 0x7fffff600000780c */ /* 0x000fe20003fa6070 */
[----:B------:R-:W-:Y:S01]  /*c2d0*/  IMAD.WIDE R32, R32, 0x4, R8 ;  /* 0x0000000420207825 */ /* 0x000fe200078e0208 */
[----:B------:R-:W-:Y:S03]  /*c2e0*/  LDGSTS.E [R4+0x21800], desc[UR14][R30.64], !P1 ;  /* 0x218000001e047fae */ /* 0x000fe6000c92184e */
[----:B---3--:R-:W-:Y:S01]  /*c2f0*/  VIADD R5, R5, 0xffffffdb ;  /* 0xffffffdb05057836 */ /* 0x008fe20000000000 */
[----:B------:R-:W-:Y:S01]  /*c300*/  LDGSTS.E [R4+0x21880], desc[UR14][R32.64], !P1 ;  /* 0x2188000020047fae */ /* 0x000fe2000c92184e */
[----:B------:R-:W-:-:S02]  /*c310*/  VIADD R0, R34, 0xffffffd7 ;  /* 0xffffffd722007836 */ /* 0x000fc40000000000 */
[C---:B------:R-:W-:Y:S01]  /*c320*/  IMAD.WIDE R34, R36.reuse, 0x4, R2 ;  /* 0x0000000424227825 */ /* 0x040fe200078e0202 */
[----:B------:R-:W-:Y:S01]  /*c330*/  ISETP.GE.U32.AND P1, PT, R5, 0x7fffff5c, PT ;  /* 0x7fffff5c0500780c */ /* 0x000fe20003f26070 */
[----:B------:R-:W-:Y:S01]  /*c340*/  STL.64 [R1+0x1e68], R14 ;  /* 0x001e680e01007387 */ /* 0x000fe20000100a00 */
[----:B------:R-:W3:Y:S01]  /*c350*/  LDC R5, c[0x0][0x230] ;  /* 0x00008c00ff057b82 */ /* 0x000ee20000000800 */
[----:B------:R-:W-:Y:S02]  /*c360*/  IMAD.WIDE R36, R36, 0x4, R8 ;  /* 0x0000000424247825 */ /* 0x000fe400078e0208 */
[----:B------:R-:W-:Y:S02]  /*c370*/  LDGSTS.E [R4+0x21c00], desc[UR14][R34.64], !P2 ;  /* 0x21c0000022047fae */ /* 0x000fe4000d12184e */
[----:B------:R-:W-:Y:S02]  /*c380*/  IMAD.WIDE R38, R40, 0x4, R2 ;  /* 0x0000000428267825 */ /* 0x000fe400078e0202 */
[----:B------:R-:W-:Y:S01]  /*c390*/  LDGSTS.E [R4+0x21c80], desc[UR14][R36.64], !P2 ;  /* 0x21c8000024047fae */ /* 0x000fe2000d12184e */
[----:B------:R-:W-:Y:S01]  /*c3a0*/  ISETP.GE.U32.AND P2, PT, R0, 0x7fffff58, PT ;  /* 0x7fffff580000780c */ /* 0x000fe20003f46070 */
[----:B------:R-:W-:Y:S01]  /*c3b0*/  IMAD.WIDE R40, R40, 0x4, R8 ;  /* 0x0000000428287825 */ /* 0x000fe200078e0208 */
[----:B-1----:R-:W-:Y:S01]  /*c3c0*/  IADD3 R0, R6, -0x2d, RZ ;  /* 0xffffffd306007810 */ /* 0x002fe20007ffe0ff */
[----:B------:R-:W-:Y:S01]  /*c3d0*/  LDGSTS.E [R4+0x22000], desc[UR14][R38.64], !P5 ;  /* 0x2200000026047fae */ /* 0x000fe2000e92184e */
[----:B------:R-:W1:Y:S01]  /*c3e0*/  LDC R6, c[0x0][0x230] ;  /* 0x00008c00ff067b82 */ /* 0x000e620000000800 */
[----:B------:R-:W-:-:S02]  /*c3f0*/  IMAD.WIDE R42, R44, 0x4, R2 ;  /* 0x000000042c2a7825 */ /* 0x000fc400078e0202 */
[----:B------:R-:W-:Y:S01]  /*c400*/  LDGSTS.E [R4+0x22080], desc[UR14][R40.64], !P5 ;  /* 0x2208000028047fae */ /* 0x000fe2000e92184e */
[----:B------:R-:W-:Y:S01]  /*c410*/  ISETP.GE.U32.AND P5, PT, R0, 0x7fffff54, PT ;  /* 0x7fffff540000780c */ /* 0x000fe20003fa6070 */
[----:B--2---:R-:W-:Y:S02]  /*c420*/  VIADD R0, R7, 0xffffffcf ;  /* 0xffffffcf07007836 */ /* 0x004fe40000000000 */
[----:B------:R-:W-:Y:S01]  /*c430*/  IMAD.WIDE R44, R44, 0x4, R8 ;  /* 0x000000042c2c7825 */ /* 0x000fe200078e0208 */
[----:B------:R-:W2:Y:S01]  /*c440*/  LDC R7, c[0x0][0x230] ;  /* 0x00008c00ff077b82 */ /* 0x000ea20000000800 */
[----:B------:R-:W-:Y:S02]  /*c450*/  LDGSTS.E [R4+0x22400], desc[UR14][R42.64], !P1 ;  /* 0x224000002a047fae */ /* 0x000fe4000c92184e */
[----:B------:R-:W-:Y:S02]  /*c460*/  IMAD.WIDE R46, R48, 0x4, R2 ;  /* 0x00000004302e7825 */ /* 0x000fe400078e0202 */
[----:B------:R-:W-:Y:S01]  /*c470*/  LDGSTS.E [R4+0x22480], desc[UR14][R44.64], !P1 ;  /* 0x224800002c047fae */ /* 0x000fe2000c92184e */
[----:B------:R-:W-:Y:S01]  /*c480*/  ISETP.GE.U32.AND P1, PT, R0, 0x7fffff50, PT ;  /* 0x7fffff500000780c */ /* 0x000fe20003f26070 */
[----:B------:R-:W-:-:S02]  /*c490*/  IMAD.WIDE R48, R48, 0x4, R8 ;  /* 0x0000000430307825 */ /* 0x000fc400078e0208 */
[----:B------:R-:W-:Y:S02]  /*c4a0*/  LDGSTS.E [R4+0x22800], desc[UR14][R46.64], !P2 ;  /* 0x228000002e047fae */ /* 0x000fe4000d12184e */
[----:B------:R-:W-:Y:S02]  /*c4b0*/  VIADD R0, R50, 0xffffffcb ;  /* 0xffffffcb32007836 */ /* 0x000fe40000000000 */
[----:B------:R-:W-:Y:S01]  /*c4c0*/  IMAD.WIDE R226, R224, 0x4, R2 ;  /* 0x00000004e0e27825 */ /* 0x000fe200078e0202 */
[----:B------:R-:W-:Y:S01]  /*c4d0*/  LDGSTS.E [R4+0x22880], desc[UR14][R48.64], !P2 ;  /* 0x2288000030047fae */ /* 0x000fe2000d12184e */
[----:B------:R-:W4:Y:S01]  /*c4e0*/  LDC R50, c[0x0][0x230] ;  /* 0x00008c00ff327b82 */ /* 0x000f220000000800 */
[----:B------:R-:W-:Y:S01]  /*c4f0*/  ISETP.GE.U32.AND P2, PT, R0, 0x7fffff4c, PT ;  /* 0x7fffff4c0000780c */ /* 0x000fe20003f46070 */
[----:B------:R-:W-:Y:S01]  /*c500*/  IMAD.WIDE R224, R224, 0x4, R8 ;  /* 0x00000004e0e07825 */ /* 0x000fe200078e0208 */
[----:B---3--:R-:W-:Y:S01]  /*c510*/  IADD3 R0, R5, -0x39, RZ ;  /* 0xffffffc705007810 */ /* 0x008fe20007ffe0ff */
[----:B------:R-:W-:Y:S01]  /*c520*/  LDGSTS.E [R4+0x22c00], desc[UR14][R226.64], !P5 ;  /* 0x22c00000e2047fae */ /* 0x000fe2000e92184e */
[----:B------:R-:W-:Y:S01]  /*c530*/  SHF.L.U32 R5, R244, 0x6, RZ ;  /* 0x00000006f4057819 */ /* 0x000fe200000006ff */
[----:B------:R-:W-:-:S02]  /*c540*/  IMAD.WIDE R194, R192, 0x4, R2 ;  /* 0x00000004c0c27825 */ /* 0x000fc400078e0202 */
[----:B------:R-:W-:Y:S01]  /*c550*/  LDGSTS.E [R4+0x22c80], desc[UR14][R224.64], !P5 ;  /* 0x22c80000e0047fae */ /* 0x000fe2000e92184e */
[----:B------:R-:W-:Y:S01]  /*c560*/  ISETP.GE.U32.AND P5, PT, R0, 0x7fffff48, PT ;  /* 0x7fffff480000780c */ /* 0x000fe20003fa6070 */
[----:B------:R-:W-:Y:S02]  /*c570*/  IMAD.WIDE R192, R192, 0x4, R8 ;  /* 0x00000004c0c07825 */ /* 0x000fe400078e0208 */
[----:B------:R-:W-:Y:S02]  /*c580*/  LDGSTS.E [R4+0x23000], desc[UR14][R194.64], !P1 ;  /* 0x23000000c2047fae */ /* 0x000fe4000c92184e */
[----:B-1----:R-:W-:Y:S02]  /*c590*/  VIADD R0, R6, 0xffffffc3 ;  /* 0xffffffc306007836 */ /* 0x002fe40000000000 */
[----:B------:R-:W-:Y:S01]  /*c5a0*/  IMAD.WIDE R130, R128, 0x4, R2 ;  /* 0x0000000480827825 */ /* 0x000fe200078e0202 */
[----:B------:R-:W-:Y:S02]  /*c5b0*/  LDGSTS.E [R4+0x23080], desc[UR14][R192.64], !P1 ;  /* 0x23080000c0047fae */ /* 0x000fe4000c92184e */
[----:B------:R-:W-:Y:S01]  /*c5c0*/  ISETP.GE.U32.AND P1, PT, R0, 0x7fffff44, PT ;  /* 0x7fffff440000780c */ /* 0x000fe20003f26070 */
[----:B------:R-:W-:Y:S01]  /*c5d0*/  IMAD.WIDE R128, R128, 0x4, R8 ;  /* 0x0000000480807825 */ /* 0x000fe200078e0208 */
[----:B------:R-:W-:Y:S03]  /*c5e0*/  LDGSTS.E [R4+0x23400], desc[UR14][R130.64], !P2 ;  /* 0x2340000082047fae */ /* 0x000fe6000d12184e */
[----:B--2---:R-:W-:Y:S01]  /*c5f0*/  VIADD R0, R7, 0xffffffbf ;  /* 0xffffffbf07007836 */ /* 0x004fe20000000000 */
[----:B------:R-:W-:Y:S01]  /*c600*/  LDGSTS.E [R4+0x23480], desc[UR14][R128.64], !P2 ;  /* 0x2348000080047fae */ /* 0x000fe2000d12184e */
[----:B------:R-:W-:-:S03]  /*c610*/  IMAD.WIDE R102, R100, 0x4, R2 ;  /* 0x0000000464667825 */ /* 0x000fc600078e0202 */
[----:B------:R-:W-:Y:S01]  /*c620*/  ISETP.GE.U32.AND P2, PT, R0, 0x7fffff40, PT ;  /* 0x7fffff400000780c */ /* 0x000fe20003f46070 */
[----:B------:R-:W-:Y:S01]  /*c630*/  IMAD R0, R244, 0x3c, RZ ;  /* 0x0000003cf4007824 */ /* 0x000fe200078e02ff */
[----:B------:R-:W-:Y:S01]  /*c640*/  LDGSTS.E [R4+0x23800], desc[UR14][R102.64], !P5 ;  /* 0x2380000066047fae */ /* 0x000fe2000e92184e */
[----:B------:R-:W-:-:S03]  /*c650*/  IMAD.WIDE R100, R100, 0x4, R8 ;  /* 0x0000000464647825 */ /* 0x000fc600078e0208 */
[----:B------:R-:W-:Y:S01]  /*c660*/  STL.64 [R1+0x1e70], R16 ;  /* 0x001e701001007387 */ /* 0x000fe20000100a00 */
[----:B------:R-:W-:-:S03]  /*c670*/  IMAD.WIDE R248, R0, 0x4, R2 ;  /* 0x0000000400f87825 */ /* 0x000fc600078e0202 */
[----:B------:R-:W-:Y:S01]  /*c680*/  LDGSTS.E [R4+0x23880], desc[UR14][R100.64], !P5 ;  /* 0x2388000064047fae */ /* 0x000fe2000e92184e */
[----:B------:R-:W-:-:S03]  /*c690*/  IMAD.WIDE R56, R0, 0x4, R8 ;  /* 0x0000000400387825 */ /* 0x000fc600078e0208 */
[----:B------:R-:W-:Y:S01]  /*c6a0*/  LDGSTS.E [R4+0x23c00], desc[UR14][R248.64], !P1 ;  /* 0x23c00000f8047fae */ /* 0x000fe2000c92184e */
[----:B------:R-:W-:Y:S02]  /*c6b0*/  VIADD R6, R51, 0xffffffb7 ;  /* 0xffffffb733067836 */ /* 0x000fe40000000000 */
[----:B----4-:R-:W-:Y:S01]  /*c6c0*/  VIADD R7, R50, 0xffffffbb ;  /* 0xffffffbb32077836 */ /* 0x010fe20000000000 */
[----:B------:R1:W-:Y:S01]  /*c6d0*/  LDGSTS.E [R4+0x23c80], desc[UR14][R56.64], !P1 ;  /* 0x23c8000038047fae */ /* 0x0003e2000c92184e */
[----:B------:R-:W-:Y:S01]  /*c6e0*/  IMAD.WIDE R12, R5, 0x4, R2 ;  /* 0x00000004050c7825 */ /* 0x000fe200078e0202 */
[----:B------:R-:W-:Y:S01]  /*c6f0*/  ISETP.GE.U32.AND P1, PT, R6, 0x7fffff38, PT ;  /* 0x7fffff380600780c */ /* 0x000fe20003f26070 */
[----:B------:R-:W2:Y:S01]  /*c700*/  LDC R50, c[0x0][0x230] ;  /* 0x00008c00ff327b82 */ /* 0x000ea20000000800 */
[----:B------:R-:W-:Y:S01]  /*c710*/  ISETP.GE.U32.AND P5, PT, R7, 0x7fffff3c, PT ;  /* 0x7fffff3c0700780c */ /* 0x000fe20003fa6070 */
[----:B------:R-:W-:Y:S01]  /*c720*/  IMAD.WIDE R10, R5, 0x4, R8 ;  /* 0x00000004050a7825 */ /* 0x000fe200078e0208 */
[----:B------:R-:W-:Y:S01]  /*c730*/  STL.64 [R1+0x1e78], R18 ;  /* 0x001e781201007387 */ /* 0x000fe20000100a00 */
[----:B------:R-:W-:-:S02]  /*c740*/  IADD3 R5, R52, -0x4d, RZ ;  /* 0xffffffb334057810 */ /* 0x000fc40007ffe0ff */
[----:B------:R-:W-:Y:S01]  /*c750*/  IMAD R0, R244, 0x44, RZ ;  /* 0x00000044f4007824 */ /* 0x000fe200078e02ff */
[----:B------:R-:W-:Y:S01]  /*c760*/  STL.64 [R1+0x1e80], R20 ;  /* 0x001e801401007387 */ /* 0x000fe20000100a00 */
[----:B------:R-:W3:Y:S01]  /*c770*/  LDC R6, c[0x0][0x230] ;  /* 0x00008c00ff067b82 */ /* 0x000ee20000000800 */
[C---:B------:R-:W-:Y:S02]  /*c780*/  IMAD.WIDE R62, R64.reuse, 0x4, R2 ;  /* 0x00000004403e7825 */ /* 0x040fe400078e0202 */
[----:B------:R1:W-:Y:S02]  /*c790*/  STL.64 [R1], R56 ;  /* 0x0000003801007387 */ /* 0x0003e40000100a00 */
[----:B------:R-:W-:Y:S02]  /*c7a0*/  IMAD.WIDE R64, R64, 0x4, R8 ;  /* 0x0000000440407825 */ /* 0x000fe400078e0208 */
[----:B------:R4:W-:Y:S01]  /*c7b0*/  STL.64 [R1+0xa8], R12 ;  /* 0x0000a80c01007387 */ /* 0x0009e20000100a00 */
[----:B------:R-:W2:Y:S01]  /*c7c0*/  LDC R7, c[0x0][0x230] ;  /* 0x00008c00ff077b82 */ /* 0x000ea20000000800 */
[----:B------:R-:W-:-:S02]  /*c7d0*/  IMAD.WIDE R80, R82, 0x4, R2 ;  /* 0x0000000452507825 */ /* 0x000fc400078e0202 */
[----:B------:R4:W-:Y:S02]  /*c7e0*/  LDGSTS.E [R4+0x24000], desc[UR14][R12.64], !P2 ;  /* 0x240000000c047fae */ /* 0x0009e4000d12184e */
[----:B------:R-:W-:Y:S02]  /*c7f0*/  IMAD.WIDE R82, R82, 0x4, R8 ;  /* 0x0000000452527825 */ /* 0x000fe400078e0208 */
[----:B------:R4:W-:Y:S01]  /*c800*/  STL.64 [R1+0xc0], R10 ;  /* 0x0000c00a01007387 */ /* 0x0009e20000100a00 */
[----:B------:R-:W2:Y:S01]  /*c810*/  LDC R51, c[0x0][0x230] ;  /* 0x00008c00ff337b82 */ /* 0x000ea20000000800 */
[----:B-1----:R-:W-:Y:S02]  /*c820*/  IMAD R56, R244, 0x5, RZ ;  /* 0x00000005f4387824 */ /* 0x002fe400078e02ff */
[----:B------:R1:W-:Y:S01]  /*c830*/  LDGSTS.E [R4+0x24080], desc[UR14][R10.64], !P2 ;  /* 0x240800000a047fae */ /* 0x0003e2000d12184e */
[----:B------:R-:W-:Y:S01]  /*c840*/  ISETP.GE.U32.AND P2, PT, R5, 0x7fffff34, PT ;  /* 0x7fffff340500780c */ /* 0x000fe20003f46070 */
[----:B------:R-:W-:-:S02]  /*c850*/  VIADD R5, R53, 0xffffffaf ;  /* 0xffffffaf35057836 */ /* 0x000fc40000000000 */
[----:B----4-:R-:W-:-:S04]  /*c860*/  IMAD.WIDE R12, R0, 0x4, R2 ;  /* 0x00000004000c7825 */ /* 0x010fc800078e0202 */
[--C-:B------:R-:W-:Y:S01]  /*c870*/  IMAD.WIDE R52, R244, 0x4, R8.reuse ;  /* 0x00000004f4347825 */ /* 0x100fe200078e0208 */
[----:B------:R4:W-:Y:S03]  /*c880*/  STL.64 [R1+0x678], R12 ;  /* 0x0006780c01007387 */ /* 0x0009e60000100a00 */
[----:B-1----:R-:W-:Y:S01]  /*c890*/  IMAD.WIDE R10, R0, 0x4, R8 ;  /* 0x00000004000a7825 */ /* 0x002fe200078e0208 */
[----:B------:R4:W-:Y:S03]  /*c8a0*/  LDGSTS.E [R4+0x24400], desc[UR14][R12.64], !P5 ;  /* 0x244000000c047fae */ /* 0x0009e6000e92184e */
[----:B------:R-:W-:Y:S01]  /*c8b0*/  IMAD R0, R244, 0x48, RZ ;  /* 0x00000048f4007824 */ /* 0x000fe200078e02ff */
[----:B------:R1:W-:Y:S01]  /*c8c0*/  STL.64 [R1+0x670], R10 ;  /* 0x0006700a01007387 */ /* 0x0003e20000100a00 */
[----:B------:R-:W-:-:S03]  /*c8d0*/  IMAD.WIDE R84, R86, 0x4, R2 ;  /* 0x0000000456547825 */ /* 0x000fc600078e0202 */
[----:B------:R1:W-:Y:S01]  /*c8e0*/  LDGSTS.E [R4+0x24480], desc[UR14][R10.64], !P5 ;  /* 0x244800000a047fae */ /* 0x0003e2000e92184e */
[----:B------:R-:W-:Y:S01]  /*c8f0*/  ISETP.GE.U32.AND P5, PT, R5, 0x7fffff30, PT ;  /* 0x7fffff300500780c */ /* 0x000fe20003fa6070 */
[----:B------:R-:W-:Y:S02]  /*c900*/  VIADD R5, R54, 0xffffffab ;  /* 0xffffffab36057836 */ /* 0x000fe40000000000 */
[----:B----4-:R-:W-:-:S04]  /*c910*/  IMAD.WIDE R12, R0, 0x4, R2 ;  /* 0x00000004000c7825 */ /* 0x010fc800078e0202 */
[----:B------:R-:W-:Y:S01]  /*c920*/  IMAD.WIDE R54, R56, 0x4, R2 ;  /* 0x0000000438367825 */ /* 0x000fe200078e0202 */
[----:B------:R4:W-:Y:S03]  /*c930*/  STL.64 [R1+0x620], R12 ;  /* 0x0006200c01007387 */ /* 0x0009e60000100a00 */
[--C-:B-1----:R-:W-:Y:S01]  /*c940*/  IMAD.WIDE R10, R0, 0x4, R8.reuse ;  /* 0x00000004000a7825 */ /* 0x102fe200078e0208 */
[----:B------:R4:W-:Y:S03]  /*c950*/  LDGSTS.E [R4+0x24800], desc[UR14][R12.64], !P1 ;  /* 0x248000000c047fae */ /* 0x0009e6000c92184e */
[----:B------:R-:W-:Y:S01]  /*c960*/  IMAD R0, R244, 0x4c, RZ ;  /* 0x0000004cf4007824 */ /* 0x000fe200078e02ff */
[----:B------:R1:W-:Y:S01]  /*c970*/  STL.64 [R1+0x618], R10 ;  /* 0x0006180a01007387 */ /* 0x0003e20000100a00 */
[----:B------:R-:W-:-:S03]  /*c980*/  IMAD.WIDE R56, R56, 0x4, R8 ;  /* 0x0000000438387825 */ /* 0x000fc600078e0208 */
[----:B------:R1:W-:Y:S01]  /*c990*/  LDGSTS.E [R4+0x24880], desc[UR14][R10.64], !P1 ;  /* 0x248800000a047fae */ /* 0x0003e2000c92184e */
[----:B------:R-:W-:Y:S01]  /*c9a0*/  ISETP.GE.U32.AND P1, PT, R5, 0x7fffff2c, PT ;  /* 0x7fffff2c0500780c */ /* 0x000fe20003f26070 */
[----:B------:R-:W-:Y:S01]  /*c9b0*/  IMAD.WIDE R86, R86, 0x4, R8 ;  /* 0x0000000456567825 */ /* 0x000fe200078e0208 */
[----:B---3--:R-:W-:Y:S02]  /*c9c0*/  IADD3 R5, R6, -0x59, RZ ;  /* 0xffffffa706057810 */ /* 0x008fe40007ffe0ff */
[----:B------:R-:W3:Y:S01]  /*c9d0*/  LDC R6, c[0x0][0x230] ;  /* 0x00008c00ff067b82 */ /* 0x000ee20000000800 */
        /* <DEDUP_REMOVED lines=10> */
[----:B--2---:R-:W-:Y:S02]  /*ca80*/  VIADD R5, R7, 0xffffffa3 ;  /* 0xffffffa307057836 */ /* 0x004fe40000000000 */
[--C-:B----4-:R-:W-:Y:S01]  /*ca90*/  IMAD.WIDE R12, R0, 0x4, R2.reuse ;  /* 0x00000004000c7825 */ /* 0x110fe200078e0202 */
[----:B------:R-:W2:Y:S03]  /*caa0*/  LDC R7, c[0x0][0x230] ;  /* 0x00008c00ff077b82 */ /* 0x000ea60000000800 */
        /* <DEDUP_REMOVED lines=9> */
[----:B------:R-:W-:Y:S02]  /*cb40*/  VIADD R5, R50, 0xffffff9f ;  /* 0xffffff9f32057836 */ /* 0x000fe40000000000 */
[--C-:B----4-:R-:W-:Y:S01]  /*cb50*/  IMAD.WIDE R12, R0, 0x4, R2.reuse ;  /* 0x00000004000c7825 */ /* 0x110fe200078e0202 */
[----:B------:R-:W4:Y:S03]  /*cb60*/  LDC R50, c[0x0][0x230] ;  /* 0x00008c00ff327b82 */ /* 0x000f260000000800 */
[----:B------:R-:W-:Y:S01]  /*cb70*/  IMAD.WIDE R96, R98, 0x4, R2 ;  /* 0x0000000462607825 */ /* 0x000fe200078e0202 */
[----:B------:R3:W-:Y:S03]  /*cb80*/  LDGSTS.E [R4+0x25400], desc[UR14][R12.64], !P1 ;  /* 0x254000000c047fae */ /* 0x0007e6000c92184e */
[--C-:B-1----:R-:W-:Y:S01]  /*cb90*/  IMAD.WIDE R10, R0, 0x4, R8.reuse ;  /* 0x00000004000a7825 */ /* 0x102fe200078e0208 */
[----:B------:R3:W-:Y:S03]  /*cba0*/  STL.64 [R1+0x518], R12 ;  /* 0x0005180c01007387 */ /* 0x0007e60000100a00 */
[----:B------:R-:W-:Y:S01]  /*cbb0*/  IMAD R0, R244, 0x58, RZ ;  /* 0x00000058f4007824 */ /* 0x000fe200078e02ff */
[----:B------:R1:W-:Y:S01]  /*cbc0*/  LDGSTS.E [R4+0x25480], desc[UR14][R10.64], !P1 ;  /* 0x254800000a047fae */ /* 0x0003e2000c92184e */
[----:B------:R-:W-:Y:S01]  /*cbd0*/  ISETP.GE.U32.AND P1, PT, R5, 0x7fffff20, PT ;  /* 0x7fffff200500780c */ /* 0x000fe20003f26070 */
[----:B------:R-:W-:Y:S01]  /*cbe0*/  IMAD.WIDE R98, R98, 0x4, R8 ;  /* 0x0000000462627825 */ /* 0x000fe200078e0208 */
[----:B------:R-:W-:Y:S01]  /*cbf0*/  IADD3 R5, R51, -0x65, RZ ;  /* 0xffffff9b33057810 */ /* 0x000fe20007ffe0ff */
[----:B------:R1:W-:Y:S01]  /*cc00*/  STL.64 [R1+0x510], R10 ;  /* 0x0005100a01007387 */ /* 0x0003e20000100a00 */
[----:B------:R-:W4:Y:S01]  /*cc10*/  LDC R51, c[0x0][0x230] ;  /* 0x00008c00ff337b82 */ /* 0x000f220000000800 */
[----:B------:R-:W-:-:S04]  /*cc20*/  IMAD.WIDE R116, R118, 0x4, R2 ;  /* 0x0000000476747825 */ /* 0x000fc800078e0202 */
[----:B---3--:R-:W-:-:S04]  /*cc30*/  IMAD.WIDE R12, R0, 0x4, R2 ;  /* 0x00000004000c7825 */ /* 0x008fc800078e0202 */
        /* <DEDUP_REMOVED lines=10> */
[----:B---3--:R-:W-:Y:S01]  /*cce0*/  IMAD.WIDE R12, R0, 0x4, R2 ;  /* 0x00000004000c7825 */ /* 0x008fe200078e0202 */
[----:B------:R-:W3:Y:S03]  /*ccf0*/  LDC R6, c[0x0][0x230] ;  /* 0x00008c00ff067b82 */ /* 0x000ee60000000800 */
        /* <DEDUP_REMOVED lines=9> */
[----:B--2---:R-:W-:Y:S02]  /*cd90*/  VIADD R5, R7, 0xffffff93 ;  /* 0xffffff9307057836 */ /* 0x004fe40000000000 */
[----:B-1----:R-:W-:Y:S01]  /*cda0*/  IMAD.WIDE R12, R0, 0x4, R2 ;  /* 0x00000004000c7825 */ /* 0x002fe200078e0202 */
[----:B------:R-:W1:Y:S03]  /*cdb0*/  LDC R7, c[0x0][0x230] ;  /* 0x00008c00ff077b82 */ /* 0x000e660000000800 */
[--C-:B------:R-:W-:Y:S01]  /*cdc0*/  IMAD.WIDE R144, R144, 0x4, R8.reuse ;  /* 0x0000000490907825 */ /* 0x100fe200078e0208 */
[----:B------:R2:W-:Y:S03]  /*cdd0*/  STL.64 [R1+0x408], R12 ;  /* 0x0004080c01007387 */ /* 0x0005e60000100a00 */
[----:B----4-:R-:W-:Y:S01]  /*cde0*/  IMAD.WIDE R10, R0, 0x4, R8 ;  /* 0x00000004000a7825 */ /* 0x010fe200078e0208 */
[----:B------:R2:W-:Y:S03]  /*cdf0*/  LDGSTS.E [R4+0x26000], desc[UR14][R12.64], !P1 ;  /* 0x260000000c047fae */ /* 0x0005e6000c92184e */
[----:B------:R-:W-:Y:S01]  /*ce00*/  IMAD R0, R244, 0x64, RZ ;  /* 0x00000064f4007824 */ /* 0x000fe200078e02ff */
[----:B------:R4:W-:Y:S01]  /*ce10*/  STL.64 [R1+0x400], R10 ;  /* 0x0004000a01007387 */ /* 0x0009e20000100a00 */
[----:B------:R-:W-:-:S03]  /*ce20*/  IMAD.WIDE R114, R112, 0x4, R2 ;  /* 0x0000000470727825 */ /* 0x000fc600078e0202 */
[----:B------:R4:W-:Y:S01]  /*ce30*/  LDGSTS.E [R4+0x26080], desc[UR14][R10.64], !P1 ;  /* 0x260800000a047fae */ /* 0x0009e2000c92184e */
[----:B------:R-:W-:Y:S01]  /*ce40*/  ISETP.GE.U32.AND P1, PT, R5, 0x7fffff14, PT ;  /* 0x7fffff140500780c */ /* 0x000fe20003f26070 */
[----:B------:R-:W-:Y:S01]  /*ce50*/  IMAD.WIDE R112, R112, 0x4, R8 ;  /* 0x0000000470707825 */ /* 0x000fe200078e0208 */
[----:B------:R-:W-:Y:S02]  /*ce60*/  IADD3 R5, R50, -0x71, RZ ;  /* 0xffffff8f32057810 */ /* 0x000fe40007ffe0ff */
[----:B------:R-:W1:Y:S01]  /*ce70*/  LDC R50, c[0x0][0x230] ;  /* 0x00008c00ff327b82 */ /* 0x000e620000000800 */
[----:B--2---:R-:W-:-:S04]  /*ce80*/  IMAD.WIDE R12, R0, 0x4, R2 ;  /* 0x00000004000c7825 */ /* 0x004fc800078e0202 */
[----:B------:R-:W-:Y:S01]  /*ce90*/  IMAD.WIDE R78, R76, 0x4, R2 ;  /* 0x000000044c4e7825 */ /* 0x000fe200078e0202 */
[----:B------:R2:W-:Y:S03]  /*cea0*/  LDGSTS.E [R4+0x26400], desc[UR14][R12.64], !P2 ;  /* 0x264000000c047fae */ /* 0x0005e6000d12184e */
[----:B----4-:R-:W-:Y:S01]  /*ceb0*/  IMAD.WIDE R10, R0, 0x4, R8 ;  /* 0x00000004000a7825 */ /* 0x010fe200078e0208 */
[----:B------:R2:W-:Y:S03]  /*cec0*/  STL.64 [R1+0x3a8], R12 ;  /* 0x0003a80c01007387 */ /* 0x0005e60000100a00 */
[----:B------:R-:W-:Y:S01]  /*ced0*/  IMAD R0, R244, 0x68, RZ ;  /* 0x00000068f4007824 */ /* 0x000fe200078e02ff */
[----:B------:R4:W-:Y:S01]  /*cee0*/  LDGSTS.E [R4+0x26480], desc[UR14][R10.64], !P2 ;  /* 0x264800000a047fae */ /* 0x0009e2000d12184e */
[----:B------:R-:W-:Y:S01]  /*cef0*/  ISETP.GE.U32.AND P2, PT, R5, 0x7fffff10, PT ;  /* 0x7fffff100500780c */ /* 0x000fe20003f46070 */
[----:B------:R-:W-:-:S02]  /*cf00*/  VIADD R5, R51, 0xffffff8b ;  /* 0xffffff8b33057836 */ /* 0x000fc40000000000 */
[----:B------:R4:W-:Y:S01]  /*cf10*/  STL.64 [R1+0x3a0], R10 ;  /* 0x0003a00a01007387 */ /* 0x0009e20000100a00 */
[----:B------:R-:W1:Y:S01]  /*cf20*/  LDC R51, c[0x0][0x230] ;  /* 0x00008c00ff337b82 */ /* 0x000e620000000800 */
[----:B------:R-:W-:-:S04]  /*cf30*/  IMAD.WIDE R76, R76, 0x4, R8 ;  /* 0x000000044c4c7825 */ /* 0x000fc800078e0208 */
[----:B--2---:R-:W-:-:S04]  /*cf40*/  IMAD.WIDE R12, R0, 0x4, R2 ;  /* 0x00000004000c7825 */ /* 0x004fc800078e0202 */
[----:B------:R-:W-:Y:S01]  /*cf50*/  IMAD.WIDE R120, R122, 0x4, R2 ;  /* 0x000000047a787825 */ /* 0x000fe200078e0202 */
[----:B------:R2:W-:Y:S03]  /*cf60*/  STL.64 [R1+0x268], R12 ;  /* 0x0002680c01007387 */ /* 0x0005e60000100a00 */
[--C-:B----4-:R-:W-:Y:S01]  /*cf70*/  IMAD.WIDE R10, R0, 0x4, R8.reuse ;  /* 0x00000004000a7825 */ /* 0x110fe200078e0208 */
[----:B------:R2:W-:Y:S03]  /*cf80*/  LDGSTS.E [R4+0x26800], desc[UR14][R12.64], !P5 ;  /* 0x268000000c047fae */ /* 0x0005e6000e92184e */
[----:B------:R-:W-:Y:S01]  /*cf90*/  IMAD R0, R244, 0x6c, RZ ;  /* 0x0000006cf4007824 */ /* 0x000fe200078e02ff */
[----:B------:R4:W-:Y:S01]  /*cfa0*/  STL.64 [R1+0x260], R10 ;  /* 0x0002600a01007387 */ /* 0x0009e20000100a00 */
[----:B------:R-:W-:-:S03]  /*cfb0*/  IMAD.WIDE R122, R122, 0x4, R8 ;  /* 0x000000047a7a7825 */ /* 0x000fc600078e0208 */
[----:B------:R4:W-:Y:S01]  /*cfc0*/  LDGSTS.E [R4+0x26880], desc[UR14][R10.64], !P5 ;  /* 0x268800000a047fae */ /* 0x0009e2000e92184e */
[----:B------:R-:W-:Y:S01]  /*cfd0*/  ISETP.GE.U32.AND P5, PT, R5, 0x7fffff0c, PT ;  /* 0x7fffff0c0500780c */ /* 0x000fe20003fa6070 */
[----:B---3--:R-:W-:Y:S02]  /*cfe0*/  VIADD R5, R6, 0xffffff87 ;  /* 0xffffff8706057836 */ /* 0x008fe40000000000 */
[--C-:B--2---:R-:W-:Y:S01]  /*cff0*/  IMAD.WIDE R12, R0, 0x4, R2.reuse ;  /* 0x00000004000c7825 */ /* 0x104fe200078e0202 */
[----:B------:R-:W2:Y:S03]  /*d000*/  LDC R6, c[0x0][0x230] ;  /* 0x00008c00ff067b82 */ /* 0x000ea60000000800 */
        /* <DEDUP_REMOVED lines=9> */
[--C-:B------:R-:W-:Y:S01]  /*d0a0*/  IMAD.WIDE R132, R134, 0x4, R2.reuse ;  /* 0x0000000486847825 */ /* 0x100fe200078e0202 */
[----:B-1----:R-:W-:Y:S02]  /*d0b0*/  IADD3 R5, R7, -0x7d, RZ ;  /* 0xffffff8307057810 */ /* 0x002fe40007ffe0ff */
[----:B------:R-:W1:Y:S01]  /*d0c0*/  LDC R7, c[0x0][0x230] ;  /* 0x00008c00ff077b82 */ /* 0x000e620000000800 */
[----:B---3--:R-:W-:-:S04]  /*d0d0*/  IMAD.WIDE R12, R0, 0x4, R2 ;  /* 0x00000004000c7825 */ /* 0x008fc800078e0202 */
        /* <DEDUP_REMOVED lines=9> */
[----:B------:R-:W-:Y:S02]  /*d170*/  VIADD R5, R50, 0xfffffffe ;  /* 0xfffffffe32057836 */ /* 0x000fe40000000000 */
        /* <DEDUP_REMOVED lines=12> */
[----:B------:R-:W-:Y:S01]  /*d240*/  IMAD.WIDE R50, R244, 0x4, R2 ;  /* 0x00000004f4327825 */ /* 0x000fe200078e0202 */
[----:B------:R3:W-:Y:S03]  /*d250*/  LDGSTS.E [R4+0x27800], desc[UR14][R12.64], !P1 ;  /* 0x278000000c047fae */ /* 0x0007e6000c92184e */
[--C-:B----4-:R-:W-:Y:S01]  /*d260*/  IMAD.WIDE R10, R0, 0x4, R8.reuse ;  /* 0x00000004000a7825 */ /* 0x110fe200078e0208 */
[----:B------:R3:W-:Y:S03]  /*d270*/  STL.64 [R1+0x168], R12 ;  /* 0x0001680c01007387 */ /* 0x0007e60000100a00 */
[----:B------:R-:W-:Y:S01]  /*d280*/  IMAD R0, R244, 0x7c, RZ ;  /* 0x0000007cf4007824 */ /* 0x000fe200078e02ff */
[----:B------:R4:W-:Y:S01]  /*d290*/  LDGSTS.E [R4+0x27880], desc[UR14][R10.64], !P1 ;  /* 0x278800000a047fae */ /* 0x0009e2000c92184e */
[----:B------:R-:W-:Y:S01]  /*d2a0*/  ISETP.GE.U32.AND P1, PT, R5, 0x7fffff7b, PT ;  /* 0x7fffff7b0500780c */ /* 0x000fe20003f26070 */
[----:B------:R-:W-:Y:S01]  /*d2b0*/  IMAD.WIDE R154, R154, 0x4, R8 ;  /* 0x000000049a9a7825 */ /* 0x000fe200078e0208 */
[----:B------:R-:W1:Y:S01]  /*d2c0*/  LDC R5, c[0x0][0x230] ;  /* 0x00008c00ff057b82 */ /* 0x000e620000000800 */
[----:B------:R4:W-:Y:S02]  /*d2d0*/  STL.64 [R1+0x160], R10 ;  /* 0x0001600a01007387 */ /* 0x0009e40000100a00 */
[----:B------:R-:W-:-:S04]  /*d2e0*/  IMAD.WIDE R156, R158, 0x4, R2 ;  /* 0x000000049e9c7825 */ /* 0x000fc800078e0202 */
[----:B---3--:R-:W-:-:S04]  /*d2f0*/  IMAD.WIDE R12, R0, 0x4, R2 ;  /* 0x00000004000c7825 */ /* 0x008fc800078e0202 */
[--C-:B------:R-:W-:Y:S01]  /*d300*/  IMAD.WIDE R158, R158, 0x4, R8.reuse ;  /* 0x000000049e9e7825 */ /* 0x100fe200078e0208 */
[----:B------:R3:W-:Y:S03]  /*d310*/  LDGSTS.E [R4+0x27c00], desc[UR14][R12.64], !P2 ;  /* 0x27c000000c047fae */ /* 0x0007e6000d12184e */
[----:B----4-:R-:W-:Y:S01]  /*d320*/  IMAD.WIDE R10, R0, 0x4, R8 ;  /* 0x00000004000a7825 */ /* 0x010fe200078e0208 */
[----:B--2---:R-:W-:Y:S01]  /*d330*/  IADD3 R0, R6, -0xa, RZ ;  /* 0xfffffff606007810 */ /* 0x004fe20007ffe0ff */
[----:B------:R3:W-:Y:S01]  /*d340*/  STL.64 [R1+0x138], R12 ;  /* 0x0001380c01007387 */ /* 0x0007e20000100a00 */
[----:B------:R-:W-:Y:S01]  /*d350*/  LOP3.LUT R6, R106, 0x20, RZ, 0x3c, !PT ;  /* 0x000000206a067812 */ /* 0x000fe200078e3cff */
[----:B------:R-:W-:Y:S02]  /*d360*/  IMAD.WIDE R160, R162, 0x4, R2 ;  /* 0x00000004a2a07825 */ /* 0x000fe400078e0202 */
[----:B------:R2:W-:Y:S01]  /*d370*/  LDGSTS.E [R4+0x27c80], desc[UR14][R10.64], !P2 ;  /* 0x27c800000a047fae */ /* 0x0005e2000d12184e */
[----:B------:R-:W-:Y:S01]  /*d380*/  ISETP.GE.U32.AND P2, PT, R0, 0x7fffff77, PT ;  /* 0x7fffff770000780c */ /* 0x000fe20003f46070 */
[----:B------:R-:W-:-:S02]  /*d390*/  VIADD R6, R6, UR5 ;  /* 0x0000000506067c36 */ /* 0x000fc40008000000 */
[----:B-1----:R-:W-:Y:S01]  /*d3a0*/  VIADD R0, R7, 0xfffffff2 ;  /* 0xfffffff207007836 */ /* 0x002fe20000000000 */
[----:B------:R2:W-:Y:S01]  /*d3b0*/  STL.64 [R1+0x130], R10 ;  /* 0x0001300a01007387 */ /* 0x0005e20000100a00 */
[----:B------:R-:W1:Y:S01]  /*d3c0*/  LDC R7, c[0x0][0x230] ;  /* 0x00008c00ff077b82 */ /* 0x000e620000000800 */
[----:B------:R-:W-:Y:S02]  /*d3d0*/  IMAD.WIDE R162, R162, 0x4, R8 ;  /* 0x00000004a2a27825 */ /* 0x000fe400078e0208 */
[----:B------:R-:W-:Y:S02]  /*d3e0*/  LDGSTS.E [R6+0x20100], desc[UR14][R50.64], !P5 ;  /* 0x2010000032067fae */ /* 0x000fe4000e92184e */
[----:B------:R-:W-:Y:S02]  /*d3f0*/  IMAD.WIDE R164, R166, 0x4, R2 ;  /* 0x00000004a6a47825 */ /* 0x000fe400078e0202 */
[----:B------:R-:W-:Y:S01]  /*d400*/  LDGSTS.E [R6+0x20180], desc[UR14][R52.64], !P5 ;  /* 0x2018000034067fae */ /* 0x000fe2000e92184e */
[----:B------:R-:W-:Y:S01]  /*d410*/  ISETP.GE.U32.AND P5, PT, R0, 0x7fffff73, PT ;  /* 0x7fffff730000780c */ /* 0x000fe20003fa6070 */
[----:B------:R-:W-:Y:S01]  /*d420*/  IMAD.WIDE R166, R166, 0x4, R8 ;  /* 0x00000004a6a67825 */ /* 0x000fe200078e0208 */
[----:B------:R-:W-:Y:S01]  /*d430*/  IADD3 R0, R58, -0x12, RZ ;  /* 0xffffffee3a007810 */ /* 0x000fe20007ffe0ff */
[----:B------:R-:W-:Y:S02]  /*d440*/  LDGSTS.E [R6+0x20500], desc[UR14][R54.64], !P1 ;  /* 0x2050000036067fae */ /* 0x000fe4000c92184e */
[----:B------:R-:W-:-:S02]  /*d450*/  IMAD.WIDE R58, R60, 0x4, R2 ;  /* 0x000000043c3a7825 */ /* 0x000fc400078e0202 */
[----:B------:R-:W-:Y:S01]  /*d460*/  LDGSTS.E [R6+0x20580], desc[UR14][R56.64], !P1 ;  /* 0x2058000038067fae */ /* 0x000fe2000c92184e */
[----:B------:R-:W-:Y:S01]  /*d470*/  ISETP.GE.U32.AND P1, PT, R0, 0x7fffff6f, PT ;  /* 0x7fffff6f0000780c */ /* 0x000fe20003f26070 */
[----:B------:R-:W-:Y:S02]  /*d480*/  IMAD.WIDE R60, R60, 0x4, R8 ;  /* 0x000000043c3c7825 */ /* 0x000fe400078e0208 */
[----:B------:R-:W-:Y:S02]  /*d490*/  LDGSTS.E [R6+0x20900], desc[UR14][R58.64], !P2 ;  /* 0x209000003a067fae */ /* 0x000fe4000d12184e */
[----:B------:R-:W-:Y:S02]  /*d4a0*/  VIADD R0, R5, 0xffffffea ;  /* 0xffffffea05007836 */ /* 0x000fe40000000000 */
[----:B------:R-:W4:Y:S01]  /*d4b0*/  LDC R5, c[0x0][0x230] ;  /* 0x00008c00ff057b82 */ /* 0x000f220000000800 */
[----:B------:R-:W-:Y:S01]  /*d4c0*/  LDGSTS.E [R6+0x20980], desc[UR14][R60.64], !P2 ;  /* 0x209800003c067fae */ /* 0x000fe2000d12184e */
[----:B------:R-:W-:Y:S01]  /*d4d0*/  IMAD.WIDE R168, R170, 0x4, R2 ;  /* 0x00000004aaa87825 */ /* 0x000fe200078e0202 */
[----:B------:R-:W-:-:S02]  /*d4e0*/  ISETP.GE.U32.AND P2, PT, R0, 0x7fffff6b, PT ;  /* 0x7fffff6b0000780c */ /* 0x000fc40003f46070 */
[----:B------:R-:W-:Y:S01]  /*d4f0*/  LDGSTS.E [R6+0x20d00], desc[UR14][R62.64], !P5 ;  /* 0x20d000003e067fae */ /* 0x000fe2000e92184e */
[----:B------:R-:W-:Y:S02]  /*d500*/  VIADD R0, R66, 0xffffffe6 ;  /* 0xffffffe642007836 */ /* 0x000fe40000000000 */
[----:B------:R-:W-:Y:S01]  /*d510*/  IMAD.WIDE R66, R68, 0x4, R2 ;  /* 0x0000000444427825 */ /* 0x000fe200078e0202 */
[----:B------:R-:W-:Y:S02]  /*d520*/  LDGSTS.E [R6+0x20d80], desc[UR14][R64.64], !P5 ;  /* 0x20d8000040067fae */ /* 0x000fe4000e92184e */
[----:B------:R-:W-:Y:S01]  /*d530*/  ISETP.GE.U32.AND P5, PT, R0, 0x7fffff67, PT ;  /* 0x7fffff670000780c */ /* 0x000fe20003fa6070 */
[--C-:B------:R-:W-:Y:S01]  /*d540*/  IMAD.WIDE R68, R68, 0x4, R8.reuse ;  /* 0x0000000444447825 */ /* 0x100fe200078e0208 */
[----:B-1----:R-:W-:Y:S01]  /*d550*/  IADD3 R0, R7, -0x1e, RZ ;  /* 0xffffffe207007810 */ /* 0x002fe20007ffe0ff */
[----:B------:R-:W-:Y:S01]  /*d560*/  LDGSTS.E [R6+0x21100], desc[UR14][R66.64], !P1 ;  /* 0x2110000042067fae */ /* 0x000fe2000c92184e */
[----:B------:R-:W1:Y:S01]  /*d570*/  LDC R7, c[0x0][0x230] ;  /* 0x00008c00ff077b82 */ /* 0x000e620000000800 */
[----:B------:R-:W-:-:S02]  /*d580*/  IMAD.WIDE R170, R170, 0x4, R8 ;  /* 0x00000004aaaa7825 */ /* 0x000fc400078e0208 */
[----:B------:R-:W-:Y:S01]  /*d590*/  LDGSTS.E [R6+0x21180], desc[UR14][R68.64], !P1 ;  /* 0x2118000044067fae */ /* 0x000fe2000c92184e */
[----:B------:R-:W-:Y:S01]  /*d5a0*/  ISETP.GE.U32.AND P1, PT, R0, 0x7fffff63, PT ;  /* 0x7fffff630000780c */ /* 0x000fe20003f26070 */
[----:B------:R-:W-:Y:S02]  /*d5b0*/  VIADD R0, R70, 0xffffffde ;  /* 0xffffffde46007836 */ /* 0x000fe40000000000 */
[----:B------:R-:W-:Y:S01]  /*d5c0*/  LDGSTS.E [R6+0x21500], desc[UR14][R80.64], !P2 ;  /* 0x2150000050067fae */ /* 0x000fe2000d12184e */
[----:B------:R-:W3:Y:S01]  /*d5d0*/  LDC R70, c[0x0][0x230] ;  /* 0x00008c00ff467b82 */ /* 0x000ee20000000800 */
[----:B------:R-:W-:Y:S02]  /*d5e0*/  IMAD.WIDE R172, R174, 0x4, R2 ;  /* 0x00000004aeac7825 */ /* 0x000fe400078e0202 */
[----:B------:R-:W-:Y:S01]  /*d5f0*/  LDGSTS.E [R6+0x21580], desc[UR14][R82.64], !P2 ;  /* 0x2158000052067fae */ /* 0x000fe2000d12184e */
[----:B------:R-:W-:Y:S01]  /*d600*/  ISETP.GE.U32.AND P2, PT, R0, 0x7fffff5f, PT ;  /* 0x7fffff5f0000780c */ /* 0x000fe20003f46070 */
[----:B----4-:R-:W-:-:S02]  /*d610*/  VIADD R0, R5, 0xffffffda ;  /* 0xffffffda05007836 */ /* 0x010fc40000000000 */
[----:B------:R-:W-:Y:S01]  /*d620*/  LDGSTS.E [R6+0x21900], desc[UR14][R84.64], !P5 ;  /* 0x2190000054067fae */ /* 0x000fe2000e92184e */
[----:B------:R-:W4:Y:S01]  /*d630*/  LDC R5, c[0x0][0x230] ;  /* 0x00008c00ff057b82 */ /* 0x000f220000000800 */
[----:B------:R-:W-:Y:S02]  /*d640*/  IMAD.WIDE R174, R174, 0x4, R8 ;  /* 0x00000004aeae7825 */ /* 0x000fe400078e0208 */
[----:B------:R-:W-:Y:S01]  /*d650*/  LDGSTS.E [R6+0x21980], desc[UR14][R86.64], !P5 ;  /* 0x2198000056067fae */ /* 0x000fe2000e92184e */
[----:B------:R-:W-:Y:S01]  /*d660*/  ISETP.GE.U32.AND P5, PT, R0, 0x7fffff5b, PT ;  /* 0x7fffff5b0000780c */ /* 0x000fe20003fa6070 */
[C---:B------:R-:W-:Y:S01]  /*d670*/  IMAD.WIDE R234, R232.reuse, 0x4, R2 ;  /* 0x00000004e8ea7825 */ /* 0x040fe200078e0202 */
[----:B------:R-:W-:Y:S01]  /*d680*/  IADD3 R0, R71, -0x2a, RZ ;  /* 0xffffffd647007810 */ /* 0x000fe20007ffe0ff */
[----:B------:R-:W-:Y:S01]  /*d690*/  LDGSTS.E [R6+0x21d00], desc[UR14][R88.64], !P1 ;  /* 0x21d0000058067fae */ /* 0x000fe2000c92184e */
[----:B------:R-:W2:Y:S01]  /*d6a0*/  LDC R71, c[0x0][0x230] ;  /* 0x00008c00ff477b82 */ /* 0x000ea20000000800 */
[----:B------:R-:W-:-:S02]  /*d6b0*/  IMAD.WIDE R232, R232, 0x4, R8 ;  /* 0x00000004e8e87825 */ /* 0x000fc400078e0208 */
[----:B------:R-:W-:Y:S01]  /*d6c0*/  LDGSTS.E [R6+0x21d80], desc[UR14][R90.64], !P1 ;  /* 0x21d800005a067fae */ /* 0x000fe2000c92184e */
[----:B------:R-:W-:Y:S01]  /*d6d0*/  ISETP.GE.U32.AND P1, PT, R0, 0x7fffff57, PT ;  /* 0x7fffff570000780c */ /* 0x000fe20003f26070 */
[----:B-1----:R-:W-:Y:S02]  /*d6e0*/  VIADD R0, R7, 0xffffffd2 ;  /* 0xffffffd207007836 */ /* 0x002fe40000000000 */
[----:B------:R-:W-:Y:S01]  /*d6f0*/  LDGSTS.E [R6+0x22100], desc[UR14][R92.64], !P2 ;  /* 0x221000005c067fae */ /* 0x000fe2000d12184e */
[----:B------:R-:W1:Y:S01]  /*d700*/  LDC R7, c[0x0][0x230] ;  /* 0x00008c00ff077b82 */ /* 0x000e620000000800 */
[----:B------:R-:W-:Y:S02]  /*d710*/  IMAD.WIDE R202, R200, 0x4, R2 ;  /* 0x00000004c8ca7825 */ /* 0x000fe400078e0202 */
[----:B------:R-:W-:Y:S01]  /*d720*/  LDGSTS.E [R6+0x22180], desc[UR14][R94.64], !P2 ;  /* 0x221800005e067fae */ /* 0x000fe2000d12184e */
[----:B------:R-:W-:Y:S01]  /*d730*/  ISETP.GE.U32.AND P2, PT, R0, 0x7fffff53, PT ;  /* 0x7fffff530000780c */ /* 0x000fe20003f46070 */
[----:B---3--:R-:W-:-:S02]  /*d740*/  VIADD R0, R70, 0xffffffce ;  /* 0xffffffce46007836 */ /* 0x008fc40000000000 */
[----:B------:R-:W-:Y:S01]  /*d750*/  LDGSTS.E [R6+0x22500], desc[UR14][R96.64], !P5 ;  /* 0x2250000060067fae */ /* 0x000fe2000e92184e */
[----:B------:R-:W3:Y:S01]  /*d760*/  LDC R70, c[0x0][0x230] ;  /* 0x00008c00ff467b82 */ /* 0x000ee20000000800 */
[----:B------:R-:W-:Y:S02]  /*d770*/  IMAD.WIDE R200, R200, 0x4, R8 ;  /* 0x00000004c8c87825 */ /* 0x000fe400078e0208 */
[----:B------:R-:W-:Y:S01]  /*d780*/  LDGSTS.E [R6+0x22580], desc[UR14][R98.64], !P5 ;  /* 0x2258000062067fae */ /* 0x000fe2000e92184e */
[----:B------:R-:W-:Y:S01]  /*d790*/  ISETP.GE.U32.AND P5, PT, R0, 0x7fffff4f, PT ;  /* 0x7fffff4f0000780c */ /* 0x000fe20003fa6070 */
[----:B------:R-:W-:Y:S01]  /*d7a0*/  IMAD R140, R244, 0x32, RZ ;  /* 0x00000032f48c7824 */ /* 0x000fe200078e02ff */
[----:B----4-:R-:W-:Y:S01]  /*d7b0*/  IADD3 R0, R5, -0x36, RZ ;  /* 0xffffffca05007810 */ /* 0x010fe20007ffe0ff */
[----:B------:R-:W-:Y:S01]  /*d7c0*/  LDGSTS.E [R6+0x22900], desc[UR14][R116.64], !P1 ;  /* 0x2290000074067fae */ /* 0x000fe2000c92184e */
[----:B------:R-:W4:Y:S01]  /*d7d0*/  LDC R5, c[0x0][0x230] ;  /* 0x00008c00ff057b82 */ /* 0x000f220000000800 */
[----:B------:R-:W-:-:S02]  /*d7e0*/  IMAD.WIDE R142, R140, 0x4, R2 ;  /* 0x000000048c8e7825 */ /* 0x000fc400078e0202 */
[----:B------:R-:W-:Y:S01]  /*d7f0*/  LDGSTS.E [R6+0x22980], desc[UR14][R118.64], !P1 ;  /* 0x2298000076067fae */ /* 0x000fe2000c92184e */
[----:B------:R-:W-:Y:S01]  /*d800*/  ISETP.GE.U32.AND P1, PT, R0, 0x7fffff4b, PT ;  /* 0x7fffff4b0000780c */ /* 0x000fe20003f26070 */
[----:B--2---:R-:W-:Y:S02]  /*d810*/  VIADD R0, R71, 0xffffffc6 ;  /* 0xffffffc647007836 */ /* 0x004fe40000000000 */
[----:B------:R-:W-:Y:S01]  /*d820*/  LDGSTS.E [R6+0x22d00], desc[UR14][R206.64], !P2 ;  /* 0x22d00000ce067fae */ /* 0x000fe2000d12184e */
[----:B------:R-:W2:Y:S01]  /*d830*/  LDC R71, c[0x0][0x230] ;  /* 0x00008c00ff477b82 */ /* 0x000ea20000000800 */
[----:B------:R-:W-:Y:S02]  /*d840*/  IMAD.WIDE R140, R140, 0x4, R8 ;  /* 0x000000048c8c7825 */ /* 0x000fe400078e0208 */
[----:B------:R-:W-:Y:S01]  /*d850*/  LDGSTS.E [R6+0x22d80], desc[UR14][R204.64], !P2 ;  /* 0x22d80000cc067fae */ /* 0x000fe2000d12184e */
[----:B------:R-:W-:Y:S01]  /*d860*/  ISETP.GE.U32.AND P2, PT, R0, 0x7fffff47, PT ;  /* 0x7fffff470000780c */ /* 0x000fe20003f46070 */
[----:B-1----:R-:W-:-:S02]  /*d870*/  VIADD R0, R7, 0xffffffc2 ;  /* 0xffffffc207007836 */ /* 0x002fc40000000000 */
[----:B------:R-:W-:Y:S01]  /*d880*/  LDGSTS.E [R6+0x23100], desc[UR14][R146.64], !P5 ;  /* 0x2310000092067fae */ /* 0x000fe2000e92184e */
[----:B------:R-:W1:Y:S01]  /*d890*/  LDC R7, c[0x0][0x230] ;  /* 0x00008c00ff077b82 */ /* 0x000e620000000800 */
[----:B------:R-:W-:Y:S02]  /*d8a0*/  IMAD.WIDE R110, R108, 0x4, R2 ;  /* 0x000000046c6e7825 */ /* 0x000fe400078e0202 */
[----:B------:R-:W-:Y:S01]  /*d8b0*/  LDGSTS.E [R6+0x23180], desc[UR14][R144.64], !P5 ;  /* 0x2318000090067fae */ /* 0x000fe2000e92184e */
[----:B------:R-:W-:Y:S01]  /*d8c0*/  ISETP.GE.U32.AND P5, PT, R0, 0x7fffff43, PT ;  /* 0x7fffff430000780c */ /* 0x000fe20003fa6070 */
[----:B------:R-:W-:Y:S01]  /*d8d0*/  IMAD.WIDE R108, R108, 0x4, R8 ;  /* 0x000000046c6c7825 */ /* 0x000fe200078e0208 */
[----:B---3--:R-:W-:Y:S01]  /*d8e0*/  IADD3 R0, R70, -0x42, RZ ;  /* 0xffffffbe46007810 */ /* 0x008fe20007ffe0ff */
[----:B------:R-:W-:Y:S01]  /*d8f0*/  LDGSTS.E [R6+0x23500], desc[UR14][R114.64], !P1 ;  /* 0x2350000072067fae */ /* 0x000fe2000c92184e */
[----:B------:R-:W3:Y:S01]  /*d900*/  LDC R70, c[0x0][0x230] ;  /* 0x00008c00ff467b82 */ /* 0x000ee20000000800 */
[----:B----4-:R-:W-:-:S02]  /*d910*/  VIADD R5, R5, 0xffffffba ;  /* 0xffffffba05057836 */ /* 0x010fc40000000000 */
[----:B------:R-:W-:Y:S01]  /*d920*/  LDGSTS.E [R6+0x23580], desc[UR14][R112.64], !P1 ;  /* 0x2358000070067fae */ /* 0x000fe2000c92184e */
[----:B------:R-:W-:Y:S01]  /*d930*/  ISETP.GE.U32.AND P1, PT, R0, 0x7fffff3f, PT ;  /* 0x7fffff3f0000780c */ /* 0x000fe20003f26070 */
[----:B------:R-:W-:Y:S02]  /*d940*/  IMAD R0, R244, 0x3d, RZ ;  /* 0x0000003df4007824 */ /* 0x000fe400078e02ff */
[----:B------:R-:W-:Y:S01]  /*d950*/  LDGSTS.E [R6+0x23900], desc[UR14][R78.64], !P2 ;  /* 0x239000004e067fae */ /* 0x000fe2000d12184e */
[----:B------:R-:W-:-:S03]  /*d960*/  IMAD.WIDE R176, R178, 0x4, R2 ;  /* 0x00000004b2b07825 */ /* 0x000fc600078e0202 */
[----:B------:R-:W-:Y:S01]  /*d970*/  LDGSTS.E [R6+0x23980], desc[UR14][R76.64], !P2 ;  /* 0x239800004c067fae */ /* 0x000fe2000d12184e */
[----:B------:R-:W-:Y:S01]  /*d980*/  ISETP.GE.U32.AND P2, PT, R5, 0x7fffff3b, PT ;  /* 0x7fffff3b0500780c */ /* 0x000fe20003f46070 */
[----:B------:R-:W-:-:S04]  /*d990*/  IMAD.WIDE R12, R0, 0x4, R2 ;  /* 0x00000004000c7825 */ /* 0x000fc800078e0202 */
[--C-:B------:R-:W-:Y:S01]  /*d9a0*/  IMAD.WIDE R10, R0, 0x4, R8.reuse ;  /* 0x00000004000a7825 */ /* 0x100fe200078e0208 */
[----:B------:R4:W-:Y:S03]  /*d9b0*/  STL.64 [R1+0x18], R12 ;  /* 0x0000180c01007387 */ /* 0x0009e60000100a00 */
[----:B--2---:R-:W-:Y:S01]  /*d9c0*/  VIADD R5, R71, 0xffffffb6 ;  /* 0xffffffb647057836 */ /* 0x004fe20000000000 */
[----:B------:R4:W-:Y:S01]  /*d9d0*/  LDGSTS.E [R6+0x23d00], desc[UR14][R12.64], !P5 ;  /* 0x23d000000c067fae */ /* 0x0009e2000e92184e */
[----:B------:R-:W-:Y:S01]  /*d9e0*/  IMAD R0, R244, 0x41, RZ ;  /* 0x00000041f4007824 */ /* 0x000fe200078e02ff */
[----:B------:R-:W2:Y:S01]  /*d9f0*/  LDC R71, c[0x0][0x230] ;  /* 0x00008c00ff477b82 */ /* 0x000ea20000000800 */
[----:B------:R-:W-:Y:S01]  /*da00*/  IMAD.WIDE R178, R178, 0x4, R8 ;  /* 0x00000004b2b27825 */ /* 0x000fe200078e0208 */
[----:B------:R3:W-:Y:S03]  /*da10*/  STL.64 [R1+0x30], R10 ;  /* 0x0000300a01007387 */ /* 0x0007e60000100a00 */
[----:B------:R-:W-:Y:S01]  /*da20*/  IMAD.WIDE R180, R182, 0x4, R2 ;  /* 0x00000004b6b47825 */ /* 0x000fe200078e0202 */
[----:B------:R3:W-:Y:S01]  /*da30*/  LDGSTS.E [R6+0x23d80], desc[UR14][R10.64], !P5 ;  /* 0x23d800000a067fae */ /* 0x0007e2000e92184e */
[----:B------:R-:W-:-:S02]  /*da40*/  ISETP.GE.U32.AND P5, PT, R5, 0x7fffff37, PT ;  /* 0x7fffff370500780c */ /* 0x000fc40003fa6070 */
[----:B-1----:R-:W-:Y:S01]  /*da50*/  IADD3 R5, R7, -0x4e, RZ ;  /* 0xffffffb207057810 */ /* 0x002fe20007ffe0ff */
[----:B----4-:R-:W-:Y:S01]  /*da60*/  IMAD.WIDE R12, R0, 0x4, R2 ;  /* 0x00000004000c7825 */ /* 0x010fe200078e0202 */
[----:B------:R-:W1:Y:S03]  /*da70*/  LDC R7, c[0x0][0x230] ;  /* 0x00008c00ff077b82 */ /* 0x000e660000000800 */
[--C-:B------:R-:W-:Y:S01]  /*da80*/  IMAD.WIDE R182, R182, 0x4, R8.reuse ;  /* 0x00000004b6b67825 */ /* 0x100fe200078e0208 */
[----:B------:R4:W-:Y:S03]  /*da90*/  STL.64 [R1+0x108], R12 ;  /* 0x0001080c01007387 */ /* 0x0009e60000100a00 */
[----:B---3--:R-:W-:Y:S01]  /*daa0*/  IMAD.WIDE R10, R0, 0x4, R8 ;  /* 0x00000004000a7825 */ /* 0x008fe200078e0208 */
[----:B------:R4:W-:Y:S03]  /*dab0*/  LDGSTS.E [R6+0x24100], desc[UR14][R12.64], !P1 ;  /* 0x241000000c067fae */ /* 0x0009e6000c92184e */
[----:B------:R-:W-:Y:S01]  /*dac0*/  IMAD R0, R244, 0x45, RZ ;  /* 0x00000045f4007824 */ /* 0x000fe200078e02ff */
[----:B------:R3:W-:Y:S01]  /*dad0*/  STL.64 [R1+0x6a0], R10 ;  /* 0x0006a00a01007387 */ /* 0x0007e20000100a00 */
[----:B------:R-:W-:-:S03]  /*dae0*/  IMAD.WIDE R184, R186, 0x4, R2 ;  /* 0x00000004bab87825 */ /* 0x000fc600078e0202 */
[----:B------:R3:W-:Y:S01]  /*daf0*/  LDGSTS.E [R6+0x24180], desc[UR14][R10.64], !P1 ;  /* 0x241800000a067fae */ /* 0x0007e2000c92184e */
[----:B------:R-:W-:Y:S01]  /*db00*/  ISETP.GE.U32.AND P1, PT, R5, 0x7fffff33, PT ;  /* 0x7fffff330500780c */ /* 0x000fe20003f26070 */
[----:B------:R-:W-:Y:S02]  /*db10*/  VIADD R5, R70, 0xffffffae ;  /* 0xffffffae46057836 */ /* 0x000fe40000000000 */
[----:B----4-:R-:W-:Y:S01]  /*db20*/  IMAD.WIDE R12, R0, 0x4, R2 ;  /* 0x00000004000c7825 */ /* 0x010fe200078e0202 */
[----:B------:R-:W4:Y:S03]  /*db30*/  LDC R70, c[0x0][0x230] ;  /* 0x00008c00ff467b82 */ /* 0x000f260000000800 */
        /* <DEDUP_REMOVED lines=10> */
[----:B--2---:R-:W-:Y:S01]  /*dbe0*/  IMAD.WIDE R12, R0, 0x4, R2 ;  /* 0x00000004000c7825 */ /* 0x004fe200078e0202 */
[----:B------:R-:W2:Y:S03]  /*dbf0*/  LDC R72, c[0x0][0x230] ;  /* 0x00008c00ff487b82 */ /* 0x000ea60000000800 */
[--C-:B------:R-:W-:Y:S01]  /*dc00*/  IMAD.WIDE R190, R190, 0x4, R8.reuse ;  /* 0x00000004bebe7825 */ /* 0x100fe200078e0208 */
[----:B------:R1:W-:Y:S03]  /*dc10*/  LDGSTS.E [R6+0x24900], desc[UR14][R12.64], !P5 ;  /* 0x249000000c067fae */ /* 0x0003e6000e92184e */
[----:B---3--:R-:W-:Y:S01]  /*dc20*/  IMAD.WIDE R10, R0, 0x4, R8 ;  /* 0x00000004000a7825 */ /* 0x008fe200078e0208 */
[----:B------:R1:W-:Y:S03]  /*dc30*/  STL.64 [R1+0x608], R12 ;  /* 0x0006080c01007387 */ /* 0x0003e60000100a00 */
[----:B------:R-:W-:Y:S01]  /*dc40*/  IMAD R0, R244, 0x4d, RZ ;  /* 0x0000004df4007824 */ /* 0x000fe200078e02ff */
[----:B------:R3:W-:Y:S01]  /*dc50*/  LDGSTS.E [R6+0x24980], desc[UR14][R10.64], !P5 ;  /* 0x249800000a067fae */ /* 0x0007e2000e92184e */
[----:B------:R-:W-:Y:S01]  /*dc60*/  ISETP.GE.U32.AND P5, PT, R5, 0x7fffff2b, PT ;  /* 0x7fffff2b0500780c */ /* 0x000fe20003fa6070 */
[C---:B------:R-:W-:Y:S01]  /*dc70*/  IMAD.WIDE R208, R210.reuse, 0x4, R2 ;  /* 0x00000004d2d07825 */ /* 0x040fe200078e0202 */
[----:B------:R-:W-:Y:S01]  /*dc80*/  IADD3 R5, R71, -0x5a, RZ ;  /* 0xffffffa647057810 */ /* 0x000fe20007ffe0ff */
[----:B------:R3:W-:Y:S01]  /*dc90*/  STL.64 [R1+0x5f8], R10 ;  /* 0x0005f80a01007387 */ /* 0x0007e20000100a00 */
[----:B------:R-:W2:Y:S01]  /*dca0*/  LDC R71, c[0x0][0x230] ;  /* 0x00008c00ff477b82 */ /* 0x000ea20000000800 */
[----:B------:R-:W-:-:S04]  /*dcb0*/  IMAD.WIDE R210, R210, 0x4, R8 ;  /* 0x00000004d2d27825 */ /* 0x000fc800078e0208 */
[----:B-1----:R-:W-:-:S04]  /*dcc0*/  IMAD.WIDE R12, R0, 0x4, R2 ;  /* 0x00000004000c7825 */ /* 0x002fc800078e0202 */
[----:B------:R-:W-:Y:S01]  /*dcd0*/  IMAD.WIDE R212, R214, 0x4, R2 ;  /* 0x00000004d6d47825 */ /* 0x000fe200078e0202 */
[----:B------:R1:W-:Y:S03]  /*dce0*/  STL.64 [R1+0x5a8], R12 ;  /* 0x0005a80c01007387 */ /* 0x0003e60000100a00 */
[--C-:B---3--:R-:W-:Y:S01]  /*dcf0*/  IMAD.WIDE R10, R0, 0x4, R8.reuse ;  /* 0x00000004000a7825 */ /* 0x108fe200078e0208 */
[----:B------:R1:W-:Y:S03]  /*dd00*/  LDGSTS.E [R6+0x24d00], desc[UR14][R12.64], !P1 ;  /* 0x24d000000c067fae */ /* 0x0003e6000c92184e */
[----:B------:R-:W-:Y:S01]  /*dd10*/  IMAD R0, R244, 0x51, RZ ;  /* 0x00000051f4007824 */ /* 0x000fe200078e02ff */
[----:B------:R3:W-:Y:S01]  /*dd20*/  STL.64 [R1+0x598], R10 ;  /* 0x0005980a01007387 */ /* 0x0007e20000100a00 */
[----:B------:R-:W-:-:S03]  /*dd30*/  IMAD.WIDE R214, R214, 0x4, R8 ;  /* 0x00000004d6d67825 */ /* 0x000fc600078e0208 */
[----:B------:R3:W-:Y:S01]  /*dd40*/  LDGSTS.E [R6+0x24d80], desc[UR14][R10.64], !P1 ;  /* 0x24d800000a067fae */ /* 0x0007e2000c92184e */
[----:B------:R-:W-:Y:S01]  /*dd50*/  ISETP.GE.U32.AND P1, PT, R5, 0x7fffff27, PT ;  /* 0x7fffff270500780c */ /* 0x000fe20003f26070 */
[----:B------:R-:W-:Y:S02]  /*dd60*/  VIADD R5, R7, 0xffffffa2 ;  /* 0xffffffa207057836 */ /* 0x000fe40000000000 */
[--C-:B-1----:R-:W-:Y:S01]  /*dd70*/  IMAD.WIDE R12, R0, 0x4, R2.reuse ;  /* 0x00000004000c7825 */ /* 0x102fe200078e0202 */
[----:B------:R-:W1:Y:S03]  /*dd80*/  LDC R7, c[0x0][0x230] ;  /* 0x00008c00ff077b82 */ /* 0x000e660000000800 */
        /* <DEDUP_REMOVED lines=9> */
[----:B----4-:R-:W-:Y:S02]  /*de20*/  VIADD R5, R70, 0xffffff9e ;  /* 0xffffff9e46057836 */ /* 0x010fe40000000000 */
[--C-:B---3--:R-:W-:Y:S01]  /*de30*/  IMAD.WIDE R12, R0, 0x4, R2.reuse ;  /* 0x00000004000c7825 */ /* 0x108fe200078e0202 */
[----:B------:R-:W3:Y:S03]  /*de40*/  LDC R70, c[0x0][0x230] ;  /* 0x00008c00ff467b82 */ /* 0x000ee60000000800 */
[----:B------:R-:W-:Y:S01]  /*de50*/  IMAD.WIDE R220, R222, 0x4, R2 ;  /* 0x00000004dedc7825 */ /* 0x000fe200078e0202 */
[----:B------:R4:W-:Y:S03]  /*de60*/  STL.64 [R1+0x508], R12 ;  /* 0x0005080c01007387 */ /* 0x0009e60000100a00 */
[--C-:B--2---:R-:W-:Y:S01]  /*de70*/  IMAD.WIDE R10, R0, 0x4, R8.reuse ;  /* 0x00000004000a7825 */ /* 0x104fe200078e0208 */
[----:B------:R4:W-:Y:S03]  /*de80*/  LDGSTS.E [R6+0x25500], desc[UR14][R12.64], !P5 ;  /* 0x255000000c067fae */ /* 0x0009e6000e92184e */
[----:B------:R-:W-:Y:S01]  /*de90*/  IMAD R0, R244, 0x59, RZ ;  /* 0x00000059f4007824 */ /* 0x000fe200078e02ff */
[----:B------:R2:W-:Y:S01]  /*dea0*/  STL.64 [R1+0x500], R10 ;  /* 0x0005000a01007387 */ /* 0x0005e20000100a00 */
[----:B------:R-:W-:-:S03]  /*deb0*/  IMAD.WIDE R222, R222, 0x4, R8 ;  /* 0x00000004dede7825 */ /* 0x000fc600078e0208 */
[----:B------:R2:W-:Y:S01]  /*dec0*/  LDGSTS.E [R6+0x25580], desc[UR14][R10.64], !P5 ;  /* 0x255800000a067fae */ /* 0x0005e2000e92184e */
[----:B------:R-:W-:Y:S01]  /*ded0*/  ISETP.GE.U32.AND P5, PT, R5, 0x7fffff1f, PT ;  /* 0x7fffff1f0500780c */ /* 0x000fe20003fa6070 */
[--C-:B------:R-:W-:Y:S01]  /*dee0*/  IMAD.WIDE R236, R238, 0x4, R2.reuse ;  /* 0x00000004eeec7825 */ /* 0x100fe200078e0202 */
[----:B------:R-:W-:Y:S02]  /*def0*/  IADD3 R5, R72, -0x66, RZ ;  /* 0xffffff9a48057810 */ /* 0x000fe40007ffe0ff */
[----:B------:R-:W3:Y:S01]  /*df00*/  LDC R72, c[0x0][0x230] ;  /* 0x00008c00ff487b82 */ /* 0x000ee20000000800 */
[----:B----4-:R-:W-:-:S04]  /*df10*/  IMAD.WIDE R12, R0, 0x4, R2 ;  /* 0x00000004000c7825 */ /* 0x010fc800078e0202 */
[--C-:B------:R-:W-:Y:S01]  /*df20*/  IMAD.WIDE R238, R238, 0x4, R8.reuse ;  /* 0x00000004eeee7825 */ /* 0x100fe200078e0208 */
[----:B------:R4:W-:Y:S03]  /*df30*/  LDGSTS.E [R6+0x25900], desc[UR14][R12.64], !P1 ;  /* 0x259000000c067fae */ /* 0x0009e6000c92184e */
[----:B--2---:R-:W-:Y:S01]  /*df40*/  IMAD.WIDE R10, R0, 0x4, R8 ;  /* 0x00000004000a7825 */ /* 0x004fe200078e0208 */
[----:B------:R4:W-:Y:S03]  /*df50*/  STL.64 [R1+0x4b8], R12 ;  /* 0x0004b80c01007387 */ /* 0x0009e60000100a00 */
[----:B------:R-:W-:Y:S01]  /*df60*/  IMAD R0, R244, 0x5d, RZ ;  /* 0x0000005df4007824 */ /* 0x000fe200078e02ff */
[----:B------:R2:W-:Y:S01]  /*df70*/  LDGSTS.E [R6+0x25980], desc[UR14][R10.64], !P1 ;  /* 0x259800000a067fae */ /* 0x0005e2000c92184e */
[----:B------:R-:W-:Y:S01]  /*df80*/  ISETP.GE.U32.AND P1, PT, R5, 0x7fffff1b, PT ;  /* 0x7fffff1b0500780c */ /* 0x000fe20003f26070 */
[----:B------:R-:W-:-:S02]  /*df90*/  VIADD R5, R71, 0xffffff96 ;  /* 0xffffff9647057836 */ /* 0x000fc40000000000 */
[----:B------:R2:W-:Y:S01]  /*dfa0*/  STL.64 [R1+0x4a8], R10 ;  /* 0x0004a80a01007387 */ /* 0x0005e20000100a00 */
[----:B------:R-:W3:Y:S01]  /*dfb0*/  LDC R71, c[0x0][0x230] ;  /* 0x00008c00ff477b82 */ /* 0x000ee20000000800 */
[----:B------:R-:W-:-:S04]  /*dfc0*/  IMAD.WIDE R240, R242, 0x4, R2 ;  /* 0x00000004f2f07825 */ /* 0x000fc800078e0202 */
[----:B----4-:R-:W-:-:S04]  /*dfd0*/  IMAD.WIDE R12, R0, 0x4, R2 ;  /* 0x00000004000c7825 */ /* 0x010fc800078e0202 */
[--C-:B------:R-:W-:Y:S01]  /*dfe0*/  IMAD.WIDE R242, R242, 0x4, R8.reuse ;  /* 0x00000004f2f27825 */ /* 0x100fe200078e0208 */
[----:B------:R4:W-:Y:S03]  /*dff0*/  STL.64 [R1+0x458], R12 ;  /* 0x0004580c01007387 */ /* 0x0009e60000100a00 */
[----:B--2---:R-:W-:Y:S01]  /*e000*/  IMAD.WIDE R10, R0, 0x4, R8 ;  /* 0x00000004000a7825 */ /* 0x004fe200078e0208 */
[----:B------:R4:W-:Y:S03]  /*e010*/  LDGSTS.E [R6+0x25d00], desc[UR14][R12.64], !P2 ;  /* 0x25d000000c067fae */ /* 0x0009e6000d12184e */
[----:B------:R-:W-:Y:S01]  /*e020*/  IMAD R0, R244, 0x61, RZ ;  /* 0x00000061f4007824 */ /* 0x000fe200078e02ff */
[----:B------:R2:W-:Y:S01]  /*e030*/  STL.64 [R1+0x448], R10 ;  /* 0x0004480a01007387 */ /* 0x0005e20000100a00 */
[----:B------:R-:W-:-:S03]  /*e040*/  IMAD.WIDE R230, R228, 0x4, R2 ;  /* 0x00000004e4e67825 */ /* 0x000fc600078e0202 */
[----:B------:R2:W-:Y:S01]  /*e050*/  LDGSTS.E [R6+0x25d80], desc[UR14][R10.64], !P2 ;  /* 0x25d800000a067fae */ /* 0x0005e2000d12184e */
[----:B------:R-:W-:Y:S01]  /*e060*/  ISETP.GE.U32.AND P2, PT, R5, 0x7fffff17, PT ;  /* 0x7fffff170500780c */ /* 0x000fe20003f46070 */
[----:B-1----:R-:W-:Y:S02]  /*e070*/  VIADD R5, R7, 0xffffff92 ;  /* 0xffffff9207057836 */ /* 0x002fe40000000000 */
[----:B----4-:R-:W-:Y:S01]  /*e080*/  IMAD.WIDE R12, R0, 0x4, R2 ;  /* 0x00000004000c7825 */ /* 0x010fe200078e0202 */
[----:B------:R-:W1:Y:S03]  /*e090*/  LDC R7, c[0x0][0x230] ;  /* 0x00008c00ff077b82 */ /* 0x000e660000000800 */
        /* <DEDUP_REMOVED lines=22> */
[----:B------:R-:W-:Y:S02]  /*e200*/  VIADD R5, R72, 0xffffff8a ;  /* 0xffffff8a48057836 */ /* 0x000fe40000000000 */
[C---:B----4-:R-:W-:Y:S01]  /*e210*/  IMAD.WIDE R12, R0.reuse, 0x4, R2 ;  /* 0x00000004000c7825 */ /* 0x050fe200078e0202 */
[----:B------:R-:W4:Y:S04]  /*e220*/  LDC R72, c[0x0][0x230] ;  /* 0x00008c00ff487b82 */ /* 0x000f280000000800 */
[----:B------:R1:W-:Y:S01]  /*e230*/  LDGSTS.E [R6+0x26900], desc[UR14][R12.64], !P2 ;  /* 0x269000000c067fae */ /* 0x0003e2000d12184e */
[----:B--2---:R-:W-:-:S03]  /*e240*/  IMAD.WIDE R10, R0, 0x4, R8 ;  /* 0x00000004000a7825 */ /* 0x004fc600078e0208 */
[----:B------:R1:W-:Y:S01]  /*e250*/  STL.64 [R1+0x258], R12 ;  /* 0x0002580c01007387 */ /* 0x0003e20000100a00 */
[----:B------:R-:W-:-:S03]  /*e260*/  IMAD R0, R244, 0x6d, RZ ;  /* 0x0000006df4007824 */ /* 0x000fc600078e02ff */
[----:B------:R2:W-:Y:S01]  /*e270*/  LDGSTS.E [R6+0x26980], desc[UR14][R10.64], !P2 ;  /* 0x269800000a067fae */ /* 0x0005e2000d12184e */
[----:B------:R-:W-:Y:S01]  /*e280*/  ISETP.GE.U32.AND P2, PT, R5, 0x7fffff0b, PT ;  /* 0x7fffff0b0500780c */ /* 0x000fe20003f46070 */
[----:B------:R-:W-:Y:S02]  /*e290*/  VIADD R5, R71, 0xffffff86 ;  /* 0xffffff8647057836 */ /* 0x000fe40000000000 */
[----:B------:R2:W-:Y:S01]  /*e2a0*/  STL.64 [R1+0x250], R10 ;  /* 0x0002500a01007387 */ /* 0x0005e20000100a00 */
[----:B------:R-:W4:Y:S01]  /*e2b0*/  LDC R71, c[0x0][0x230] ;  /* 0x00008c00ff477b82 */ /* 0x000f220000000800 */
[----:B-1----:R-:W-:-:S05]  /*e2c0*/  IMAD.WIDE R12, R0, 0x4, R2 ;  /* 0x00000004000c7825 */ /* 0x002fca00078e0202 */
[----:B------:R1:W-:Y:S01]  /*e2d0*/  STL.64 [R1+0x218], R12 ;  /* 0x0002180c01007387 */ /* 0x0003e20000100a00 */
[----:B--2---:R-:W-:-:S03]  /*e2e0*/  IMAD.WIDE R10, R0, 0x4, R8 ;  /* 0x00000004000a7825 */ /* 0x004fc600078e0208 */
[----:B------:R1:W-:Y:S01]  /*e2f0*/  LDGSTS.E [R6+0x26d00], desc[UR14][R12.64], !P5 ;  /* 0x26d000000c067fae */ /* 0x0003e2000e92184e */
[----:B------:R-:W-:-:S03]  /*e300*/  IMAD R0, R244, 0x71, RZ ;  /* 0x00000071f4007824 */ /* 0x000fc600078e02ff */
[----:B------:R2:W-:Y:S04]  /*e310*/  STL.64 [R1+0x210], R10 ;  /* 0x0002100a01007387 */ /* 0x0005e80000100a00 */
[----:B------:R2:W-:Y:S01]  /*e320*/  LDGSTS.E [R6+0x26d80], desc[UR14][R10.64], !P5 ;  /* 0x26d800000a067fae */ /* 0x0005e2000e92184e */
[----:B------:R-:W-:Y:S02]  /*e330*/  ISETP.GE.U32.AND P5, PT, R5, 0x7fffff07, PT ;  /* 0x7fffff070500780c */ /* 0x000fe40003fa6070 */
[----:B------:R-:W-:Y:S01]  /*e340*/  IADD3 R5, R7, -0x7e, RZ ;  /* 0xffffff8207057810 */ /* 0x000fe20007ffe0ff */
[C---:B-1----:R-:W-:Y:S01]  /*e350*/  IMAD.WIDE R12, R0.reuse, 0x4, R2 ;  /* 0x00000004000c7825 */ /* 0x042fe200078e0202 */
[----:B------:R-:W1:Y:S04]  /*e360*/  LDC R7, c[0x0][0x230] ;  /* 0x00008c00ff077b82 */ /* 0x000e680000000800 */
[----:B------:R3:W-:Y:S01]  /*e370*/  STL.64 [R1+0x1b8], R12 ;  /* 0x0001b80c01007387 */ /* 0x0007e20000100a00 */
[----:B--2---:R-:W-:-:S03]  /*e380*/  IMAD.WIDE R10, R0, 0x4, R8 ;  /* 0x00000004000a7825 */ /* 0x004fc600078e0208 */
[----:B------:R2:W-:Y:S01]  /*e390*/  LDGSTS.E [R6+0x27100], desc[UR14][R12.64], !P1 ;  /* 0x271000000c067fae */ /* 0x0005e2000c92184e */
[----:B------:R-:W-:-:S03]  /*e3a0*/  IMAD R0, R244, 0x75, RZ ;  /* 0x00000075f4007824 */ /* 0x000fc600078e02ff */
[----:B------:R4:W-:Y:S04]  /*e3b0*/  STL.64 [R1+0x1b0], R10 ;  /* 0x0001b00a01007387 */ /* 0x0009e80000100a00 */
[----:B------:R4:W-:Y:S01]  /*e3c0*/  LDGSTS.E [R6+0x27180], desc[UR14][R10.64], !P1 ;  /* 0x271800000a067fae */ /* 0x0009e2000c92184e */
[----:B------:R-:W-:Y:S01]  /*e3d0*/  ISETP.GE.U32.AND P1, PT, R5, 0x7fffff03, PT ;  /* 0x7fffff030500780c */ /* 0x000fe20003f26070 */
[----:B---3--:R-:W-:Y:S02]  /*e3e0*/  VIADD R5, R70, 0xfffffffd ;  /* 0xfffffffd46057836 */ /* 0x008fe40000000000 */
[C---:B--2---:R-:W-:Y:S01]  /*e3f0*/  IMAD.WIDE R12, R0.reuse, 0x4, R2 ;  /* 0x00000004000c7825 */ /* 0x044fe200078e0202 */
[----:B------:R-:W2:Y:S04]  /*e400*/  LDC R70, c[0x0][0x230] ;  /* 0x00008c00ff467b82 */ /* 0x000ea80000000800 */
[----:B------:R3:W-:Y:S01]  /*e410*/  STL.64 [R1+0x188], R12 ;  /* 0x0001880c01007387 */ /* 0x0007e20000100a00 */
[----:B----4-:R-:W-:-:S03]  /*e420*/  IMAD.WIDE R10, R0, 0x4, R8 ;  /* 0x00000004000a7825 */ /* 0x010fc600078e0208 */
[----:B------:R3:W-:Y:S01]  /*e430*/  LDGSTS.E [R6+0x27500], desc[UR14][R12.64], !P2 ;  /* 0x275000000c067fae */ /* 0x0007e2000d12184e */
[----:B------:R-:W-:-:S03]  /*e440*/  IMAD R0, R244, 0x79, RZ ;  /* 0x00000079f4007824 */ /* 0x000fc600078e02ff */
[----:B------:R4:W-:Y:S04]  /*e450*/  STL.64 [R1+0x180], R10 ;  /* 0x0001800a01007387 */ /* 0x0009e80000100a00 */
[----:B------:R4:W-:Y:S01]  /*e460*/  LDGSTS.E [R6+0x27580], desc[UR14][R10.64], !P2 ;  /* 0x275800000a067fae */ /* 0x0009e2000d12184e */
[----:B------:R-:W-:Y:S01]  /*e470*/  ISETP.GE.U32.AND P2, PT, R5, 0x7fffff7e, PT ;  /* 0x7fffff7e0500780c */ /* 0x000fe20003f46070 */
[----:B------:R-:W-:Y:S02]  /*e480*/  VIADD R5, R72, 0xfffffff9 ;  /* 0xfffffff948057836 */ /* 0x000fe40000000000 */
[C---:B---3--:R-:W-:Y:S01]  /*e490*/  IMAD.WIDE R12, R0.reuse, 0x4, R2 ;  /* 0x00000004000c7825 */ /* 0x048fe200078e0202 */
[----:B------:R-:W3:Y:S04]  /*e4a0*/  LDC R72, c[0x0][0x230] ;  /* 0x00008c00ff487b82 */ /* 0x000ee80000000800 */
[----:B------:R1:W-:Y:S01]  /*e4b0*/  STL.64 [R1+0x158], R12 ;  /* 0x0001580c01007387 */ /* 0x0003e20000100a00 */
[----:B----4-:R-:W-:-:S03]  /*e4c0*/  IMAD.WIDE R10, R0, 0x4, R8 ;  /* 0x00000004000a7825 */ /* 0x010fc600078e0208 */
[----:B------:R4:W-:Y:S01]  /*e4d0*/  LDGSTS.E [R6+0x27900], desc[UR14][R12.64], !P5 ;  /* 0x279000000c067fae */ /* 0x0009e2000e92184e */
[----:B------:R-:W-:-:S03]  /*e4e0*/  IMAD R0, R244, 0x7d, RZ ;  /* 0x0000007df4007824 */ /* 0x000fc600078e02ff */
[----:B------:R2:W-:Y:S01]  /*e4f0*/  STL.64 [R1+0x150], R10 ;  /* 0x0001500a01007387 */ /* 0x0005e20000100a00 */
[----:B------:R-:W-:-:S03]  /*e500*/  IMAD.WIDE R14, R0, 0x4, R2 ;  /* 0x00000004000e7825 */ /* 0x000fc600078e0202 */
[----:B------:R2:W-:Y:S01]  /*e510*/  LDGSTS.E [R6+0x27980], desc[UR14][R10.64], !P5 ;  /* 0x279800000a067fae */ /* 0x0005e2000e92184e */
[----:B------:R-:W-:Y:S02]  /*e520*/  ISETP.GE.U32.AND P5, PT, R5, 0x7fffff7a, PT ;  /* 0x7fffff7a0500780c */ /* 0x000fe40003fa6070 */
[----:B-1----:R-:W-:Y:S01]  /*e530*/  IADD3 R5, R7, -0xf, RZ ;  /* 0xfffffff107057810 */ /* 0x002fe20007ffe0ff */
[----:B----4-:R-:W-:Y:S01]  /*e540*/  IMAD.WIDE R12, R0, 0x4, R8 ;  /* 0x00000004000c7825 */ /* 0x010fe200078e0208 */
[----:B------:R-:W-:Y:S01]  /*e550*/  LDGSTS.E [R6+0x27d00], desc[UR14][R14.64], !P1 ;  /* 0x27d000000e067fae */ /* 0x000fe2000c92184e */
[----:B------:R-:W1:Y:S02]  /*e560*/  LDC R7, c[0x0][0x230] ;  /* 0x00008c00ff077b82 */ /* 0x000e640000000800 */
[----:B------:R-:W-:Y:S01]  /*e570*/  VIADD R0, R71, 0xfffffff5 ;  /* 0xfffffff547007836 */ /* 0x000fe20000000000 */
[----:B------:R4:W-:Y:S01]  /*e580*/  LDGSTS.E [R6+0x27d80], desc[UR14][R12.64], !P1 ;  /* 0x27d800000c067fae */ /* 0x0009e2000c92184e */
[----:B--2---:R-:W-:-:S03]  /*e590*/  LOP3.LUT R10, R106, 0x40, RZ, 0x3c, !PT ;  /* 0x000000406a0a7812 */ /* 0x004fc600078e3cff */
[----:B------:R-:W-:Y:S01]  /*e5a0*/  STL.64 [R1+0x128], R14 ;  /* 0x0001280e01007387 */ /* 0x000fe20000100a00 */
[----:B------:R-:W2:Y:S01]  /*e5b0*/  LDC R71, c[0x0][0x230] ;  /* 0x00008c00ff477b82 */ /* 0x000ea20000000800 */
[----:B------:R-:W-:Y:S01]  /*e5c0*/  ISETP.GE.U32.AND P1, PT, R0, 0x7fffff76, PT ;  /* 0x7fffff760000780c */ /* 0x000fe20003f26070 */
[----:B------:R-:W-:Y:S01]  /*e5d0*/  VIADD R0, R10, UR5 ;  /* 0x000000050a007c36 */ /* 0x000fe20008000000 */
[----:B------:R4:W-:Y:S04]  /*e5e0*/  STL.64 [R1+0x120], R12 ;  /* 0x0001200c01007387 */ /* 0x0009e80000100a00 */
[----:B------:R-:W-:Y:S04]  /*e5f0*/  LDGSTS.E [R0+0x20200], desc[UR14][R120.64], !P2 ;  /* 0x2020000078007fae */ /* 0x000fe8000d12184e */
[----:B------:R-:W-:Y:S01]  /*e600*/  LDGSTS.E [R0+0x20280], desc[UR14][R122.64], !P2 ;  /* 0x202800007a007fae */ /* 0x000fe2000d12184e */
[----:B------:R-:W-:Y:S01]  /*e610*/  ISETP.GE.U32.AND P2, PT, R5, 0x7fffff72, PT ;  /* 0x7fffff720500780c */ /* 0x000fe20003f46070 */
[----:B------:R-:W-:-:S02]  /*e620*/  VIADD R5, R70, 0xffffffed ;  /* 0xffffffed46057836 */ /* 0x000fc40000000000 */
[----:B------:R-:W4:Y:S01]  /*e630*/  LDC R70, c[0x0][0x230] ;  /* 0x00008c00ff467b82 */ /* 0x000f220000000800 */
[----:B------:R-:W-:Y:S04]  /*e640*/  LDGSTS.E [R0+0x20600], desc[UR14][R124.64], !P5 ;  /* 0x206000007c007fae */ /* 0x000fe8000e92184e */
[----:B------:R-:W-:Y:S01]  /*e650*/  LDGSTS.E [R0+0x20680], desc[UR14][R126.64], !P5 ;  /* 0x206800007e007fae */ /* 0x000fe2000e92184e */
[----:B------:R-:W-:Y:S01]  /*e660*/  ISETP.GE.U32.AND P5, PT, R5, 0x7fffff6e, PT ;  /* 0x7fffff6e0500780c */ /* 0x000fe20003fa6070 */
[----:B---3--:R-:W-:Y:S02]  /*e670*/  VIADD R5, R72, 0xffffffe9 ;  /* 0xffffffe948057836 */ /* 0x008fe40000000000 */
[----:B------:R-:W3:Y:S01]  /*e680*/  LDC R72, c[0x0][0x230] ;  /* 0x00008c00ff487b82 */ /* 0x000ee20000000800 */
[----:B------:R-:W-:Y:S04]  /*e690*/  LDGSTS.E [R0+0x20a00], desc[UR14][R132.64], !P1 ;  /* 0x20a0000084007fae */ /* 0x000fe8000c92184e */
[----:B------:R-:W-:Y:S01]  /*e6a0*/  LDGSTS.E [R0+0x20a80], desc[UR14][R134.64], !P1 ;  /* 0x20a8000086007fae */ /* 0x000fe2000c92184e */
[----:B------:R-:W-:-:S02]  /*e6b0*/  ISETP.GE.U32.AND P1, PT, R5, 0x7fffff6a, PT ;  /* 0x7fffff6a0500780c */ /* 0x000fc40003f26070 */
[----:B--2---:R-:W-:Y:S01]  /*e6c0*/  IADD3 R5, R71, -0x1b, RZ ;  /* 0xffffffe547057810 */ /* 0x004fe20007ffe0ff */
[----:B------:R-:W-:Y:S01]  /*e6d0*/  LDGSTS.E [R0+0x20e00], desc[UR14][R148.64], !P2 ;  /* 0x20e0000094007fae */ /* 0x000fe2000d12184e */
[----:B------:R-:W2:Y:S03]  /*e6e0*/  LDC R71, c[0x0][0x230] ;  /* 0x00008c00ff477b82 */ /* 0x000ea60000000800 */
[----:B------:R-:W-:Y:S01]  /*e6f0*/  LDGSTS.E [R0+0x20e80], desc[UR14][R150.64], !P2 ;  /* 0x20e8000096007fae */ /* 0x000fe2000d12184e */
[----:B------:R-:W-:Y:S01]  /*e700*/  ISETP.GE.U32.AND P2, PT, R5, 0x7fffff66, PT ;  /* 0x7fffff660500780c */ /* 0x000fe20003f46070 */
[----:B-1----:R-:W-:Y:S02]  /*e710*/  VIADD R5, R7, 0xffffffe1 ;  /* 0xffffffe107057836 */ /* 0x002fe40000000000 */
[----:B------:R-:W-:Y:S01]  /*e720*/  LDGSTS.E [R0+0x21200], desc[UR14][R152.64], !P5 ;  /* 0x2120000098007fae */ /* 0x000fe2000e92184e */
[----:B------:R-:W1:Y:S03]  /*e730*/  LDC R7, c[0x0][0x230] ;  /* 0x00008c00ff077b82 */ /* 0x000e660000000800 */
[----:B------:R-:W-:Y:S01]  /*e740*/  LDGSTS.E [R0+0x21280], desc[UR14][R154.64], !P5 ;  /* 0x212800009a007fae */ /* 0x000fe2000e92184e */
[----:B------:R-:W-:Y:S01]  /*e750*/  ISETP.GE.U32.AND P5, PT, R5, 0x7fffff62, PT ;  /* 0x7fffff620500780c */ /* 0x000fe20003fa6070 */
[----:B----4-:R-:W-:-:S02]  /*e760*/  VIADD R5, R70, 0xffffffdd ;  /* 0xffffffdd46057836 */ /* 0x010fc40000000000 */
[----:B------:R-:W-:Y:S01]  /*e770*/  LDGSTS.E [R0+0x21600], desc[UR14][R156.64], !P1 ;  /* 0x216000009c007fae */ /* 0x000fe2000c92184e */
[----:B------:R-:W4:Y:S03]  /*e780*/  LDC R70, c[0x0][0x230] ;  /* 0x00008c00ff467b82 */ /* 0x000f260000000800 */
[----:B------:R-:W-:Y:S01]  /*e790*/  LDGSTS.E [R0+0x21680], desc[UR14][R158.64], !P1 ;  /* 0x216800009e007fae */ /* 0x000fe2000c92184e */
[----:B------:R-:W-:Y:S02]  /*e7a0*/  ISETP.GE.U32.AND P1, PT, R5, 0x7fffff5e, PT ;  /* 0x7fffff5e0500780c */ /* 0x000fe40003f26070 */
[----:B---3--:R-:W-:Y:S01]  /*e7b0*/  IADD3 R5, R72, -0x27, RZ ;  /* 0xffffffd948057810 */ /* 0x008fe20007ffe0ff */
[----:B------:R-:W-:Y:S01]  /*e7c0*/  LDGSTS.E [R0+0x21a00], desc[UR14][R160.64], !P2 ;  /* 0x21a00000a0007fae */ /* 0x000fe2000d12184e */
[----:B------:R-:W3:Y:S03]  /*e7d0*/  LDC R72, c[0x0][0x230] ;  /* 0x00008c00ff487b82 */ /* 0x000ee60000000800 */
[----:B------:R-:W-:Y:S01]  /*e7e0*/  LDGSTS.E [R0+0x21a80], desc[UR14][R162.64], !P2 ;  /* 0x21a80000a2007fae */ /* 0x000fe2000d12184e */
[----:B------:R-:W-:Y:S01]  /*e7f0*/  ISETP.GE.U32.AND P2, PT, R5, 0x7fffff5a, PT ;  /* 0x7fffff5a0500780c */ /* 0x000fe20003f46070 */
[----:B--2---:R-:W-:-:S02]  /*e800*/  VIADD R5, R71, 0xffffffd5 ;  /* 0xffffffd547057836 */ /* 0x004fc40000000000 */
        /* <DEDUP_REMOVED lines=8> */
[----:B------:R-:W-:-:S02]  /*e890*/  ISETP.GE.U32.AND P1, PT, R5, 0x7fffff52, PT ;  /* 0x7fffff520500780c */ /* 0x000fc40003f26070 */
[----:B----4-:R-:W-:Y:S01]  /*e8a0*/  IADD3 R5, R70, -0x33, RZ ;  /* 0xffffffcd46057810 */ /* 0x010fe20007ffe0ff */
[----:B------:R-:W-:Y:S01]  /*e8b0*/  LDGSTS.E [R0+0x22600], desc[UR14][R172.64], !P2 ;  /* 0x22600000ac007fae */ /* 0x000fe2000d12184e */
[----:B------:R-:W4:Y:S03]  /*e8c0*/  LDC R70, c[0x0][0x230] ;  /* 0x00008c00ff467b82 */ /* 0x000f260000000800 */
[----:B------:R-:W-:Y:S01]  /*e8d0*/  LDGSTS.E [R0+0x22680], desc[UR14][R174.64], !P2 ;  /* 0x22680000ae007fae */ /* 0x000fe2000d12184e */
[----:B------:R-:W-:Y:S01]  /*e8e0*/  ISETP.GE.U32.AND P2, PT, R5, 0x7fffff4e, PT ;  /* 0x7fffff4e0500780c */ /* 0x000fe20003f46070 */
[----:B---3--:R-:W-:Y:S02]  /*e8f0*/  VIADD R5, R72, 0xffffffc9 ;  /* 0xffffffc948057836 */ /* 0x008fe40000000000 */
[----:B------:R-:W-:Y:S01]  /*e900*/  LDGSTS.E [R0+0x22a00], desc[UR14][R234.64], !P5 ;  /* 0x22a00000ea007fae */ /* 0x000fe2000e92184e */
[----:B------:R-:W-:-:S03]  /*e910*/  IMAD R72, R244, 0x3a, RZ ;  /* 0x0000003af4487824 */ /* 0x000fc600078e02ff */
[----:B------:R-:W-:Y:S01]  /*e920*/  LDGSTS.E [R0+0x22a80], desc[UR14][R232.64], !P5 ;  /* 0x22a80000e8007fae */ /* 0x000fe2000e92184e */
[----:B------:R-:W-:Y:S01]  /*e930*/  ISETP.GE.U32.AND P5, PT, R5, 0x7fffff4a, PT ;  /* 0x7fffff4a0500780c */ /* 0x000fe20003fa6070 */
[----:B--2---:R-:W-:Y:S02]  /*e940*/  VIADD R5, R71, 0xffffffc5 ;  /* 0xffffffc547057836 */ /* 0x004fe40000000000 */
[----:B------:R-:W2:Y:S01]  /*e950*/  LDC R71, c[0x0][0x230] ;  /* 0x00008c00ff477b82 */ /* 0x000ea20000000800 */
[----:B------:R-:W-:Y:S01]  /*e960*/  LDGSTS.E [R0+0x22e00], desc[UR14][R202.64], !P1 ;  /* 0x22e00000ca007fae */ /* 0x000fe2000c92184e */
[----:B------:R-:W-:-:S03]  /*e970*/  IMAD.WIDE R74, R72, 0x4, R2 ;  /* 0x00000004484a7825 */ /* 0x000fc600078e0202 */
[----:B------:R-:W-:Y:S01]  /*e980*/  LDGSTS.E [R0+0x22e80], desc[UR14][R200.64], !P1 ;  /* 0x22e80000c8007fae */ /* 0x000fe2000c92184e */
[----:B------:R-:W-:Y:S01]  /*e990*/  ISETP.GE.U32.AND P1, PT, R5, 0x7fffff46, PT ;  /* 0x7fffff460500780c */ /* 0x000fe20003f26070 */
[----:B------:R-:W-:Y:S01]  /*e9a0*/  IMAD.WIDE R72, R72, 0x4, R8 ;  /* 0x0000000448487825 */ /* 0x000fe200078e0208 */
[----:B-1----:R-:W-:Y:S01]  /*e9b0*/  IADD3 R5, R7, -0x3f, RZ ;  /* 0xffffffc107057810 */ /* 0x002fe20007ffe0ff */
[----:B------:R-:W-:Y:S02]  /*e9c0*/  LDGSTS.E [R0+0x23200], desc[UR14][R142.64], !P2 ;  /* 0x232000008e007fae */ /* 0x000fe4000d12184e */
[----:B------:R-:W-:Y:S02]  /*e9d0*/  VIADD R7, R104, 0xffffffb9 ;  /* 0xffffffb968077836 */ /* 0x000fe40000000000 */
[----:B------:R-:W-:Y:S01]  /*e9e0*/  LDGSTS.E [R0+0x23280], desc[UR14][R140.64], !P2 ;  /* 0x232800008c007fae */ /* 0x000fe2000d12184e */
[----:B------:R-:W-:Y:S01]  /*e9f0*/  ISETP.GE.U32.AND P2, PT, R5, 0x7fffff42, PT ;  /* 0x7fffff420500780c */ /* 0x000fe20003f46070 */
[----:B----4-:R-:W-:Y:S01]  /*ea00*/  VIADD R5, R70, 0xffffffbd ;  /* 0xffffffbd46057836 */ /* 0x010fe20000000000 */
[----:B------:R-:W1:Y:S01]  /*ea10*/  LDC R104, c[0x0][0x230] ;  /* 0x00008c00ff687b82 */ /* 0x000e620000000800 */
[----:B------:R-:W-:Y:S04]  /*ea20*/  LDGSTS.E [R0+0x23600], desc[UR14][R110.64], !P5 ;  /* 0x236000006e007fae */ /* 0x000fe8000e92184e */
[----:B------:R-:W-:Y:S01]  /*ea30*/  LDGSTS.E [R0+0x23680], desc[UR14][R108.64], !P5 ;  /* 0x236800006c007fae */ /* 0x000fe2000e92184e */
[----:B------:R-:W-:Y:S01]  /*ea40*/  ISETP.GE.U32.AND P5, PT, R5, 0x7fffff3e, PT ;  /* 0x7fffff3e0500780c */ /* 0x000fe20003fa6070 */
[----:B------:R-:W-:Y:S01]  /*ea50*/  IMAD R5, R244, 0x3e, RZ ;  /* 0x0000003ef4057824 */ /* 0x000fe200078e02ff */
[----:B------:R-:W3:Y:S01]  /*ea60*/  LDC R70, c[0x0][0x230] ;  /* 0x00008c00ff467b82 */ /* 0x000ee20000000800 */
[----:B------:R-:W-:Y:S02]  /*ea70*/  LDGSTS.E [R0+0x23a00], desc[UR14][R74.64], !P1 ;  /* 0x23a000004a007fae */ /* 0x000fe4000c92184e */
[----:B------:R-:W-:-:S02]  /*ea80*/  IMAD.WIDE R12, R5, 0x4, R2 ;  /* 0x00000004050c7825 */ /* 0x000fc400078e0202 */
[----:B------:R-:W-:Y:S01]  /*ea90*/  LDGSTS.E [R0+0x23a80], desc[UR14][R72.64], !P1 ;  /* 0x23a8000048007fae */ /* 0x000fe2000c92184e */
[----:B------:R-:W-:Y:S01]  /*eaa0*/  ISETP.GE.U32.AND P1, PT, R7, 0x7fffff3a, PT ;  /* 0x7fffff3a0700780c */ /* 0x000fe20003f26070 */
[----:B------:R-:W-:Y:S01]  /*eab0*/  IMAD.WIDE R10, R5, 0x4, R8 ;  /* 0x00000004050a7825 */ /* 0x000fe200078e0208 */
[----:B--2---:R-:W-:Y:S01]  /*eac0*/  IADD3 R7, R71, -0x4b, RZ ;  /* 0xffffffb547077810 */ /* 0x004fe20007ffe0ff */
[----:B------:R2:W-:Y:S01]  /*ead0*/  STL.64 [R1+0x58], R12 ;  /* 0x0000580c01007387 */ /* 0x0005e20000100a00 */
[----:B------:R-:W4:Y:S01]  /*eae0*/  LDC R71, c[0x0][0x230] ;  /* 0x00008c00ff477b82 */ /* 0x000f220000000800 */
[----:B------:R-:W-:Y:S02]  /*eaf0*/  IMAD R5, R244, 0x42, RZ ;  /* 0x00000042f4057824 */ /* 0x000fe400078e02ff */
[----:B------:R2:W-:Y:S04]  /*eb00*/  LDGSTS.E [R0+0x23e00], desc[UR14][R12.64], !P2 ;  /* 0x23e000000c007fae */ /* 0x0005e8000d12184e */
[----:B------:R1:W-:Y:S04]  /*eb10*/  STL.64 [R1+0x70], R10 ;  /* 0x0000700a01007387 */ /* 0x0003e80000100a00 */
[----:B------:R1:W-:Y:S01]  /*eb20*/  LDGSTS.E [R0+0x23e80], desc[UR14][R10.64], !P2 ;  /* 0x23e800000a007fae */ /* 0x0003e2000d12184e */
[----:B------:R-:W-:Y:S01]  /*eb30*/  ISETP.GE.U32.AND P2, PT, R7, 0x7fffff36, PT ;  /* 0x7fffff360700780c */ /* 0x000fe20003f46070 */
[----:B------:R-:W-:-:S02]  /*eb40*/  VIADD R7, R105, 0xffffffb1 ;  /* 0xffffffb169077836 */ /* 0x000fc40000000000 */
[C---:B--2---:R-:W-:Y:S01]  /*eb50*/  IMAD.WIDE R12, R5.reuse, 0x4, R2 ;  /* 0x00000004050c7825 */ /* 0x044fe200078e0202 */
[----:B------:R-:W2:Y:S04]  /*eb60*/  LDC R105, c[0x0][0x230] ;  /* 0x00008c00ff697b82 */ /* 0x000ea80000000800 */
[----:B------:R3:W-:Y:S01]  /*eb70*/  STL.64 [R1+0x698], R12 ;  /* 0x0006980c01007387 */ /* 0x0007e20000100a00 */
[----:B-1----:R-:W-:-:S03]  /*eb80*/  IMAD.WIDE R10, R5, 0x4, R8 ;  /* 0x00000004050a7825 */ /* 0x002fc600078e0208 */
[----:B------:R1:W-:Y:S01]  /*eb90*/  LDGSTS.E [R0+0x24200], desc[UR14][R12.64], !P5 ;  /* 0x242000000c007fae */ /* 0x0003e2000e92184e */
[----:B------:R-:W-:-:S03]  /*eba0*/  IMAD R5, R244, 0x46, RZ ;  /* 0x00000046f4057824 */ /* 0x000fc600078e02ff */
[----:B------:R4:W-:Y:S04]  /*ebb0*/  STL.64 [R1+0x690], R10 ;  /* 0x0006900a01007387 */ /* 0x0009e80000100a00 */
[----:B------:R4:W-:Y:S01]  /*ebc0*/  LDGSTS.E [R0+0x24280], desc[UR14][R10.64], !P5 ;  /* 0x242800000a007fae */ /* 0x0009e2000e92184e */
[----:B------:R-:W-:Y:S01]  /*ebd0*/  ISETP.GE.U32.AND P5, PT, R7, 0x7fffff32, PT ;  /* 0x7fffff320700780c */ /* 0x000fe20003fa6070 */
[----:B---3--:R-:W-:Y:S02]  /*ebe0*/  VIADD R7, R70, 0xffffffad ;  /* 0xffffffad46077836 */ /* 0x008fe40000000000 */
[C---:B-1----:R-:W-:Y:S01]  /*ebf0*/  IMAD.WIDE R12, R5.reuse, 0x4, R2 ;  /* 0x00000004050c7825 */ /* 0x042fe200078e0202 */
[----:B------:R-:W1:Y:S04]  /*ec00*/  LDC R70, c[0x0][0x230] ;  /* 0x00008c00ff467b82 */ /* 0x000e680000000800 */
[----:B------:R3:W-:Y:S01]  /*ec10*/  STL.64 [R1+0x650], R12 ;  /* 0x0006500c01007387 */ /* 0x0007e20000100a00 */
[----:B----4-:R-:W-:-:S03]  /*ec20*/  IMAD.WIDE R10, R5, 0x4, R8 ;  /* 0x00000004050a7825 */ /* 0x010fc600078e0208 */
[----:B------:R3:W-:Y:S01]  /*ec30*/  LDGSTS.E [R0+0x24600], desc[UR14][R12.64], !P1 ;  /* 0x246000000c007fae */ /* 0x0007e2000c92184e */
[----:B------:R-:W-:-:S03]  /*ec40*/  IMAD R5, R244, 0x4a, RZ ;  /* 0x0000004af4057824 */ /* 0x000fc600078e02ff */
[----:B------:R4:W-:Y:S04]  /*ec50*/  STL.64 [R1+0x648], R10 ;  /* 0x0006480a01007387 */ /* 0x0009e80000100a00 */
[----:B------:R4:W-:Y:S01]  /*ec60*/  LDGSTS.E [R0+0x24680], desc[UR14][R10.64], !P1 ;  /* 0x246800000a007fae */ /* 0x0009e2000c92184e */
[----:B------:R-:W-:Y:S02]  /*ec70*/  ISETP.GE.U32.AND P1, PT, R7, 0x7fffff2e, PT ;  /* 0x7fffff2e0700780c */ /* 0x000fe40003f26070 */
[----:B------:R-:W-:Y:S01]  /*ec80*/  IADD3 R7, R104, -0x57, RZ ;  /* 0xffffffa968077810 */ /* 0x000fe20007ffe0ff */
[C---:B---3--:R-:W-:Y:S01]  /*ec90*/  IMAD.WIDE R12, R5.reuse, 0x4, R2 ;  /* 0x00000004050c7825 */ /* 0x048fe200078e0202 */
[----:B------:R-:W3:Y:S04]  /*eca0*/  LDC R104, c[0x0][0x230] ;  /* 0x00008c00ff687b82 */ /* 0x000ee80000000800 */
[----:B------:R2:W-:Y:S01]  /*ecb0*/  LDGSTS.E [R0+0x24a00], desc[UR14][R12.64], !P2 ;  /* 0x24a000000c007fae */ /* 0x0005e2000d12184e */
[----:B----4-:R-:W-:-:S03]  /*ecc0*/  IMAD.WIDE R10, R5, 0x4, R8 ;  /* 0x00000004050a7825 */ /* 0x010fc600078e0208 */
[----:B------:R2:W-:Y:S01]  /*ecd0*/  STL.64 [R1+0x5f0], R12 ;  /* 0x0005f00c01007387 */ /* 0x0005e20000100a00 */
[----:B------:R-:W-:-:S03]  /*ece0*/  IMAD R5, R244, 0x4e, RZ ;  /* 0x0000004ef4057824 */ /* 0x000fc600078e02ff */
[----:B------:R4:W-:Y:S01]  /*ecf0*/  LDGSTS.E [R0+0x24a80], desc[UR14][R10.64], !P2 ;  /* 0x24a800000a007fae */ /* 0x0009e2000d12184e */
[----:B------:R-:W-:Y:S01]  /*ed00*/  ISETP.GE.U32.AND P2, PT, R7, 0x7fffff2a, PT ;  /* 0x7fffff2a0700780c */ /* 0x000fe20003f46070 */
[----:B------:R-:W-:Y:S02]  /*ed10*/  VIADD R7, R71, 0xffffffa5 ;  /* 0xffffffa547077836 */ /* 0x000fe40000000000 */
[----:B------:R4:W-:Y:S01]  /*ed20*/  STL.64 [R1+0x5e8], R10 ;  /* 0x0005e80a01007387 */ /* 0x0009e20000100a00 */
[----:B------:R-:W3:Y:S01]  /*ed30*/  LDC R71, c[0x0][0x230] ;  /* 0x00008c00ff477b82 */ /* 0x000ee20000000800 */
[----:B--2---:R-:W-:-:S05]  /*ed40*/  IMAD.WIDE R12, R5, 0x4, R2 ;  /* 0x00000004050c7825 */ /* 0x004fca00078e0202 */
        /* <DEDUP_REMOVED lines=16> */
[----:B------:R-:W-:Y:S02]  /*ee50*/  ISETP.GE.U32.AND P1, PT, R7, 0x7fffff22, PT ;  /* 0x7fffff220700780c */ /* 0x000fe40003f26070 */
[----:B-1----:R-:W-:Y:S01]  /*ee60*/  IADD3 R7, R70, -0x63, RZ ;  /* 0xffffff9d46077810 */ /* 0x002fe20007ffe0ff */
[C---:B----4-:R-:W-:Y:S01]  /*ee70*/  IMAD.WIDE R12, R5.reuse, 0x4, R2 ;  /* 0x00000004050c7825 */ /* 0x050fe200078e0202 */
[----:B------:R-:W1:Y:S04]  /*ee80*/  LDC R70, c[0x0][0x230] ;  /* 0x00008c00ff467b82 */ /* 0x000e680000000800 */
[----:B------:R4:W-:Y:S01]  /*ee90*/  STL.64 [R1+0x4f8], R12 ;  /* 0x0004f80c01007387 */ /* 0x0009e20000100a00 */
[----:B---3--:R-:W-:-:S03]  /*eea0*/  IMAD.WIDE R10, R5, 0x4, R8 ;  /* 0x00000004050a7825 */ /* 0x008fc600078e0208 */
[----:B------:R4:W-:Y:S01]  /*eeb0*/  LDGSTS.E [R0+0x25600], desc[UR14][R12.64], !P2 ;  /* 0x256000000c007fae */ /* 0x0009e2000d12184e */
[----:B------:R-:W-:-:S03]  /*eec0*/  IMAD R5, R244, 0x5a, RZ ;  /* 0x0000005af4057824 */ /* 0x000fc600078e02ff */
[----:B------:R3:W-:Y:S04]  /*eed0*/  STL.64 [R1+0x4f0], R10 ;  /* 0x0004f00a01007387 */ /* 0x0007e80000100a00 */
[----:B------:R3:W-:Y:S01]  /*eee0*/  LDGSTS.E [R0+0x25680], desc[UR14][R10.64], !P2 ;  /* 0x256800000a007fae */ /* 0x0007e2000d12184e */
[----:B------:R-:W-:Y:S01]  /*eef0*/  ISETP.GE.U32.AND P2, PT, R7, 0x7fffff1e, PT ;  /* 0x7fffff1e0700780c */ /* 0x000fe20003f46070 */
[----:B------:R-:W-:Y:S02]  /*ef00*/  VIADD R7, R104, 0xffffff99 ;  /* 0xffffff9968077836 */ /* 0x000fe40000000000 */
[C---:B----4-:R-:W-:Y:S01]  /*ef10*/  IMAD.WIDE R12, R5.reuse, 0x4, R2 ;  /* 0x00000004050c7825 */ /* 0x050fe200078e0202 */
[----:B------:R-:W4:Y:S04]  /*ef20*/  LDC R104, c[0x0][0x230] ;  /* 0x00008c00ff687b82 */ /* 0x000f280000000800 */
[----:B------:R2:W-:Y:S01]  /*ef30*/  LDGSTS.E [R0+0x25a00], desc[UR14][R12.64], !P5 ;  /* 0x25a000000c007fae */ /* 0x0005e2000e92184e */
[----:B---3--:R-:W-:-:S03]  /*ef40*/  IMAD.WIDE R10, R5, 0x4, R8 ;  /* 0x00000004050a7825 */ /* 0x008fc600078e0208 */
[----:B------:R2:W-:Y:S01]  /*ef50*/  STL.64 [R1+0x498], R12 ;  /* 0x0004980c01007387 */ /* 0x0005e20000100a00 */
[----:B------:R-:W-:-:S03]  /*ef60*/  IMAD R5, R244, 0x5e, RZ ;  /* 0x0000005ef4057824 */ /* 0x000fc600078e02ff */
[----:B------:R3:W-:Y:S01]  /*ef70*/  LDGSTS.E [R0+0x25a80], desc[UR14][R10.64], !P5 ;  /* 0x25a800000a007fae */ /* 0x0007e2000e92184e */
[----:B------:R-:W-:Y:S01]  /*ef80*/  ISETP.GE.U32.AND P5, PT, R7, 0x7fffff1a, PT ;  /* 0x7fffff1a0700780c */ /* 0x000fe20003fa6070 */
[----:B------:R-:W-:Y:S02]  /*ef90*/  VIADD R7, R71, 0xffffff95 ;  /* 0xffffff9547077836 */ /* 0x000fe40000000000 */
[----:B------:R3:W-:Y:S01]  /*efa0*/  STL.64 [R1+0x490], R10 ;  /* 0x0004900a01007387 */ /* 0x0007e20000100a00 */
[----:B------:R-:W4:Y:S01]  /*efb0*/  LDC R71, c[0x0][0x230] ;  /* 0x00008c00ff477b82 */ /* 0x000f220000000800 */
[----:B--2---:R-:W-:-:S05]  /*efc0*/  IMAD.WIDE R12, R5, 0x4, R2 ;  /* 0x00000004050c7825 */ /* 0x004fca00078e0202 */
[----:B------:R2:W-:Y:S01]  /*efd0*/  STL.64 [R1+0x438], R12 ;  /* 0x0004380c01007387 */ /* 0x0005e20000100a00 */
[----:B---3--:R-:W-:-:S03]  /*efe0*/  IMAD.WIDE R10, R5, 0x4, R8 ;  /* 0x00000004050a7825 */ /* 0x008fc600078e0208 */
[----:B------:R2:W-:Y:S01]  /*eff0*/  LDGSTS.E [R0+0x25e00], desc[UR14][R12.64], !P1 ;  /* 0x25e000000c007fae */ /* 0x0005e2000c92184e */
[----:B------:R-:W-:-:S03]  /*f000*/  IMAD R5, R244, 0x62, RZ ;  /* 0x00000062f4057824 */ /* 0x000fc600078e02ff */
[----:B------:R3:W-:Y:S04]  /*f010*/  STL.64 [R1+0x430], R10 ;  /* 0x0004300a01007387 */ /* 0x0007e80000100a00 */
[----:B------:R3:W-:Y:S01]  /*f020*/  LDGSTS.E [R0+0x25e80], desc[UR14][R10.64], !P1 ;  /* 0x25e800000a007fae */ /* 0x0007e2000c92184e */
[----:B------:R-:W-:Y:S02]  /*f030*/  ISETP.GE.U32.AND P1, PT, R7, 0x7fffff16, PT ;  /* 0x7fffff160700780c */ /* 0x000fe40003f26070 */
[----:B------:R-:W-:Y:S01]  /*f040*/  IADD3 R7, R105, -0x6f, RZ ;  /* 0xffffff9169077810 */ /* 0x000fe20007ffe0ff */
[C---:B--2---:R-:W-:Y:S01]  /*f050*/  IMAD.WIDE R12, R5.reuse, 0x4, R2 ;  /* 0x00000004050c7825 */ /* 0x044fe200078e0202 */
[----:B------:R-:W2:Y:S04]  /*f060*/  LDC R105, c[0x0][0x230] ;  /* 0x00008c00ff697b82 */ /* 0x000ea80000000800 */
[----:B------:R1:W-:Y:S01]  /*f070*/  STL.64 [R1+0x3d8], R12 ;  /* 0x0003d80c01007387 */ /* 0x0003e20000100a00 */
[----:B---3--:R-:W-:-:S03]  /*f080*/  IMAD.WIDE R10, R5, 0x4, R8 ;  /* 0x00000004050a7825 */ /* 0x008fc600078e0208 */
[----:B------:R3:W-:Y:S01]  /*f090*/  LDGSTS.E [R0+0x26200], desc[UR14][R12.64], !P2 ;  /* 0x262000000c007fae */ /* 0x0007e2000d12184e */
[----:B------:R-:W-:-:S03]  /*f0a0*/  IMAD R5, R244, 0x66, RZ ;  /* 0x00000066f4057824 */ /* 0x000fc600078e02ff */
[----:B------:R4:W-:Y:S04]  /*f0b0*/  STL.64 [R1+0x3d0], R10 ;  /* 0x0003d00a01007387 */ /* 0x0009e80000100a00 */
[----:B------:R4:W-:Y:S01]  /*f0c0*/  LDGSTS.E [R0+0x26280], desc[UR14][R10.64], !P2 ;  /* 0x262800000a007fae */ /* 0x0009e2000d12184e */
[----:B------:R-:W-:Y:S01]  /*f0d0*/  ISETP.GE.U32.AND P2, PT, R7, 0x7fffff12, PT ;  /* 0x7fffff120700780c */ /* 0x000fe20003f46070 */
[----:B-1----:R-:W-:Y:S02]  /*f0e0*/  VIADD R7, R70, 0xffffff8d ;  /* 0xffffff8d46077836 */ /* 0x002fe40000000000 */
[C---:B---3--:R-:W-:Y:S01]  /*f0f0*/  IMAD.WIDE R12, R5.reuse, 0x4, R2 ;  /* 0x00000004050c7825 */ /* 0x048fe200078e0202 */
[----:B------:R-:W1:Y:S04]  /*f100*/  LDC R70, c[0x0][0x230] ;  /* 0x00008c00ff467b82 */ /* 0x000e680000000800 */
        /* <DEDUP_REMOVED lines=10> */
[----:B------:R2:W-:Y:S01]  /*f1b0*/  LDGSTS.E [R0+0x26a00], desc[UR14][R12.64], !P1 ;  /* 0x26a000000c007fae */ /* 0x0005e2000c92184e */
[----:B----4-:R-:W-:-:S03]  /*f1c0*/  IMAD.WIDE R10, R5, 0x4, R8 ;  /* 0x00000004050a7825 */ /* 0x010fc600078e0208 */
[----:B------:R2:W-:Y:S01]  /*f1d0*/  STL.64 [R1+0x248], R12 ;  /* 0x0002480c01007387 */ /* 0x0005e20000100a00 */
[----:B------:R-:W-:-:S03]  /*f1e0*/  IMAD R5, R244, 0x6e, RZ ;  /* 0x0000006ef4057824 */ /* 0x000fc600078e02ff */
[----:B------:R4:W-:Y:S01]  /*f1f0*/  LDGSTS.E [R0+0x26a80], desc[UR14][R10.64], !P1 ;  /* 0x26a800000a007fae */ /* 0x0009e2000c92184e */
[----:B------:R-:W-:Y:S02]  /*f200*/  ISETP.GE.U32.AND P1, PT, R7, 0x7fffff0a, PT ;  /* 0x7fffff0a0700780c */ /* 0x000fe40003f26070 */
[----:B------:R-:W-:Y:S01]  /*f210*/  IADD3 R7, R71, -0x7b, RZ ;  /* 0xffffff8547077810 */ /* 0x000fe20007ffe0ff */
        /* <DEDUP_REMOVED lines=20> */
[----:B-1----:R-:W-:Y:S02]  /*f360*/  VIADD R7, R70, 0xfffffffc ;  /* 0xfffffffc46077836 */ /* 0x002fe40000000000 */
        /* <DEDUP_REMOVED lines=10> */
[C---:B----4-:R-:W-:Y:S01]  /*f410*/  IMAD.WIDE R12, R5.reuse, 0x4, R2 ;  /* 0x00000004050c7825 */ /* 0x050fe200078e0202 */
[----:B------:R-:W4:Y:S04]  /*f420*/  LDC R104, c[0x0][0x230] ;  /* 0x00008c00ff687b82 */ /* 0x000f280000000800 */
[----:B------:R2:W-:Y:S01]  /*f430*/  STL.64 [R1+0x148], R12 ;  /* 0x0001480c01007387 */ /* 0x0005e20000100a00 */
[----:B---3--:R-:W-:-:S03]  /*f440*/  IMAD.WIDE R10, R5, 0x4, R8 ;  /* 0x00000004050a7825 */ /* 0x008fc600078e0208 */
[----:B------:R3:W-:Y:S01]  /*f450*/  LDGSTS.E [R0+0x27a00], desc[UR14][R12.64], !P2 ;  /* 0x27a000000c007fae */ /* 0x0007e2000d12184e */
[----:B------:R-:W-:-:S03]  /*f460*/  IMAD R5, R244, 0x7e, RZ ;  /* 0x0000007ef4057824 */ /* 0x000fc600078e02ff */
[----:B------:R1:W-:Y:S01]  /*f470*/  STL.64 [R1+0x140], R10 ;  /* 0x0001400a01007387 */ /* 0x0003e20000100a00 */
[----:B------:R-:W-:-:S03]  /*f480*/  IMAD.WIDE R14, R5, 0x4, R2 ;  /* 0x00000004050e7825 */ /* 0x000fc600078e0202 */
[----:B------:R1:W-:Y:S01]  /*f490*/  LDGSTS.E [R0+0x27a80], desc[UR14][R10.64], !P2 ;  /* 0x27a800000a007fae */ /* 0x0003e2000d12184e */
[----:B------:R-:W-:Y:S02]  /*f4a0*/  ISETP.GE.U32.AND P2, PT, R7, 0x7fffff79, PT ;  /* 0x7fffff790700780c */ /* 0x000fe40003f46070 */
[----:B--2---:R-:W-:Y:S01]  /*f4b0*/  IADD3 R7, R105, -0x10, RZ ;  /* 0xfffffff069077810 */ /* 0x004fe20007ffe0ff */
[----:B---3--:R-:W-:Y:S01]  /*f4c0*/  IMAD.WIDE R12, R5, 0x4, R8 ;  /* 0x00000004050c7825 */ /* 0x008fe200078e0208 */
[----:B------:R2:W-:Y:S01]  /*f4d0*/  LDGSTS.E [R0+0x27e00], desc[UR14][R14.64], !P5 ;  /* 0x27e000000e007fae */ /* 0x0005e2000e92184e */
[----:B------:R-:W3:Y:S02]  /*f4e0*/  LDC R105, c[0x0][0x230] ;  /* 0x00008c00ff697b82 */ /* 0x000ee40000000800 */
[----:B------:R-:W-:Y:S01]  /*f4f0*/  VIADD R5, R71, 0xfffffff4 ;  /* 0xfffffff447057836 */ /* 0x000fe20000000000 */
[----:B------:R2:W-:Y:S01]  /*f500*/  LDGSTS.E [R0+0x27e80], desc[UR14][R12.64], !P5 ;  /* 0x27e800000c007fae */ /* 0x0005e2000e92184e */
[----:B-1----:R-:W-:-:S03]  /*f510*/  LOP3.LUT R10, R106, 0x60, RZ, 0x3c, !PT ;  /* 0x000000606a0a7812 */ /* 0x002fc600078e3cff */
[----:B------:R2:W-:Y:S01]  /*f520*/  STL.64 [R1+0x118], R14 ;  /* 0x0001180e01007387 */ /* 0x0005e20000100a00 */
[----:B------:R-:W1:Y:S01]  /*f530*/  LDC R71, c[0x0][0x230] ;  /* 0x00008c00ff477b82 */ /* 0x000e620000000800 */
[----:B------:R-:W-:Y:S01]  /*f540*/  ISETP.GE.U32.AND P5, PT, R5, 0x7fffff75, PT ;  /* 0x7fffff750500780c */ /* 0x000fe20003fa6070 */
[----:B------:R-:W-:Y:S01]  /*f550*/  VIADD R5, R10, UR5 ;  /* 0x000000050a057c36 */ /* 0x000fe20008000000 */
[----:B------:R2:W-:Y:S04]  /*f560*/  STL.64 [R1+0x110], R12 ;  /* 0x0001100c01007387 */ /* 0x0005e80000100a00 */
[----:B------:R-:W-:Y:S01]  /*f570*/  LDGSTS.E [R5+0x20300], desc[UR14][R176.64], !P1 ;  /* 0x20300000b0057fae */ /* 0x000fe2000c92184e */
[----:B------:R-:W2:Y:S03]  /*f580*/  LDC R10, c[0x0][0x230] ;  /* 0x00008c00ff0a7b82 */ /* 0x000ea60000000800 */
[----:B------:R-:W-:Y:S01]  /*f590*/  LDGSTS.E [R5+0x20380], desc[UR14][R178.64], !P1 ;  /* 0x20380000b2057fae */ /* 0x000fe2000c92184e */
[----:B------:R-:W-:Y:S01]  /*f5a0*/  ISETP.GE.U32.AND P1, PT, R7, 0x7fffff71, PT ;  /* 0x7fffff710700780c */ /* 0x000fe20003f26070 */
[----:B------:R-:W-:-:S02]  /*f5b0*/  VIADD R7, R70, 0xffffffec ;  /* 0xffffffec46077836 */ /* 0x000fc40000000000 */
[----:B------:R-:W-:Y:S01]  /*f5c0*/  LDGSTS.E [R5+0x20700], desc[UR14][R180.64], !P2 ;  /* 0x20700000b4057fae */ /* 0x000fe2000d12184e */
[----:B------:R-:W2:Y:S03]  /*f5d0*/  LDC R70, c[0x0][0x230] ;  /* 0x00008c00ff467b82 */ /* 0x000ea60000000800 */
[----:B------:R-:W-:Y:S01]  /*f5e0*/  LDGSTS.E [R5+0x20780], desc[UR14][R182.64], !P2 ;  /* 0x20780000b6057fae */ /* 0x000fe2000d12184e */
[----:B------:R-:W-:Y:S01]  /*f5f0*/  ISETP.GE.U32.AND P2, PT, R7, 0x7fffff6d, PT ;  /* 0x7fffff6d0700780c */ /* 0x000fe20003f46070 */
[----:B----4-:R-:W-:Y:S02]  /*f600*/  VIADD R7, R104, 0xffffffe8 ;  /* 0xffffffe868077836 */ /* 0x010fe40000000000 */
[----:B------:R-:W-:Y:S01]  /*f610*/  LDGSTS.E [R5+0x20b00], desc[UR14][R184.64], !P5 ;  /* 0x20b00000b8057fae */ /* 0x000fe2000e92184e */
[----:B------:R-:W4:Y:S03]  /*f620*/  LDC R104, c[0x0][0x230] ;  /* 0x00008c00ff687b82 */ /* 0x000f260000000800 */
[----:B------:R-:W-:Y:S01]  /*f630*/  LDGSTS.E [R5+0x20b80], desc[UR14][R186.64], !P5 ;  /* 0x20b80000ba057fae */ /* 0x000fe2000e92184e */
[----:B------:R-:W-:-:S02]  /*f640*/  ISETP.GE.U32.AND P5, PT, R7, 0x7fffff69, PT ;  /* 0x7fffff690700780c */ /* 0x000fc40003fa6070 */
[----:B-1----:R-:W-:Y:S01]  /*f650*/  IADD3 R7, R71, -0x1c, RZ ;  /* 0xffffffe447077810 */ /* 0x002fe20007ffe0ff */
[----:B------:R-:W-:Y:S01]  /*f660*/  LDGSTS.E [R5+0x20f00], desc[UR14][R188.64], !P1 ;  /* 0x20f00000bc057fae */ /* 0x000fe2000c92184e */
[----:B------:R-:W1:Y:S03]  /*f670*/  LDC R71, c[0x0][0x230] ;  /* 0x00008c00ff477b82 */ /* 0x000e660000000800 */
[----:B------:R-:W-:Y:S01]  /*f680*/  LDGSTS.E [R5+0x20f80], desc[UR14][R190.64], !P1 ;  /* 0x20f80000be057fae */ /* 0x000fe2000c92184e */
[----:B------:R-:W-:Y:S01]  /*f690*/  ISETP.GE.U32.AND P1, PT, R7, 0x7fffff65, PT ;  /* 0x7fffff650700780c */ /* 0x000fe20003f26070 */
[----:B---3--:R-:W-:Y:S02]  /*f6a0*/  VIADD R7, R105, 0xffffffe0 ;  /* 0xffffffe069077836 */ /* 0x008fe40000000000 */
        /* <DEDUP_REMOVED lines=8> */
[----:B------:R-:W-:Y:S02]  /*f730*/  ISETP.GE.U32.AND P5, PT, R7, 0x7fffff5d, PT ;  /* 0x7fffff5d0700780c */ /* 0x000fe40003fa6070 */
[----:B----4-:R-:W-:Y:S01]  /*f740*/  IADD3 R7, R104, -0x28, RZ ;  /* 0xffffffd868077810 */ /* 0x010fe20007ffe0ff */
[----:B------:R-:W-:Y:S01]  /*f750*/  LDGSTS.E [R5+0x21b00], desc[UR14][R216.64], !P1 ;  /* 0x21b00000d8057fae */ /* 0x000fe2000c92184e */
[----:B------:R-:W4:Y:S03]  /*f760*/  LDC R104, c[0x0][0x230] ;  /* 0x00008c00ff687b82 */ /* 0x000f260000000800 */
[----:B------:R-:W-:Y:S01]  /*f770*/  LDGSTS.E [R5+0x21b80], desc[UR14][R218.64], !P1 ;  /* 0x21b80000da057fae */ /* 0x000fe2000c92184e */
[----:B------:R-:W-:Y:S01]  /*f780*/  ISETP.GE.U32.AND P1, PT, R7, 0x7fffff59, PT ;  /* 0x7fffff590700780c */ /* 0x000fe20003f26070 */
[----:B-1----:R-:W-:-:S02]  /*f790*/  VIADD R7, R71, 0xffffffd4 ;  /* 0xffffffd447077836 */ /* 0x002fc40000000000 */
        /* <DEDUP_REMOVED lines=8> */
[----:B------:R-:W-:-:S02]  /*f820*/  ISETP.GE.U32.AND P5, PT, R7, 0x7fffff51, PT ;  /* 0x7fffff510700780c */ /* 0x000fc40003fa6070 */
[----:B--2---:R-:W-:Y:S01]  /*f830*/  IADD3 R7, R70, -0x34, RZ ;  /* 0xffffffcc46077810 */ /* 0x004fe20007ffe0ff */
[----:B------:R-:W-:Y:S01]  /*f840*/  LDGSTS.E [R5+0x22700], desc[UR14][R240.64], !P1 ;  /* 0x22700000f0057fae */ /* 0x000fe2000c92184e */
[----:B------:R-:W2:Y:S03]  /*f850*/  LDC R70, c[0x0][0x230] ;  /* 0x00008c00ff467b82 */ /* 0x000ea60000000800 */
[----:B------:R-:W-:Y:S01]  /*f860*/  LDGSTS.E [R5+0x22780], desc[UR14][R242.64], !P1 ;  /* 0x22780000f2057fae */ /* 0x000fe2000c92184e */
[----:B------:R-:W-:Y:S01]  /*f870*/  ISETP.GE.U32.AND P1, PT, R7, 0x7fffff4d, PT ;  /* 0x7fffff4d0700780c */ /* 0x000fe20003f26070 */
[----:B----4-:R-:W-:Y:S02]  /*f880*/  VIADD R7, R104, 0xffffffc8 ;  /* 0xffffffc868077836 */ /* 0x010fe40000000000 */
[----:B------:R-:W-:Y:S01]  /*f890*/  LDGSTS.E [R5+0x22b00], desc[UR14][R230.64], !P2 ;  /* 0x22b00000e6057fae */ /* 0x000fe2000d12184e */
[----:B------:R-:W-:Y:S01]  /*f8a0*/  IMAD R104, R244, 0x37, RZ ;  /* 0x00000037f4687824 */ /* 0x000fe200078e02ff */
[----:B------:R-:W4:Y:S02]  /*f8b0*/  LDC R11, c[0x0][0x230] ;  /* 0x00008c00ff0b7b82 */ /* 0x000f240000000800 */
[----:B------:R-:W-:Y:S01]  /*f8c0*/  LDGSTS.E [R5+0x22b80], desc[UR14][R228.64], !P2 ;  /* 0x22b80000e4057fae */ /* 0x000fe2000d12184e */
[----:B------:R-:W-:Y:S01]  /*f8d0*/  ISETP.GE.U32.AND P2, PT, R7, 0x7fffff49, PT ;  /* 0x7fffff490700780c */ /* 0x000fe20003f46070 */
[----:B-1----:R-:W-:-:S02]  /*f8e0*/  VIADD R7, R71, 0xffffffc4 ;  /* 0xffffffc447077836 */ /* 0x002fc40000000000 */
[----:B------:R-:W-:Y:S01]  /*f8f0*/  LDGSTS.E [R5+0x22f00], desc[UR14][R198.64], !P5 ;  /* 0x22f00000c6057fae */ /* 0x000fe2000e92184e */
[----:B------:R-:W-:-:S03]  /*f900*/  IMAD.WIDE R106, R104, 0x4, R2 ;  /* 0x00000004686a7825 */ /* 0x000fc600078e0202 */
[----:B------:R-:W-:Y:S01]  /*f910*/  LDGSTS.E [R5+0x22f80], desc[UR14][R196.64], !P5 ;  /* 0x22f80000c4057fae */ /* 0x000fe2000e92184e */
[----:B------:R-:W-:Y:S02]  /*f920*/  ISETP.GE.U32.AND P5, PT, R7, 0x7fffff45, PT ;  /* 0x7fffff450700780c */ /* 0x000fe40003fa6070 */
[----:B---3--:R-:W-:Y:S01]  /*f930*/  IADD3 R7, R105, -0x40, RZ ;  /* 0xffffffc069077810 */ /* 0x008fe20007ffe0ff */
[----:B------:R-:W-:Y:S01]  /*f940*/  LDGSTS.E [R5+0x23300], desc[UR14][R138.64], !P1 ;  /* 0x233000008a057fae */ /* 0x000fe2000c92184e */
[----:B------:R-:W-:-:S03]  /*f950*/  IMAD.WIDE R104, R104, 0x4, R8 ;  /* 0x0000000468687825 */ /* 0x000fc600078e0208 */
[----:B------:R-:W-:Y:S01]  /*f960*/  LDGSTS.E [R5+0x23380], desc[UR14][R136.64], !P1 ;  /* 0x2338000088057fae */ /* 0x000fe2000c92184e */
[----:B------:R-:W-:Y:S01]  /*f970*/  ISETP.GE.U32.AND P1, PT, R7, 0x7fffff41, PT ;  /* 0x7fffff410700780c */ /* 0x000fe20003f26070 */
[----:B--2---:R-:W-:Y:S02]  /*f980*/  VIADD R7, R70, 0xffffffbc ;  /* 0xffffffbc46077836 */ /* 0x004fe40000000000 */
[----:B------:R-:W-:Y:S01]  /*f990*/  LDGSTS.E [R5+0x23700], desc[UR14][R106.64], !P2 ;  /* 0x237000006a057fae */ /* 0x000fe2000d12184e */
[----:B------:R-:W-:-:S03]  /*f9a0*/  IMAD.WIDE R70, R246, 0x4, R2 ;  /* 0x00000004f6467825 */ /* 0x000fc600078e0202 */
[----:B------:R-:W-:Y:S01]  /*f9b0*/  LDGSTS.E [R5+0x23780], desc[UR14][R104.64], !P2 ;  /* 0x2378000068057fae */ /* 0x000fe2000d12184e */
[----:B------:R-:W-:Y:S01]  /*f9c0*/  ISETP.GE.U32.AND P2, PT, R7, 0x7fffff3d, PT ;  /* 0x7fffff3d0700780c */ /* 0x000fe20003f46070 */
[----:B------:R-:W-:Y:S02]  /*f9d0*/  IMAD R7, R244, 0x3f, RZ ;  /* 0x0000003ff4077824 */ /* 0x000fe400078e02ff */
[----:B------:R-:W-:Y:S01]  /*f9e0*/  IMAD.WIDE R246, R246, 0x4, R8 ;  /* 0x00000004f6f67825 */ /* 0x000fe200078e0208 */
[----:B------:R-:W-:Y:S03]  /*f9f0*/  LDGSTS.E [R5+0x23b00], desc[UR14][R70.64], !P5 ;  /* 0x23b0000046057fae */ /* 0x000fe6000e92184e */
[----:B------:R-:W-:Y:S01]  /*fa00*/  IMAD.WIDE R14, R7, 0x4, R2 ;  /* 0x00000004070e7825 */ /* 0x000fe200078e0202 */
[----:B------:R-:W-:Y:S01]  /*fa10*/  LDGSTS.E [R5+0x23b80], desc[UR14][R246.64], !P5 ;  /* 0x23b80000f6057fae */ /* 0x000fe2000e92184e */
[----:B------:R-:W-:-:S02]  /*fa20*/  ISETP.GE.U32.AND P5, PT, R245, 0x7fffff39, PT ;  /* 0x7fffff39f500780c */ /* 0x000fc40003fa6070 */
[----:B------:R-:W-:Y:S01]  /*fa30*/  IMAD.WIDE R12, R7, 0x4, R8 ;  /* 0x00000004070c7825 */ /* 0x000fe200078e0208 */
[----:B------:R-:W-:Y:S01]  /*fa40*/  IADD3 R245, R250, -0x4c, RZ ;  /* 0xffffffb4faf57810 */ /* 0x000fe20007ffe0ff */
[----:B------:R1:W-:Y:S01]  /*fa50*/  STL.64 [R1+0x88], R14 ;  /* 0x0000880e01007387 */ /* 0x0003e20000100a00 */
[----:B------:R-:W2:Y:S01]  /*fa60*/  LDC R250, c[0x0][0x230] ;  /* 0x00008c00fffa7b82 */ /* 0x000ea20000000800 */
[----:B------:R-:W-:Y:S02]  /*fa70*/  IMAD R7, R244, 0x43, RZ ;  /* 0x00000043f4077824 */ /* 0x000fe400078e02ff */
[----:B------:R1:W-:Y:S04]  /*fa80*/  LDGSTS.E [R5+0x23f00], desc[UR14][R14.64], !P1 ;  /* 0x23f000000e057fae */ /* 0x0003e8000c92184e */
[----:B------:R3:W-:Y:S04]  /*fa90*/  STL.64 [R1+0xa0], R12 ;  /* 0x0000a00c01007387 */ /* 0x0007e80000100a00 */
[----:B------:R3:W-:Y:S01]  /*faa0*/  LDGSTS.E [R5+0x23f80], desc[UR14][R12.64], !P1 ;  /* 0x23f800000c057fae */ /* 0x0007e2000c92184e */
[----:B------:R-:W-:Y:S01]  /*fab0*/  ISETP.GE.U32.AND P1, PT, R245, 0x7fffff35, PT ;  /* 0x7fffff35f500780c */ /* 0x000fe20003f26070 */
[----:B------:R-:W-:-:S02]  /*fac0*/  VIADD R245, R251, 0xffffffb0 ;  /* 0xffffffb0fbf57836 */ /* 0x000fc40000000000 */
[C---:B-1----:R-:W-:Y:S01]  /*fad0*/  IMAD.WIDE R14, R7.reuse, 0x4, R2 ;  /* 0x00000004070e7825 */ /* 0x042fe200078e0202 */
        /* <DEDUP_REMOVED lines=19> */
[----:B--2---:R-:W-:-:S05]  /*fc10*/  IMAD.WIDE R14, R7, 0x4, R2 ;  /* 0x00000004070e7825 */ /* 0x004fca00078e0202 */
[----:B------:R2:W-:Y:S01]  /*fc20*/  STL.64 [R1+0x5d8], R14 ;  /* 0x0005d80e01007387 */ /* 0x0005e20000100a00 */
[----:B---3--:R-:W-:-:S03]  /*fc30*/  IMAD.WIDE R12, R7, 0x4, R8 ;  /* 0x00000004070c7825 */ /* 0x008fc600078e0208 */
[----:B------:R2:W-:Y:S01]  /*fc40*/  LDGSTS.E [R5+0x24b00], desc[UR14][R14.64], !P1 ;  /* 0x24b000000e057fae */ /* 0x0005e2000c92184e */
[----:B------:R-:W-:-:S03]  /*fc50*/  IMAD R7, R244, 0x4f, RZ ;  /* 0x0000004ff4077824 */ /* 0x000fc600078e02ff */
[----:B------:R3:W-:Y:S01]  /*fc60*/  STL.64 [R1+0x5c8], R12 ;  /* 0x0005c80c01007387 */ /* 0x0007e20000100a00 */
[----:B------:R-:W-:-:S03]  /*fc70*/  IMAD.WIDE R16, R7, 0x4, R2 ;  /* 0x0000000407107825 */ /* 0x000fc600078e0202 */
[----:B------:R3:W-:Y:S01]  /*fc80*/  LDGSTS.E [R5+0x24b80], desc[UR14][R12.64], !P1 ;  /* 0x24b800000c057fae */ /* 0x0007e2000c92184e */
[----:B------:R-:W-:Y:S01]  /*fc90*/  ISETP.GE.U32.AND P1, PT, R245, 0x7fffff29, PT ;  /* 0x7fffff29f500780c */ /* 0x000fe20003f26070 */
[----:B------:R-:W-:Y:S01]  /*fca0*/  VIADD R245, R250, 0xffffffa4 ;  /* 0xffffffa4faf57836 */ /* 0x000fe20000000000 */
[----:B--2---:R-:W2:Y:S01]  /*fcb0*/  LDC R14, c[0x0][0x230] ;  /* 0x00008c00ff0e7b82 */ /* 0x004ea20000000800 */
[----:B------:R1:W-:Y:S04]  /*fcc0*/  STL.64 [R1+0x578], R16 ;  /* 0x0005781001007387 */ /* 0x0003e80000100a00 */
[----:B------:R1:W-:Y:S01]  /*fcd0*/  LDGSTS.E [R5+0x24f00], desc[UR14][R16.64], !P2 ;  /* 0x24f0000010057fae */ /* 0x0003e2000d12184e */
[----:B---3--:R-:W-:Y:S02]  /*fce0*/  IMAD.WIDE R12, R7, 0x4, R8 ;  /* 0x00000004070c7825 */ /* 0x008fe400078e0208 */
[----:B------:R-:W3:Y:S02]  /*fcf0*/  LDC R250, c[0x0][0x230] ;  /* 0x00008c00fffa7b82 */ /* 0x000ee40000000800 */
[----:B------:R-:W-:Y:S01]  /*fd00*/  IMAD R7, R244, 0x53, RZ ;  /* 0x00000053f4077824 */ /* 0x000fe200078e02ff */
[----:B------:R4:W-:Y:S04]  /*fd10*/  STL.64 [R1+0x570], R12 ;  /* 0x0005700c01007387 */ /* 0x0009e80000100a00 */
[----:B------:R4:W-:Y:S01]  /*fd20*/  LDGSTS.E [R5+0x24f80], desc[UR14][R12.64], !P2 ;  /* 0x24f800000c057fae */ /* 0x0009e2000d12184e */
[----:B-1----:R-:W-:Y:S01]  /*fd30*/  IMAD.WIDE R16, R7, 0x4, R2 ;  /* 0x0000000407107825 */ /* 0x002fe200078e0202 */
[----:B------:R-:W-:-:S03]  /*fd40*/  ISETP.GE.U32.AND P2, PT, R245, 0x7fffff25, PT ;  /* 0x7fffff25f500780c */ /* 0x000fc60003f46070 */
[----:B------:R-:W-:Y:S01]  /*fd50*/  VIADD R245, R251, 0xffffffa0 ;  /* 0xffffffa0fbf57836 */ /* 0x000fe20000000000 */
[----:B------:R1:W-:Y:S01]  /*fd60*/  LDGSTS.E [R5+0x25300], desc[UR14][R16.64], !P5 ;  /* 0x2530000010057fae */ /* 0x0003e2000e92184e */
[----:B------:R-:W3:Y:S03]  /*fd70*/  LDC R251, c[0x0][0x230] ;  /* 0x00008c00fffb7b82 */ /* 0x000ee60000000800 */
[----:B------:R1:W-:Y:S01]  /*fd80*/  STL.64 [R1+0x538], R16 ;  /* 0x0005381001007387 */ /* 0x0003e20000100a00 */
[----:B----4-:R-:W-:-:S04]  /*fd90*/  IMAD.WIDE R12, R7, 0x4, R8 ;  /* 0x00000004070c7825 */ /* 0x010fc800078e0208 */
[C---:B------:R-:W-:Y:S01]  /*fda0*/  IMAD R7, R244.reuse, 0x57, RZ ;  /* 0x00000057f4077824 */ /* 0x040fe200078e02ff */
[----:B------:R4:W-:Y:S01]  /*fdb0*/  LDGSTS.E [R5+0x25380], desc[UR14][R12.64], !P5 ;  /* 0x253800000c057fae */ /* 0x0009e2000e92184e */
[----:B------:R-:W-:Y:S01]  /*fdc0*/  ISETP.GE.U32.AND P5, PT, R245, 0x7fffff21, PT ;  /* 0x7fffff21f500780c */ /* 0x000fe20003fa6070 */
[----:B------:R-:W-:Y:S02]  /*fdd0*/  IMAD R245, R244, 0x5b, RZ ;  /* 0x0000005bf4f57824 */ /* 0x000fe400078e02ff */
[C---:B------:R-:W-:Y:S01]  /*fde0*/  IMAD.WIDE R18, R7.reuse, 0x4, R2 ;  /* 0x0000000407127825 */ /* 0x040fe200078e0202 */
[----:B------:R4:W-:Y:S03]  /*fdf0*/  STL.64 [R1+0x530], R12 ;  /* 0x0005300c01007387 */ /* 0x0009e60000100a00 */
[--C-:B-1----:R-:W-:Y:S01]  /*fe00*/  IMAD.WIDE R16, R7, 0x4, R8.reuse ;  /* 0x0000000407107825 */ /* 0x102fe200078e0208 */
[----:B------:R-:W-:Y:S01]  /*fe10*/  IADD3 R7, R10, -0x64, RZ ;  /* 0xffffff9c0a077810 */ /* 0x000fe20007ffe0ff */
[----:B------:R-:W-:Y:S02]  /*fe20*/  LDGSTS.E [R5+0x25700], desc[UR14][R18.64], !P1 ;  /* 0x2570000012057fae */ /* 0x000fe4000c92184e */
[----:B------:R-:W-:-:S02]  /*fe30*/  IMAD.WIDE R10, R245, 0x4, R8 ;  /* 0x00000004f50a7825 */ /* 0x000fc400078e0208 */
[----:B------:R-:W-:Y:S02]  /*fe40*/  STL.64 [R1+0x4e8], R18 ;  /* 0x0004e81201007387 */ /* 0x000fe40000100a00 */
[----:B----4-:R-:W-:Y:S02]  /*fe50*/  IMAD.WIDE R12, R245, 0x4, R2 ;  /* 0x00000004f50c7825 */ /* 0x010fe400078e0202 */
[----:B------:R1:W-:Y:S01]  /*fe60*/  LDGSTS.E [R5+0x25780], desc[UR14][R16.64], !P1 ;  /* 0x2578000010057fae */ /* 0x0003e2000c92184e */
[----:B------:R-:W-:Y:S01]  /*fe70*/  ISETP.GE.U32.AND P1, PT, R7, 0x7fffff1d, PT ;  /* 0x7fffff1d0700780c */ /* 0x000fe20003f26070 */
[----:B--2---:R-:W-:Y:S02]  /*fe80*/  VIADD R7, R14, 0xffffff98 ;  /* 0xffffff980e077836 */ /* 0x004fe40000000000 */
[----:B------:R1:W-:Y:S01]  /*fe90*/  STL.64 [R1+0x4d8], R16 ;  /* 0x0004d81001007387 */ /* 0x0003e20000100a00 */
[----:B------:R-:W-:-:S03]  /*fea0*/  IMAD R245, R244, 0x63, RZ ;  /* 0x00000063f4f57824 */ /* 0x000fc600078e02ff */
[----:B------:R2:W-:Y:S01]  /*feb0*/  LDGSTS.E [R5+0x25b00], desc[UR14][R12.64], !P2 ;  /* 0x25b000000c057fae */ /* 0x0005e2000d12184e */
[----:B------:R-:W-:-:S03]  /*fec0*/  IMAD.WIDE R14, R245, 0x4, R2 ;  /* 0x00000004f50e7825 */ /* 0x000fc600078e0202 */
[----:B------:R4:W-:Y:S01]  /*fed0*/  LDGSTS.E [R5+0x25b80], desc[UR14][R10.64], !P2 ;  /* 0x25b800000a057fae */ /* 0x0009e2000d12184e */
[----:B------:R-:W-:Y:S01]  /*fee0*/  ISETP.GE.U32.AND P2, PT, R7, 0x7fffff19, PT ;  /* 0x7fffff190700780c */ /* 0x000fe20003f46070 */
[----:B------:R-:W-:Y:S01]  /*fef0*/  IMAD R7, R244, 0x5f, RZ ;  /* 0x0000005ff4077824 */ /* 0x000fe200078e02ff */
[----:B-1----:R-:W1:Y:S01]  /*ff00*/  LDC R16, c[0x0][0x230] ;  /* 0x00008c00ff107b82 */ /* 0x002e620000000800 */
[----:B------:R2:W-:Y:S02]  /*ff10*/  STL.64 [R1+0x488], R12 ;  /* 0x0004880c01007387 */ /* 0x0005e40000100a00 */
[C---:B------:R-:W-:Y:S02]  /*ff20*/  IMAD.WIDE R20, R7.reuse, 0x4, R2 ;  /* 0x0000000407147825 */ /* 0x040fe400078e0202 */
[----:B------:R4:W-:Y:S02]  /*ff30*/  STL.64 [R1+0x478], R10 ;  /* 0x0004780a01007387 */ /* 0x0009e40000100a00 */
[----:B------:R-:W-:-:S02]  /*ff40*/  IMAD.WIDE R18, R7, 0x4, R8 ;  /* 0x0000000407127825 */ /* 0x000fc400078e0208 */
[----:B------:R-:W-:Y:S02]  /*ff50*/  LDGSTS.E [R5+0x25f00], desc[UR14][R20.64], !P5 ;  /* 0x25f0000014057fae */ /* 0x000fe4000e92184e */
[----:B---3--:R-:W-:Y:S02]  /*ff60*/  VIADD R7, R250, 0xffffff94 ;  /* 0xffffff94fa077836 */ /* 0x008fe40000000000 */
[----:B------:R-:W-:Y:S01]  /*ff70*/  LDGSTS.E [R5+0x25f80], desc[UR14][R18.64], !P5 ;  /* 0x25f8000012057fae */ /* 0x000fe2000e92184e */
[----:B--2---:R-:W-:Y:S01]  /*ff80*/  IMAD.WIDE R12, R245, 0x4, R8 ;  /* 0x00000004f50c7825 */ /* 0x004fe200078e0208 */
[----:B----4-:R-:W2:Y:S02]  /*ff90*/  LDC R11, c[0x0][0x230] ;  /* 0x00008c00ff0b7b82 */ /* 0x010ea40000000800 */
[----:B------:R3:W-:Y:S06]  /*ffa0*/  STL.64 [R1+0x428], R20 ;  /* 0x0004281401007387 */ /* 0x0007ec0000100a00 */
[----:B------:R-:W4:Y:S01]  /*ffb0*/  LDC R10, c[0x0][0x230] ;  /* 0x00008c00ff0a7b82 */ /* 0x000f220000000800 */
[----:B------:R-:W-:Y:S01]  /*ffc0*/  ISETP.GE.U32.AND P5, PT, R7, 0x7fffff15, PT ;  /* 0x7fffff150700780c */ /* 0x000fe20003fa6070 */
[----:B------:R3:W-:Y:S01]  /*ffd0*/  STL.64 [R1+0x418], R18 ;  /* 0x0004181201007387 */ /* 0x0007e20000100a00 */
[----:B------:R-:W-:Y:S01]  /*ffe0*/  IMAD R7, R244, 0x67, RZ ;  /* 0x00000067f4077824 */ /* 0x000fe200078e02ff */
[----:B------:R-:W-:-:S02]  /*fff0*/  IADD3 R245, R251, -0x70, RZ ;  /* 0xffffff90fbf57810 */ /* 0x000fc40007ffe0ff */
[----:B---3--:R-:W3:Y:S04]  /*10000*/  LDL.LU.64 R20, [R1+0x1e80] ;  /* 0x001e800001147983 */ /* 0x008ee80000300a00 */
[----:B------:R1:W-:Y:S04]  /*10010*/  LDGSTS.E [R5+0x26300], desc[UR14][R14.64], !P1 ;  /* 0x263000000e057fae */ /* 0x0003e8000c92184e */
[----:B------:R-:W3:Y:S01]  /*10020*/  LDL.LU.64 R18, [R1+0x1e78] ;  /* 0x001e780001127983 */ /* 0x000ee20000300a00 */
[----:B------:R-:W-:Y:S01]  /*10030*/  USHF.L.U32 UR9, UR6, 0x7, URZ ;  /* 0x0000000706097899 */ /* 0x000fe2000800063f */
[----:B--2---:R-:W-:Y:S01]  /*10040*/  VIADD R250, R11, 0xffffff88 ;  /* 0xffffff880bfa7836 */ /* 0x004fe20000000000 */
[----:B------:R-:W-:Y:S01]  /*10050*/  UISETP.GT.AND UP0, UPT, UR8, 0xff, UPT ;  /* 0x000000ff0800788c */ /* 0x000fe2000bf04270 */
[----:B------:R2:W-:Y:S04]  /*10060*/  STL.64 [R1+0x3c8], R14 ;  /* 0x0003c80e01007387 */ /* 0x0005e80000100a00 */
[----:B------:R4:W-:Y:S04]  /*10070*/  STL.64 [R1+0x3b8], R12 ;  /* 0x0003b80c01007387 */ /* 0x0009e80000100a00 */
[----:B------:R4:W-:Y:S01]  /*10080*/  LDGSTS.E [R5+0x26380], desc[UR14][R12.64], !P1 ;  /* 0x263800000c057fae */ /* 0x0009e2000c92184e */
[----:B------:R-:W-:Y:S01]  /*10090*/  ISETP.GE.U32.AND P1, PT, R245, 0x7fffff11, PT ;  /* 0x7fffff11f500780c */ /* 0x000fe20003f26070 */
[----:B-1----:R-:W-:-:S02]  /*100a0*/  VIADD R245, R16, 0xffffff8c ;  /* 0xffffff8c10f57836 */ /* 0x002fc40000000000 */
[----:B--2---:R-:W-:-:S05]  /*100b0*/  IMAD.WIDE R14, R7, 0x4, R2 ;  /* 0x00000004070e7825 */ /* 0x004fca00078e0202 */
[----:B------:R1:W-:Y:S01]  /*100c0*/  LDGSTS.E [R5+0x26700], desc[UR14][R14.64], !P2 ;  /* 0x267000000e057fae */ /* 0x0003e2000d12184e */
[----:B----4-:R-:W-:-:S03]  /*100d0*/  IMAD.WIDE R12, R7, 0x4, R8 ;  /* 0x00000004070c7825 */ /* 0x010fc600078e0208 */
[----:B------:R1:W-:Y:S01]  /*100e0*/  STL.64 [R1+0x298], R14 ;  /* 0x0002980e01007387 */ /* 0x0003e20000100a00 */
[----:B------:R-:W-:-:S03]  /*100f0*/  IMAD R7, R244, 0x6b, RZ ;  /* 0x0000006bf4077824 */ /* 0x000fc600078e02ff */
[----:B------:R2:W-:Y:S01]  /*10100*/  LDGSTS.E [R5+0x26780], desc[UR14][R12.64], !P2 ;  /* 0x267800000c057fae */ /* 0x0005e2000d12184e */
[----:B------:R-:W-:Y:S01]  /*10110*/  ISETP.GE.U32.AND P2, PT, R245, 0x7fffff0d, PT ;  /* 0x7fffff0df500780c */ /* 0x000fe20003f46070 */
[----:B------:R-:W-:Y:S02]  /*10120*/  IMAD R245, R244, 0x6f, RZ ;  /* 0x0000006ff4f57824 */ /* 0x000fe400078e02ff */
[C---:B------:R-:W-:Y:S01]  /*10130*/  IMAD.WIDE R16, R7.reuse, 0x4, R2 ;  /* 0x0000000407107825 */ /* 0x040fe200078e0202 */
[----:B------:R2:W-:Y:S03]  /*10140*/  STL.64 [R1+0x290], R12 ;  /* 0x0002900c01007387 */ /* 0x0005e60000100a00 */
[--C-:B-1----:R-:W-:Y:S01]  /*10150*/  IMAD.WIDE R14, R7, 0x4, R8.reuse ;  /* 0x00000004070e7825 */ /* 0x102fe200078e0208 */
[----:B------:R-:W-:Y:S01]  /*10160*/  IADD3 R7, R10, -0x7c, RZ ;  /* 0xffffff840a077810 */ /* 0x000fe20007ffe0ff */
[----:B------:R1:W-:Y:S02]  /*10170*/  LDGSTS.E [R5+0x26b00], desc[UR14][R16.64], !P5 ;  /* 0x26b0000010057fae */ /* 0x0003e4000e92184e */
[----:B------:R-:W-:-:S02]  /*10180*/  IMAD.WIDE R10, R245, 0x4, R8 ;  /* 0x00000004f50a7825 */ /* 0x000fc400078e0208 */
[----:B------:R4:W-:Y:S01]  /*10190*/  LDGSTS.E [R5+0x26b80], desc[UR14][R14.64], !P5 ;  /* 0x26b800000e057fae */ /* 0x0009e2000e92184e */
[----:B------:R-:W-:Y:S01]  /*101a0*/  ISETP.GE.U32.AND P5, PT, R250, 0x7fffff09, PT ;  /* 0x7fffff09fa00780c */ /* 0x000fe20003fa6070 */
[C---:B------:R-:W-:Y:S02]  /*101b0*/  IMAD R250, R244.reuse, 0x7b, RZ ;  /* 0x0000007bf4fa7824 */ /* 0x040fe400078e02ff */
[----:B--2---:R-:W-:Y:S01]  /*101c0*/  IMAD.WIDE R12, R245, 0x4, R2 ;  /* 0x00000004f50c7825 */ /* 0x004fe200078e0202 */
[----:B------:R1:W-:Y:S03]  /*101d0*/  STL.64 [R1+0x238], R16 ;  /* 0x0002381001007387 */ /* 0x0003e60000100a00 */
[C---:B------:R-:W-:Y:S01]  /*101e0*/  IMAD R245, R244.reuse, 0x77, RZ ;  /* 0x00000077f4f57824 */ /* 0x040fe200078e02ff */
[----:B------:R2:W-:Y:S04]  /*101f0*/  LDGSTS.E [R5+0x26f00], desc[UR14][R12.64], !P1 ;  /* 0x26f000000c057fae */ /* 0x0005e8000c92184e */
[----:B------:R2:W-:Y:S01]  /*10200*/  LDGSTS.E [R5+0x26f80], desc[UR14][R10.64], !P1 ;  /* 0x26f800000a057fae */ /* 0x0005e2000c92184e */
[----:B------:R-:W-:Y:S01]  /*10210*/  ISETP.GE.U32.AND P1, PT, R7, 0x7fffff05, PT ;  /* 0x7fffff050700780c */ /* 0x000fe20003f26070 */
[----:B------:R-:W-:-:S02]  /*10220*/  IMAD R7, R244, 0x73, RZ ;  /* 0x00000073f4077824 */ /* 0x000fc400078e02ff */
[----:B------:R4:W-:Y:S01]  /*10230*/  STL.64 [R1+0x230], R14 ;  /* 0x0002300e01007387 */ /* 0x0009e20000100a00 */
[----:B------:R-:W-:Y:S02]  /*10240*/  IMAD R244, R244, 0x7f, RZ ;  /* 0x0000007ff4f47824 */ /* 0x000fe400078e02ff */
[--C-:B-1----:R-:W-:Y:S01]  /*10250*/  IMAD.WIDE R16, R7, 0x4, R2.reuse ;  /* 0x0000000407107825 */ /* 0x102fe200078e0202 */
[----:B------:R2:W-:Y:S04]  /*10260*/  STL.64 [R1+0x1d8], R12 ;  /* 0x0001d80c01007387 */ /* 0x0005e80000100a00 */
[----:B------:R1:W-:Y:S01]  /*10270*/  STL.64 [R1+0x1d0], R10 ;  /* 0x0001d00a01007387 */ /* 0x0003e20000100a00 */
[----:B----4-:R-:W-:-:S03]  /*10280*/  IMAD.WIDE R14, R245, 0x4, R2 ;  /* 0x00000004f50e7825 */ /* 0x010fc600078e0202 */
[----:B------:R4:W-:Y:S01]  /*10290*/  STL.64 [R1+0x100], R16 ;  /* 0x0001001001007387 */ /* 0x0009e20000100a00 */
[----:B--2---:R-:W-:-:S03]  /*102a0*/  IMAD.WIDE R12, R245, 0x4, R8 ;  /* 0x00000004f50c7825 */ /* 0x004fc600078e0208 */
[----:B------:R-:W-:Y:S01]  /*102b0*/  LDGSTS.E [R5+0x27300], desc[UR14][R16.64], !P2 ;  /* 0x2730000010057fae */ /* 0x000fe2000d12184e */
[----:B------:R-:W2:Y:S01]  /*102c0*/  LDC R245, c[0x0][0x230] ;  /* 0x00008c00fff57b82 */ /* 0x000ea20000000800 */
[----:B-1----:R-:W-:-:S04]  /*102d0*/  IMAD.WIDE R10, R7, 0x4, R8 ;  /* 0x00000004070a7825 */ /* 0x002fc800078e0208 */
[----:B------:R-:W-:Y:S01]  /*102e0*/  IMAD.U32 R7, RZ, RZ, UR9 ;  /* 0x00000009ff077e24 */ /* 0x000fe2000f8e00ff */
[----:B------:R1:W-:Y:S04]  /*102f0*/  STL.64 [R1+0xe8], R10 ;  /* 0x0000e80a01007387 */ /* 0x0003e80000100a00 */
[----:B------:R1:W-:Y:S04]  /*10300*/  LDGSTS.E [R5+0x27380], desc[UR14][R10.64], !P2 ;  /* 0x273800000a057fae */ /* 0x0003e8000d12184e */
[----:B------:R2:W-:Y:S04]  /*10310*/  STL.64 [R1+0xe0], R14 ;  /* 0x0000e00e01007387 */ /* 0x0005e80000100a00 */
[----:B----4-:R-:W4:Y:S01]  /*10320*/  LDL.LU.64 R16, [R1+0x1e70] ;  /* 0x001e700001107983 */ /* 0x010f220000300a00 */
[----:B-1----:R-:W-:-:S03]  /*10330*/  IMAD.WIDE R10, R250, 0x4, R2 ;  /* 0x00000004fa0a7825 */ /* 0x002fc600078e0202 */
[----:B------:R1:W-:Y:S01]  /*10340*/  STL.64 [R1+0xd8], R12 ;  /* 0x0000d80c01007387 */ /* 0x0003e20000100a00 */
[----:B------:R-:W-:-:S03]  /*10350*/  IMAD.WIDE R250, R250, 0x4, R8 ;  /* 0x00000004fafa7825 */ /* 0x000fc600078e0208 */
[----:B------:R-:W-:Y:S01]  /*10360*/  LDGSTS.E [R5+0x27700], desc[UR14][R14.64], !P5 ;  /* 0x277000000e057fae */ /* 0x000fe2000e92184e */
[----:B--2---:R-:W-:-:S03]  /*10370*/  VIADD R245, R245, 0xffffff80 ;  /* 0xffffff80f5f57836 */ /* 0x004fc60000000000 */
[----:B------:R-:W-:Y:S04]  /*10380*/  LDGSTS.E [R5+0x27780], desc[UR14][R12.64], !P5 ;  /* 0x277800000c057fae */ /* 0x000fe8000e92184e */
[----:B------:R-:W-:Y:S04]  /*10390*/  LDGSTS.E [R5+0x27b00], desc[UR14][R10.64], !P1 ;  /* 0x27b000000a057fae */ /* 0x000fe8000c92184e */
[----:B------:R-:W2:Y:S04]  /*103a0*/  LDL.LU.64 R14, [R1+0x1e68] ;  /* 0x001e6800010e7983 */ /* 0x000ea80000300a00 */
[----:B-1----:R-:W3:Y:S04]  /*103b0*/  LDL.LU.64 R12, [R1+0x1e60] ;  /* 0x001e6000010c7983 */ /* 0x002ee80000300a00 */
[----:B------:R1:W-:Y:S04]  /*103c0*/  STL.64 [R1+0xd0], R10 ;  /* 0x0000d00a01007387 */ /* 0x0003e80000100a00 */
[----:B------:R1:W-:Y:S04]  /*103d0*/  STL.64 [R1+0xc8], R250 ;  /* 0x0000c8fa01007387 */ /* 0x0003e80000100a00 */
[----:B------:R1:W-:Y:S04]  /*103e0*/  LDGSTS.E [R5+0x27b80], desc[UR14][R250.64], !P1 ;  /* 0x27b80000fa057fae */ /* 0x0003e8000c92184e */
[----:B-1----:R-:W4:Y:S01]  /*103f0*/  LDL.LU.64 R10, [R1+0x1e58] ;  /* 0x001e5800010a7983 */ /* 0x002f220000300a00 */
[----:B------:R-:W-:-:S02]  /*10400*/  ISETP.GE.U32.AND P2, PT, R245, 0x7fffff01, PT ;  /* 0x7fffff01f500780c */ /* 0x000fc40003f46070 */
[----:B------:R-:W-:Y:S01]  /*10410*/  ISETP.GE.AND P5, PT, R252, R245, PT ;  /* 0x000000f5fc00720c */ /* 0x000fe20003fa6270 */
[----:B------:R-:W-:-:S04]  /*10420*/  IMAD.WIDE R250, R7, 0x4, R2 ;  /* 0x0000000407fa7825 */ /* 0x000fc800078e0202 */
[C---:B------:R-:W-:Y:S01]  /*10430*/  IMAD.WIDE R2, R244.reuse, 0x4, R2 ;  /* 0x00000004f4027825 */ /* 0x040fe200078e0202 */
[----:B------:R-:W-:Y:S03]  /*10440*/  STL.64 [R1+0x6b0], R250 ;  /* 0x0006b0fa01007387 */ /* 0x000fe60000100a00 */
[--C-:B------:R-:W-:Y:S01]  /*10450*/  IMAD.WIDE R244, R244, 0x4, R8.reuse ;  /* 0x00000004f4f47825 */ /* 0x100fe200078e0208 */
[----:B------:R1:W-:Y:S03]  /*10460*/  STL.64 [R1+0xb8], R2 ;  /* 0x0000b80201007387 */ /* 0x0003e60000100a00 */
[C---:B------:R-:W-:Y:S01]  /*10470*/  IMAD.WIDE R8, R7.reuse, 0x4, R8 ;  /* 0x0000000407087825 */ /* 0x040fe200078e0208 */
[----:B------:R-:W-:Y:S04]  /*10480*/  STL.64 [R1+0xb0], R244 ;  /* 0x0000b0f401007387 */ /* 0x000fe80000100a00 */
[----:B------:R1:W-:Y:S02]  /*10490*/  STL.64 [R1+0x6a8], R8 ;  /* 0x0006a80801007387 */ /* 0x0003e40000100a00 */
[----:B-1----:R-:W-:-:S04]  /*104a0*/  IMAD.WIDE R2, R7, 0x4, R50 ;  /* 0x0000000407027825 */ /* 0x002fc800078e0232 */
[C---:B------:R-:W-:Y:S01]  /*104b0*/  IMAD.WIDE R50, R7.reuse, 0x4, R52 ;  /* 0x0000000407327825 */ /* 0x040fe200078e0234 */
[----:B------:R1:W-:Y:S03]  /*104c0*/  STL.64 [R1+0x660], R2 ;  /* 0x0006600201007387 */ /* 0x0003e60000100a00 */
[C---:B------:R-:W-:Y:S01]  /*104d0*/  IMAD.WIDE R8, R7.reuse, 0x4, R120 ;  /* 0x0000000407087825 */ /* 0x040fe200078e0278 */
[----:B------:R1:W-:Y:S04]  /*104e0*/  STL.64 [R1+0x640], R50 ;  /* 0x0006403201007387 */ /* 0x0003e80000100a00 */
[----:B------:R1:W-:Y:S02]  /*104f0*/  STL.64 [R1+0x630], R8 ;  /* 0x0006300801007387 */ /* 0x0003e40000100a00 */
[----:B-1----:R-:W-:-:S04]  /*10500*/  IMAD.WIDE R2, R7, 0x4, R122 ;  /* 0x0000000407027825 */ /* 0x002fc800078e027a */
[C---:B------:R-:W-:Y:S01]  /*10510*/  IMAD.WIDE R50, R7.reuse, 0x4, R176 ;  /* 0x0000000407327825 */ /* 0x040fe200078e02b0 */
[----:B------:R-:W-:Y:S03]  /*10520*/  STL.64 [R1+0x610], R2 ;  /* 0x0006100201007387 */ /* 0x000fe60000100a00 */
[C---:B------:R-:W-:Y:S01]  /*10530*/  IMAD.WIDE R8, R7.reuse, 0x4, R178 ;  /* 0x0000000407087825 */ /* 0x040fe200078e02b2 */
[----:B------:R-:W-:Y:S04]  /*10540*/  STL.64 [R1+0x600], R50 ;  /* 0x0006003201007387 */ /* 0x000fe80000100a00 */
[----:B------:R1:W-:Y:S02]  /*10550*/  STL.64 [R1+0x5e0], R8 ;  /* 0x0005e00801007387 */ /* 0x0003e40000100a00 */
[----:B-1----:R-:W-:-:S04]  /*10560*/  IMAD.WIDE R8, R7, 0x4, R54 ;  /* 0x0000000407087825 */ /* 0x002fc800078e0236 */
[----:B----4-:R-:W-:-:S04]  /*10570*/  IMAD.WIDE R2, R7, 0x4, R10 ;  /* 0x0000000407027825 */ /* 0x010fc800078e020a */
[C---:B---3--:R-:W-:Y:S01]  /*10580*/  IMAD.WIDE R10, R7.reuse, 0x4, R12 ;  /* 0x00000004070a7825 */ /* 0x048fe200078e020c */
[----:B------:R1:W-:Y:S04]  /*10590*/  STL.64 [R1+0x5d0], R2 ;  /* 0x0005d00201007387 */ /* 0x0003e80000100a00 */
[----:B------:R3:W-:Y:S04]  /*105a0*/  STL.64 [R1+0x5b0], R10 ;  /* 0x0005b00a01007387 */ /* 0x0007e80000100a00 */
[----:B------:R4:W-:Y:S01]  /*105b0*/  STL.64 [R1+0x5a0], R8 ;  /* 0x0005a00801007387 */ /* 0x0009e20000100a00 */
[----:B-1----:R-:W-:-:S04]  /*105c0*/  IMAD.WIDE R2, R7, 0x4, R56 ;  /* 0x0000000407027825 */ /* 0x002fc800078e0238 */
[C---:B---3--:R-:W-:Y:S01]  /*105d0*/  IMAD.WIDE R10, R7.reuse, 0x4, R124 ;  /* 0x00000004070a7825 */ /* 0x048fe200078e027c */
[----:B------:R1:W-:Y:S03]  /*105e0*/  STL.64 [R1+0x580], R2 ;  /* 0x0005800201007387 */ /* 0x0003e60000100a00 */
[C---:B----4-:R-:W-:Y:S01]  /*105f0*/  IMAD.WIDE R8, R7.reuse, 0x4, R126 ;  /* 0x0000000407087825 */ /* 0x050fe200078e027e */
[----:B------:R3:W-:Y:S04]  /*10600*/  STL.64 [R1+0x4e0], R10 ;  /* 0x0004e00a01007387 */ /* 0x0007e80000100a00 */
[----:B------:R2:W-:Y:S01]  /*10610*/  STL.64 [R1+0x4d0], R8 ;  /* 0x0004d00801007387 */ /* 0x0005e20000100a00 */
[----:B-1----:R-:W-:-:S04]  /*10620*/  IMAD.WIDE R2, R7, 0x4, R180 ;  /* 0x0000000407027825 */ /* 0x002fc800078e02b4 */
[C---:B---3--:R-:W-:Y:S01]  /*10630*/  IMAD.WIDE R10, R7.reuse, 0x4, R182 ;  /* 0x00000004070a7825 */ /* 0x048fe200078e02b6 */
[----:B------:R1:W-:Y:S03]  /*10640*/  STL.64 [R1+0x4b0], R2 ;  /* 0x0004b00201007387 */ /* 0x0003e60000100a00 */
[C---:B--2---:R-:W-:Y:S01]  /*10650*/  IMAD.WIDE R8, R7.reuse, 0x4, R14 ;  /* 0x0000000407087825 */ /* 0x044fe200078e020e */
[----:B------:R2:W-:Y:S04]  /*10660*/  STL.64 [R1+0x4a0], R10 ;  /* 0x0004a00a01007387 */ /* 0x0005e80000100a00 */
[----:B------:R3:W-:Y:S01]  /*10670*/  STL.64 [R1+0x480], R8 ;  /* 0x0004800801007387 */ /* 0x0007e20000100a00 */
[----:B-1----:R-:W-:-:S04]  /*10680*/  IMAD.WIDE R2, R7, 0x4, R16 ;  /* 0x0000000407027825 */ /* 0x002fc800078e0210 */
[C---:B--2---:R-:W-:Y:S01]  /*10690*/  IMAD.WIDE R10, R7.reuse, 0x4, R58 ;  /* 0x00000004070a7825 */ /* 0x044fe200078e023a */
[----:B------:R1:W-:Y:S03]  /*106a0*/  STL.64 [R1+0x470], R2 ;  /* 0x0004700201007387 */ /* 0x0003e60000100a00 */
[C---:B---3--:R-:W-:Y:S01]  /*106b0*/  IMAD.WIDE R8, R7.reuse, 0x4, R60 ;  /* 0x0000000407087825 */ /* 0x048fe200078e023c */
        /* <DEDUP_REMOVED lines=115> */
[----:B------:R-:W3:Y:S01]  /*10df0*/  LDL.LU.64 R54, [R1] ;  /* 0x0000000001367983 */ /* 0x000ee20000300a00 */
[----:B-1----:R-:W-:-:S03]  /*10e00*/  IMAD.WIDE R2, R7, 0x4, R174 ;  /* 0x0000000407027825 */ /* 0x002fc600078e02ae */
[----:B------:R1:W-:Y:S04]  /*10e10*/  STL.64 [R1+0x10], R8 ;  /* 0x0000100801007387 */ /* 0x0003e80000100a00 */
[----:B------:R-:W4:Y:S04]  /*10e20*/  LDL.LU.64 R12, [R1+0x18] ;  /* 0x00001800010c7983 */ /* 0x000f280000300a00 */
[----:B------:R1:W-:Y:S04]  /*10e30*/  STL.64 [R1+0x8], R2 ;  /* 0x0000080201007387 */ /* 0x0003e80000100a00 */
[----:B--2---:R-:W2:Y:S04]  /*10e40*/  LDL.LU.64 R10, [R1+0x30] ;  /* 0x00003000010a7983 */ /* 0x004ea80000300a00 */
[----:B------:R-:W4:Y:S04]  /*10e50*/  LDL.LU.64 R178, [R1+0x58] ;  /* 0x0000580001b27983 */ /* 0x000f280000300a00 */
[----:B------:R-:W4:Y:S04]  /*10e60*/  LDL.LU.64 R176, [R1+0x70] ;  /* 0x0000700001b07983 */ /* 0x000f280000300a00 */
[----:B------:R-:W4:Y:S04]  /*10e70*/  LDL.LU.64 R122, [R1+0x88] ;  /* 0x00008800017a7983 */ /* 0x000f280000300a00 */
[----:B------:R-:W4:Y:S04]  /*10e80*/  LDL.LU.64 R120, [R1+0xa0] ;  /* 0x0000a00001787983 */ /* 0x000f280000300a00 */
[----:B------:R-:W3:Y:S04]  /*10e90*/  LDL.LU.64 R50, [R1+0xa8] ;  /* 0x0000a80001327983 */ /* 0x000ee80000300a00 */
[----:B-1----:R-:W4:Y:S04]  /*10ea0*/  LDL.LU.64 R8, [R1+0xc0] ;  /* 0x0000c00001087983 */ /* 0x002f280000300a00 */
[----:B------:R-:W4:Y:S04]  /*10eb0*/  LDL.LU.64 R2, [R1+0x108] ;  /* 0x0001080001027983 */ /* 0x000f280000300a00 */
[----:B------:R-:W4:Y:S01]  /*10ec0*/  LDL.LU.64 R52, [R1+0x6a0] ;  /* 0x0006a00001347983 */ /* 0x000f220000300a00 */
[----:B------:R-:W-:-:S04]  /*10ed0*/  IMAD.WIDE R250, R7, 0x4, R240 ;  /* 0x0000000407fa7825 */ /* 0x000fc800078e02f0 */
[C---:B------:R-:W-:Y:S01]  /*10ee0*/  IMAD.WIDE R244, R7.reuse, 0x4, R242 ;  /* 0x0000000407f47825 */ /* 0x040fe200078e02f2 */
[----:B------:R-:W-:Y:S04]  /*10ef0*/  STL.64 [R1+0x1e40], R250 ;  /* 0x001e40fa01007387 */ /* 0x000fe80000100a00 */
[----:B------:R-:W-:Y:S04]  /*10f00*/  STL.64 [R1+0x1e48], R244 ;  /* 0x001e48f401007387 */ /* 0x000fe80000100a00 */
[----:B------:R-:W4:Y:S04]  /*10f10*/  LDL.LU.64 R154, [R1+0x698] ;  /* 0x00069800019a7983 */ /* 0x000f280000300a00 */
[----:B------:R-:W4:Y:S04]  /*10f20*/  LDL.LU.64 R152, [R1+0x690] ;  /* 0x0006900001987983 */ /* 0x000f280000300a00 */
[----:B------:R-:W4:Y:S01]  /*10f30*/  LDL.LU.64 R66, [R1+0x688] ;  /* 0x0006880001427983 */ /* 0x000f220000300a00 */
[----:B------:R-:W-:-:S04]  /*10f40*/  IMAD.WIDE R242, R7, 0x4, R46 ;  /* 0x0000000407f27825 */ /* 0x000fc800078e022e */
[----:B------:R-:W-:-:S04]  /*10f50*/  IMAD.WIDE R68, R7, 0x4, R246 ;  /* 0x0000000407447825 */ /* 0x000fc800078e02f6 */
[----:B--2---:R-:W-:-:S04]  /*10f60*/  IMAD.WIDE R44, R7, 0x4, R10 ;  /* 0x00000004072c7825 */ /* 0x004fc800078e020a */
[C---:B---3--:R-:W-:Y:S02]  /*10f70*/  IMAD.WIDE R10, R7.reuse, 0x4, R50 ;  /* 0x00000004070a7825 */ /* 0x048fe400078e0232 */
[----:B------:R-:W2:Y:S04]  /*10f80*/  LDL.LU.64 R50, [R1+0x680] ;  /* 0x0006800001327983 */ /* 0x000ea80000300a00 */
[----:B------:R-:W3:Y:S04]  /*10f90*/  LDL.LU.64 R24, [R1+0x678] ;  /* 0x0006780001187983 */ /* 0x000ee80000300a00 */
        /* <DEDUP_REMOVED lines=16> */
[----:B------:R-:W3:Y:S01]  /*110a0*/  LDL.LU.64 R124, [R1+0x5b8] ;  /* 0x0005b800017c7983 */ /* 0x000ee20000300a00 */
[----:B------:R-:W-:-:S03]  /*110b0*/  IMAD.WIDE R60, R7, 0x4, R54 ;  /* 0x00000004073c7825 */ /* 0x000fc600078e0236 */
[----:B------:R-:W3:Y:S01]  /*110c0*/  LDL.LU.64 R56, [R1+0x5a8] ;  /* 0x0005a80001387983 */ /* 0x000ee20000300a00 */
[----:B----4-:R-:W-:-:S03]  /*110d0*/  IMAD.WIDE R46, R7, 0x4, R12 ;  /* 0x00000004072e7825 */ /* 0x010fc600078e020c */
[----:B------:R-:W4:Y:S01]  /*110e0*/  LDL.LU.64 R54, [R1+0x598] ;  /* 0x0005980001367983 */ /* 0x000f220000300a00 */
[----:B------:R-:W-:-:S03]  /*110f0*/  IMAD.WIDE R42, R7, 0x4, R178 ;  /* 0x00000004072a7825 */ /* 0x000fc600078e02b2 */
        /* <DEDUP_REMOVED lines=8> */
[----:B------:R-:W4:Y:S04]  /*11180*/  LDL.LU.64 R120, [R1+0x568] ;  /* 0x0005680001787983 */ /* 0x000f280000300a00 */
[----:B------:R-:W4:Y:S01]  /*11190*/  LDL.LU.64 R52, [R1+0x560] ;  /* 0x0005600001347983 */ /* 0x000f220000300a00 */
[----:B------:R-:W-:-:S05]  /*111a0*/  IMAD.WIDE R30, R7, 0x4, R152 ;  /* 0x00000004071e7825 */ /* 0x000fca00078e0298 */
[----:B------:R-:W-:Y:S01]  /*111b0*/  STL.64 [R1], R30 ;  /* 0x0000001e01007387 */ /* 0x000fe20000100a00 */
[----:B------:R-:W-:-:S04]  /*111c0*/  IMAD.WIDE R28, R7, 0x4, R66 ;  /* 0x00000004071c7825 */ /* 0x000fc800078e0242 */
[----:B------:R-:W-:-:S04]  /*111d0*/  IMAD.WIDE R62, R7, 0x4, R248 ;  /* 0x00000004073e7825 */ /* 0x000fc800078e02f8 */
[----:B------:R-:W-:-:S04]  /*111e0*/  IMAD.WIDE R248, R7, 0x4, R154 ;  /* 0x0000000407f87825 */ /* 0x000fc800078e029a */
[C---:B--2---:R-:W-:Y:S02]  /*111f0*/  IMAD.WIDE R26, R7.reuse, 0x4, R50 ;  /* 0x00000004071a7825 */ /* 0x044fe400078e0232 */
[----:B------:R-:W2:Y:S02]  /*11200*/  LDL.LU.64 R50, [R1+0x558] ;  /* 0x0005580001327983 */ /* 0x000ea40000300a00 */
[C---:B---3--:R-:W-:Y:S02]  /*11210*/  IMAD.WIDE R24, R7.reuse, 0x4, R24 ;  /* 0x0000000407187825 */ /* 0x048fe400078e0218 */
[----:B------:R-:W-:Y:S02]  /*11220*/  STL.64 [R1+0x18], R28 ;  /* 0x0000181c01007387 */ /* 0x000fe40000100a00 */
[C---:B------:R-:W-:Y:S02]  /*11230*/  IMAD.WIDE R22, R7.reuse, 0x4, R22 ;  /* 0x0000000407167825 */ /* 0x040fe400078e0216 */
[----:B------:R1:W-:Y:S04]  /*11240*/  STL.64 [R1+0x30], R26 ;  /* 0x0000301a01007387 */ /* 0x0003e80000100a00 */
[----:B------:R3:W-:Y:S04]  /*11250*/  STL.64 [R1+0x58], R24 ;  /* 0x0000581801007387 */ /* 0x0007e80000100a00 */
[----:B------:R3:W-:Y:S01]  /*11260*/  STL.64 [R1+0x70], R22 ;  /* 0x0000701601007387 */ /* 0x0007e20000100a00 */
[----:B-1----:R-:W-:-:S04]  /*11270*/  IMAD.WIDE R26, R7, 0x4, R190 ;  /* 0x00000004071a7825 */ /* 0x002fc800078e02be */
[C---:B---3--:R-:W-:Y:S01]  /*11280*/  IMAD.WIDE R24, R7.reuse, 0x4, R188 ;  /* 0x0000000407187825 */ /* 0x048fe200078e02bc */
[----:B------:R1:W-:Y:S03]  /*11290*/  STL.64 [R1+0x88], R26 ;  /* 0x0000881a01007387 */ /* 0x0003e60000100a00 */
[C---:B------:R-:W-:Y:S01]  /*112a0*/  IMAD.WIDE R22, R7.reuse, 0x4, R150 ;  /* 0x0000000407167825 */ /* 0x040fe200078e0296 */
[----:B------:R3:W-:Y:S04]  /*112b0*/  STL.64 [R1+0x658], R24 ;  /* 0x0006581801007387 */ /* 0x0007e80000100a00 */
[----:B------:R3:W-:Y:S01]  /*112c0*/  STL.64 [R1+0x650], R22 ;  /* 0x0006501601007387 */ /* 0x0007e20000100a00 */
[----:B-1----:R-:W-:-:S04]  /*112d0*/  IMAD.WIDE R26, R7, 0x4, R148 ;  /* 0x00000004071a7825 */ /* 0x002fc800078e0294 */
[C---:B---3--:R-:W-:Y:S01]  /*112e0*/  IMAD.WIDE R24, R7.reuse, 0x4, R64 ;  /* 0x0000000407187825 */ /* 0x048fe200078e0240 */
[----:B------:R-:W-:Y:S03]  /*112f0*/  STL.64 [R1+0x648], R26 ;  /* 0x0006481a01007387 */ /* 0x000fe60000100a00 */
[C---:B------:R-:W-:Y:S01]  /*11300*/  IMAD.WIDE R22, R7.reuse, 0x4, R20 ;  /* 0x0000000407167825 */ /* 0x040fe200078e0214 */
[----:B------:R1:W-:Y:S03]  /*11310*/  STL.64 [R1+0x638], R24 ;  /* 0x0006381801007387 */ /* 0x0003e60000100a00 */
[C---:B------:R-:W-:Y:S01]  /*11320*/  IMAD.WIDE R20, R7.reuse, 0x4, R186 ;  /* 0x0000000407147825 */ /* 0x040fe200078e02ba */
        /* <DEDUP_REMOVED lines=24> */
[----:B------:R-:W-:Y:S03]  /*114b0*/  STL.64 [R1+0x688], R22 ;  /* 0x0006881601007387 */ /* 0x000fe60000100a00 */
[C---:B----4-:R-:W-:Y:S01]  /*114c0*/  IMAD.WIDE R14, R7.reuse, 0x4, R178 ;  /* 0x00000004070e7825 */ /* 0x050fe200078e02b2 */
[----:B------:R1:W-:Y:S03]  /*114d0*/  STL.64 [R1+0x690], R20 ;  /* 0x0006901401007387 */ /* 0x0003e60000100a00 */
[C---:B------:R-:W-:Y:S01]  /*114e0*/  IMAD.WIDE R12, R7.reuse, 0x4, R176 ;  /* 0x00000004070c7825 */ /* 0x040fe200078e02b0 */
[----:B------:R3:W-:Y:S04]  /*114f0*/  STL.64 [R1+0x698], R14 ;  /* 0x0006980e01007387 */ /* 0x0007e80000100a00 */
[----:B------:R4:W-:Y:S01]  /*11500*/  STL.64 [R1+0x6a0], R12 ;  /* 0x0006a00c01007387 */ /* 0x0009e20000100a00 */
[----:B-1----:R-:W-:-:S04]  /*11510*/  IMAD.WIDE R20, R7, 0x4, R122 ;  /* 0x0000000407147825 */ /* 0x002fc800078e027a */
[C---:B---3--:R-:W-:Y:S01]  /*11520*/  IMAD.WIDE R14, R7.reuse, 0x4, R120 ;  /* 0x00000004070e7825 */ /* 0x048fe200078e0278 */
[----:B------:R-:W-:Y:S03]  /*11530*/  STL.64 [R1+0x6b8], R20 ;  /* 0x0006b81401007387 */ /* 0x000fe60000100a00 */
[C---:B----4-:R-:W-:Y:S01]  /*11540*/  IMAD.WIDE R12, R7.reuse, 0x4, R52 ;  /* 0x00000004070c7825 */ /* 0x050fe200078e0234 */
[----:B------:R-:W3:Y:S04]  /*11550*/  LDL.LU.64 R154, [R1+0x550] ;  /* 0x00055000019a7983 */ /* 0x000ee80000300a00 */
[----:B------:R-:W-:Y:S04]  /*11560*/  STL.64 [R1+0x6c0], R14 ;  /* 0x0006c00e01007387 */ /* 0x000fe80000100a00 */
[----:B------:R-:W4:Y:S04]  /*11570*/  LDL.LU.64 R152, [R1+0x548] ;  /* 0x0005480001987983 */ /* 0x000f280000300a00 */
[----:B------:R2:W-:Y:S04]  /*11580*/  STL.64 [R1+0x6c8], R12 ;  /* 0x0006c80c01007387 */ /* 0x0005e80000100a00 */
[----:B------:R-:W4:Y:S04]  /*11590*/  LDL.LU.64 R66, [R1+0x540] ;  /* 0x0005400001427983 */ /* 0x000f280000300a00 */
[----:B------:R-:W4:Y:S04]  /*115a0*/  LDL.LU.64 R52, [R1+0x538] ;  /* 0x0005380001347983 */ /* 0x000f280000300a00 */
[----:B------:R-:W4:Y:S04]  /*115b0*/  LDL.LU.64 R24, [R1+0x530] ;  /* 0x0005300001187983 */ /* 0x000f280000300a00 */
[----:B------:R-:W4:Y:S01]  /*115c0*/  LDL.LU.64 R22, [R1+0x518] ;  /* 0x0005180001167983 */ /* 0x000f220000300a00 */
[----:B--2---:R-:W-:-:S05]  /*115d0*/  IMAD.WIDE R12, R7, 0x4, R50 ;  /* 0x00000004070c7825 */ /* 0x004fca00078e0232 */
[----:B------:R1:W-:Y:S04]  /*115e0*/  STL.64 [R1+0x6d0], R12 ;  /* 0x0006d00c01007387 */ /* 0x0003e80000100a00 */
[----:B------:R-:W2:Y:S04]  /*115f0*/  LDL.LU.64 R190, [R1+0x510] ;  /* 0x0005100001be7983 */ /* 0x000ea80000300a00 */
        /* <DEDUP_REMOVED lines=17> */
[----:B-1----:R-:W2:Y:S04]  /*11710*/  LDL.LU.64 R12, [R1+0x448] ;  /* 0x00044800010c7983 */ /* 0x002ea80000300a00 */
[----:B------:R-:W2:Y:S04]  /*11720*/  LDL.LU.64 R178, [R1+0x438] ;  /* 0x0004380001b27983 */ /* 0x000ea80000300a00 */
[----:B------:R-:W2:Y:S04]  /*11730*/  LDL.LU.64 R176, [R1+0x430] ;  /* 0x0004300001b07983 */ /* 0x000ea80000300a00 */
[----:B------:R-:W2:Y:S04]  /*11740*/  LDL.LU.64 R122, [R1+0x428] ;  /* 0x00042800017a7983 */ /* 0x000ea80000300a00 */
[----:B------:R-:W2:Y:S04]  /*11750*/  LDL.LU.64 R120, [R1+0x418] ;  /* 0x0004180001787983 */ /* 0x000ea80000300a00 */
[----:B------:R-:W2:Y:S01]  /*11760*/  LDL.LU.64 R50, [R1+0x408] ;  /* 0x0004080001327983 */ /* 0x000ea20000300a00 */
[----:B---3--:R-:W-:-:S04]  /*11770*/  IMAD.WIDE R26, R7, 0x4, R154 ;  /* 0x00000004071a7825 */ /* 0x008fc800078e029a */
[C---:B----4-:R-:W-:Y:S01]  /*11780*/  IMAD.WIDE R30, R7.reuse, 0x4, R152 ;  /* 0x00000004071e7825 */ /* 0x050fe200078e0298 */
[----:B------:R1:W-:Y:S04]  /*11790*/  STL.64 [R1+0x6d8], R26 ;  /* 0x0006d81a01007387 */ /* 0x0003e80000100a00 */
[----:B------:R-:W-:Y:S01]  /*117a0*/  STL.64 [R1+0x6e0], R30 ;  /* 0x0006e01e01007387 */ /* 0x000fe20000100a00 */
[----:B-1----:R-:W-:-:S03]  /*117b0*/  IMAD.WIDE R26, R7, 0x4, R52 ;  /* 0x00000004071a7825 */ /* 0x002fc600078e0234 */
[----:B------:R-:W3:Y:S01]  /*117c0*/  LDL.LU.64 R52, [R1+0x400] ;  /* 0x0004000001347983 */ /* 0x000ee20000300a00 */
[----:B------:R-:W-:-:S04]  /*117d0*/  IMAD.WIDE R28, R7, 0x4, R66 ;  /* 0x00000004071c7825 */ /* 0x000fc800078e0242 */
[C---:B------:R-:W-:Y:S01]  /*117e0*/  IMAD.WIDE R24, R7.reuse, 0x4, R24 ;  /* 0x0000000407187825 */ /* 0x040fe200078e0218 */
[----:B------:R-:W-:Y:S03]  /*117f0*/  STL.64 [R1+0x6e8], R28 ;  /* 0x0006e81c01007387 */ /* 0x000fe60000100a00 */
[C---:B------:R-:W-:Y:S01]  /*11800*/  IMAD.WIDE R22, R7.reuse, 0x4, R22 ;  /* 0x0000000407167825 */ /* 0x040fe200078e0216 */
[----:B------:R2:W-:Y:S04]  /*11810*/  STL.64 [R1+0x6f0], R26 ;  /* 0x0006f01a01007387 */ /* 0x0005e80000100a00 */
[----:B------:R1:W-:Y:S04]  /*11820*/  STL.64 [R1+0x530], R24 ;  /* 0x0005301801007387 */ /* 0x0003e80000100a00 */
[----:B------:R4:W-:Y:S01]  /*11830*/  STL.64 [R1+0x518], R22 ;  /* 0x0005181601007387 */ /* 0x0009e20000100a00 */
[----:B--2---:R-:W-:-:S04]  /*11840*/  IMAD.WIDE R26, R7, 0x4, R190 ;  /* 0x00000004071a7825 */ /* 0x004fc800078e02be */
[C---:B-1----:R-:W-:Y:S01]  /*11850*/  IMAD.WIDE R24, R7.reuse, 0x4, R188 ;  /* 0x0000000407187825 */ /* 0x042fe200078e02bc */
[----:B------:R1:W-:Y:S03]  /*11860*/  STL.64 [R1+0x510], R26 ;  /* 0x0005101a01007387 */ /* 0x0003e60000100a00 */
[C---:B----4-:R-:W-:Y:S01]  /*11870*/  IMAD.WIDE R22, R7.reuse, 0x4, R150 ;  /* 0x0000000407167825 */ /* 0x050fe200078e0296 */
[----:B------:R2:W-:Y:S04]  /*11880*/  STL.64 [R1+0x508], R24 ;  /* 0x0005081801007387 */ /* 0x0005e80000100a00 */
[----:B------:R4:W-:Y:S01]  /*11890*/  STL.64 [R1+0x500], R22 ;  /* 0x0005001601007387 */ /* 0x0009e20000100a00 */
[----:B-1----:R-:W-:-:S04]  /*118a0*/  IMAD.WIDE R26, R7, 0x4, R148 ;  /* 0x00000004071a7825 */ /* 0x002fc800078e0294 */
[C---:B--2---:R-:W-:Y:S01]  /*118b0*/  IMAD.WIDE R24, R7.reuse, 0x4, R64 ;  /* 0x0000000407187825 */ /* 0x044fe200078e0240 */
[----:B------:R-:W-:Y:S03]  /*118c0*/  STL.64 [R1+0x4f8], R26 ;  /* 0x0004f81a01007387 */ /* 0x000fe60000100a00 */
[C---:B----4-:R-:W-:Y:S01]  /*118d0*/  IMAD.WIDE R22, R7.reuse, 0x4, R20 ;  /* 0x0000000407167825 */ /* 0x050fe200078e0214 */
[----:B------:R1:W-:Y:S03]  /*118e0*/  STL.64 [R1+0x4f0], R24 ;  /* 0x0004f01801007387 */ /* 0x0003e60000100a00 */
[C---:B------:R-:W-:Y:S01]  /*118f0*/  IMAD.WIDE R20, R7.reuse, 0x4, R186 ;  /* 0x0000000407147825 */ /* 0x040fe200078e02ba */
[----:B------:R2:W-:Y:S04]  /*11900*/  STL.64 [R1+0x4e8], R22 ;  /* 0x0004e81601007387 */ /* 0x0005e80000100a00 */
[----:B------:R4:W-:Y:S01]  /*11910*/  STL.64 [R1+0x4d8], R20 ;  /* 0x0004d81401007387 */ /* 0x0009e20000100a00 */
[----:B-1----:R-:W-:-:S04]  /*11920*/  IMAD.WIDE R24, R7, 0x4, R184 ;  /* 0x0000000407187825 */ /* 0x002fc800078e02b8 */
[C---:B--2---:R-:W-:Y:S01]  /*11930*/  IMAD.WIDE R22, R7.reuse, 0x4, R134 ;  /* 0x0000000407167825 */ /* 0x044fe200078e0286 */
        /* <DEDUP_REMOVED lines=28> */
[----:B------:R-:W-:Y:S03]  /*11b00*/  STL.64 [R1+0x428], R20 ;  /* 0x0004281401007387 */ /* 0x000fe60000100a00 */
[C---:B----4-:R-:W-:Y:S01]  /*11b10*/  IMAD.WIDE R12, R7.reuse, 0x4, R50 ;  /* 0x00000004070c7825 */ /* 0x050fe200078e0232 */
[----:B------:R-:W2:Y:S04]  /*11b20*/  LDL.LU.64 R154, [R1+0x3f8] ;  /* 0x0003f800019a7983 */ /* 0x000ea80000300a00 */
[----:B------:R-:W-:Y:S04]  /*11b30*/  STL.64 [R1+0x418], R14 ;  /* 0x0004180e01007387 */ /* 0x000fe80000100a00 */
[----:B------:R-:W4:Y:S04]  /*11b40*/  LDL.LU.64 R152, [R1+0x3e8] ;  /* 0x0003e80001987983 */ /* 0x000f280000300a00 */
[----:B------:R3:W-:Y:S04]  /*11b50*/  STL.64 [R1+0x408], R12 ;  /* 0x0004080c01007387 */ /* 0x0007e80000100a00 */
[----:B------:R-:W4:Y:S04]  /*11b60*/  LDL.LU.64 R66, [R1+0x3d8] ;  /* 0x0003d80001427983 */ /* 0x000f280000300a00 */
[----:B------:R-:W4:Y:S04]  /*11b70*/  LDL.LU.64 R50, [R1+0x3d0] ;  /* 0x0003d00001327983 */ /* 0x000f280000300a00 */
[----:B------:R-:W4:Y:S04]  /*11b80*/  LDL.LU.64 R24, [R1+0x3c8] ;  /* 0x0003c80001187983 */ /* 0x000f280000300a00 */
[----:B------:R-:W4:Y:S01]  /*11b90*/  LDL.LU.64 R22, [R1+0x3b8] ;  /* 0x0003b80001167983 */ /* 0x000f220000300a00 */
[----:B---3--:R-:W-:-:S05]  /*11ba0*/  IMAD.WIDE R12, R7, 0x4, R52 ;  /* 0x00000004070c7825 */ /* 0x008fca00078e0234 */
[----:B------:R1:W-:Y:S04]  /*11bb0*/  STL.64 [R1+0x400], R12 ;  /* 0x0004000c01007387 */ /* 0x0003e80000100a00 */
        /* <DEDUP_REMOVED lines=18> */
[----:B-1----:R-:W3:Y:S04]  /*11ce0*/  LDL.LU.64 R12, [R1+0x218] ;  /* 0x00021800010c7983 */ /* 0x002ee80000300a00 */
[----:B------:R-:W3:Y:S04]  /*11cf0*/  LDL.LU.64 R178, [R1+0x210] ;  /* 0x0002100001b27983 */ /* 0x000ee80000300a00 */
[----:B------:R-:W3:Y:S04]  /*11d00*/  LDL.LU.64 R176, [R1+0x208] ;  /* 0x0002080001b07983 */ /* 0x000ee80000300a00 */
[----:B------:R-:W3:Y:S04]  /*11d10*/  LDL.LU.64 R122, [R1+0x200] ;  /* 0x00020000017a7983 */ /* 0x000ee80000300a00 */
[----:B------:R-:W3:Y:S04]  /*11d20*/  LDL.LU.64 R120, [R1+0x1d8] ;  /* 0x0001d80001787983 */ /* 0x000ee80000300a00 */
[----:B------:R-:W3:Y:S01]  /*11d30*/  LDL.LU.64 R52, [R1+0x1d0] ;  /* 0x0001d00001347983 */ /* 0x000ee20000300a00 */
[----:B--2---:R-:W-:-:S04]  /*11d40*/  IMAD.WIDE R26, R7, 0x4, R154 ;  /* 0x00000004071a7825 */ /* 0x004fc800078e029a */
[C---:B----4-:R-:W-:Y:S01]  /*11d50*/  IMAD.WIDE R30, R7.reuse, 0x4, R152 ;  /* 0x00000004071e7825 */ /* 0x050fe200078e0298 */
[----:B------:R1:W-:Y:S04]  /*11d60*/  STL.64 [R1+0x3f8], R26 ;  /* 0x0003f81a01007387 */ /* 0x0003e80000100a00 */
[----:B------:R-:W-:Y:S01]  /*11d70*/  STL.64 [R1+0x3e8], R30 ;  /* 0x0003e81e01007387 */ /* 0x000fe20000100a00 */
[----:B-1----:R-:W-:-:S03]  /*11d80*/  IMAD.WIDE R26, R7, 0x4, R50 ;  /* 0x00000004071a7825 */ /* 0x002fc600078e0232 */
[----:B------:R-:W2:Y:S01]  /*11d90*/  LDL.LU.64 R50, [R1+0x1c8] ;  /* 0x0001c80001327983 */ /* 0x000ea20000300a00 */
[----:B------:R-:W-:-:S04]  /*11da0*/  IMAD.WIDE R28, R7, 0x4, R66 ;  /* 0x00000004071c7825 */ /* 0x000fc800078e0242 */
[C---:B------:R-:W-:Y:S01]  /*11db0*/  IMAD.WIDE R24, R7.reuse, 0x4, R24 ;  /* 0x0000000407187825 */ /* 0x040fe200078e0218 */
[----:B------:R-:W-:Y:S03]  /*11dc0*/  STL.64 [R1+0x3d8], R28 ;  /* 0x0003d81c01007387 */ /* 0x000fe60000100a00 */
[C---:B------:R-:W-:Y:S01]  /*11dd0*/  IMAD.WIDE R22, R7.reuse, 0x4, R22 ;  /* 0x0000000407167825 */ /* 0x040fe200078e0216 */
[----:B------:R3:W-:Y:S04]  /*11de0*/  STL.64 [R1+0x3d0], R26 ;  /* 0x0003d01a01007387 */ /* 0x0007e80000100a00 */
[----:B------:R1:W-:Y:S04]  /*11df0*/  STL.64 [R1+0x3c8], R24 ;  /* 0x0003c81801007387 */ /* 0x0003e80000100a00 */
[----:B------:R4:W-:Y:S01]  /*11e00*/  STL.64 [R1+0x3b8], R22 ;  /* 0x0003b81601007387 */ /* 0x0009e20000100a00 */
[----:B---3--:R-:W-:-:S04]  /*11e10*/  IMAD.WIDE R26, R7, 0x4, R190 ;  /* 0x00000004071a7825 */ /* 0x008fc800078e02be */
[C---:B-1----:R-:W-:Y:S01]  /*11e20*/  IMAD.WIDE R24, R7.reuse, 0x4, R188 ;  /* 0x0000000407187825 */ /* 0x042fe200078e02bc */
        /* <DEDUP_REMOVED lines=84> */
[----:B------:R-:W-:-:S05]  /*12370*/  IMAD.WIDE R28, R7, 0x4, R66 ;  /* 0x00000004071c7825 */ /* 0x000fca00078e0242 */
[----:B------:R1:W-:Y:S04]  /*12380*/  STL.64 [R1+0x840], R28 ;  /* 0x0008401c01007387 */ /* 0x0003e80000100a00 */
[----:B------:R4:W-:Y:S01]  /*12390*/  STL.64 [R1+0x848], R26 ;  /* 0x0008481a01007387 */ /* 0x0009e20000100a00 */
[----:B-1----:R-:W-:-:S04]  /*123a0*/  IMAD.WIDE R28, R7, 0x4, R24 ;  /* 0x00000004071c7825 */ /* 0x002fc800078e0218 */
[C---:B----4-:R-:W-:Y:S01]  /*123b0*/  IMAD.WIDE R26, R7.reuse, 0x4, R22 ;  /* 0x00000004071a7825 */ /* 0x050fe200078e0216 */
[----:B------:R1:W-:Y:S04]  /*123c0*/  STL.64 [R1+0x850], R28 ;  /* 0x0008501c01007387 */ /* 0x0003e80000100a00 */
[----:B------:R4:W-:Y:S01]  /*123d0*/  STL.64 [R1+0x858], R26 ;  /* 0x0008581a01007387 */ /* 0x0009e20000100a00 */
[----:B------:R-:W-:Y:S02]  /*123e0*/  SEL R252, RZ, 0x4, P5 ;  /* 0x00000004fffc7807 */ /* 0x000fe40002800000 */
[----:B------:R-:W-:Y:S01]  /*123f0*/  PLOP3.LUT P1, PT, PT, PT, UP0, 0x80, 0x0 ;  /* 0x000000000000781c */ /* 0x000fe20003f2f008 */
[----:B------:R-:W-:-:S04]  /*12400*/  IMAD.WIDE R240, R7, 0x4, R48 ;  /* 0x0000000407f07825 */ /* 0x000fc800078e0230 */
[C---:B------:R-:W-:Y:S01]  /*12410*/  IMAD.WIDE R238, R7.reuse, 0x4, R116 ;  /* 0x0000000407ee7825 */ /* 0x040fe200078e0274 */
[----:B-1----:R-:W1:Y:S03]  /*12420*/  LDC R28, c[0x0][0x230] ;  /* 0x00008c00ff1c7b82 */ /* 0x002e660000000800 */
[----:B------:R-:W-:-:S04]  /*12430*/  IMAD.WIDE R236, R7, 0x4, R118 ;  /* 0x0000000407ec7825 */ /* 0x000fc800078e0276 */
[C---:B------:R-:W-:Y:S01]  /*12440*/  IMAD.WIDE R234, R7.reuse, 0x4, R234 ;  /* 0x0000000407ea7825 */ /* 0x040fe200078e02ea */
[----:B------:R-:W1:Y:S03]  /*12450*/  LDC R29, c[0x0][0x230] ;  /* 0x00008c00ff1d7b82 */ /* 0x000e660000000800 */
[----:B--2---:R-:W-:-:S04]  /*12460*/  IMAD.WIDE R24, R7, 0x4, R190 ;  /* 0x0000000407187825 */ /* 0x004fc800078e02be */
[C---:B------:R-:W-:Y:S01]  /*12470*/  IMAD.WIDE R22, R7.reuse, 0x4, R188 ;  /* 0x0000000407167825 */ /* 0x040fe200078e02bc */
[----:B------:R2:W-:Y:S03]  /*12480*/  STL.64 [R1+0x860], R24 ;  /* 0x0008601801007387 */ /* 0x0005e60000100a00 */
[C---:B----4-:R-:W-:Y:S01]  /*12490*/  IMAD.WIDE R26, R7.reuse, 0x4, R150 ;  /* 0x00000004071a7825 */ /* 0x050fe200078e0296 */
[----:B------:R4:W-:Y:S04]  /*124a0*/  STL.64 [R1+0x868], R22 ;  /* 0x0008681601007387 */ /* 0x0009e80000100a00 */
[----:B------:R-:W-:Y:S01]  /*124b0*/  STL.64 [R1+0x870], R26 ;  /* 0x0008701a01007387 */ /* 0x000fe20000100a00 */
[----:B--2---:R-:W-:-:S04]  /*124c0*/  IMAD.WIDE R24, R7, 0x4, R148 ;  /* 0x0000000407187825 */ /* 0x004fc800078e0294 */
[C---:B----4-:R-:W-:Y:S01]  /*124d0*/  IMAD.WIDE R22, R7.reuse, 0x4, R64 ;  /* 0x0000000407167825 */ /* 0x050fe200078e0240 */
[----:B------:R2:W-:Y:S03]  /*124e0*/  STL.64 [R1+0x878], R24 ;  /* 0x0008781801007387 */ /* 0x0005e60000100a00 */
[C---:B------:R-:W-:Y:S01]  /*124f0*/  IMAD.WIDE R20, R7.reuse, 0x4, R20 ;  /* 0x0000000407147825 */ /* 0x040fe200078e0214 */
[----:B------:R4:W-:Y:S04]  /*12500*/  STL.64 [R1+0x880], R22 ;  /* 0x0008801601007387 */ /* 0x0009e80000100a00 */
[----:B------:R1:W-:Y:S01]  /*12510*/  STL.64 [R1+0x888], R20 ;  /* 0x0008881401007387 */ /* 0x0003e20000100a00 */
[----:B--2---:R-:W-:-:S04]  /*12520*/  IMAD.WIDE R24, R7, 0x4, R186 ;  /* 0x0000000407187825 */ /* 0x004fc800078e02ba */
[C---:B----4-:R-:W-:Y:S01]  /*12530*/  IMAD.WIDE R22, R7.reuse, 0x4, R184 ;  /* 0x0000000407167825 */ /* 0x050fe200078e02b8 */
[----:B------:R2:W-:Y:S03]  /*12540*/  STL.64 [R1+0x890], R24 ;  /* 0x0008901801007387 */ /* 0x0005e60000100a00 */
[C---:B-1----:R-:W-:Y:S01]  /*12550*/  IMAD.WIDE R20, R7.reuse, 0x4, R134 ;  /* 0x0000000407147825 */ /* 0x042fe200078e0286 */
[----:B------:R1:W-:Y:S04]  /*12560*/  STL.64 [R1+0x898], R22 ;  /* 0x0008981601007387 */ /* 0x0003e80000100a00 */
[----:B------:R4:W-:Y:S01]  /*12570*/  STL.64 [R1+0x8a0], R20 ;  /* 0x0008a01401007387 */ /* 0x0009e20000100a00 */
[----:B--2---:R-:W-:-:S04]  /*12580*/  IMAD.WIDE R24, R7, 0x4, R132 ;  /* 0x0000000407187825 */ /* 0x004fc800078e0284 */
[C---:B-1----:R-:W-:Y:S01]  /*12590*/  IMAD.WIDE R22, R7.reuse, 0x4, R58 ;  /* 0x0000000407167825 */ /* 0x042fe200078e023a */
[----:B------:R1:W-:Y:S03]  /*125a0*/  STL.64 [R1+0x8a8], R24 ;  /* 0x0008a81801007387 */ /* 0x0003e60000100a00 */
[C---:B----4-:R-:W-:Y:S01]  /*125b0*/  IMAD.WIDE R20, R7.reuse, 0x4, R14 ;  /* 0x0000000407147825 */ /* 0x050fe200078e020e */
[----:B------:R2:W-:Y:S03]  /*125c0*/  STL.64 [R1+0x8b0], R22 ;  /* 0x0008b01601007387 */ /* 0x0005e60000100a00 */
[C---:B------:R-:W-:Y:S01]  /*125d0*/  IMAD.WIDE R14, R7.reuse, 0x4, R182 ;  /* 0x00000004070e7825 */ /* 0x040fe200078e02b6 */
[----:B------:R4:W-:Y:S04]  /*125e0*/  STL.64 [R1+0x8b8], R20 ;  /* 0x0008b81401007387 */ /* 0x0009e80000100a00 */
[----:B------:R4:W-:Y:S01]  /*125f0*/  STL.64 [R1+0x8c0], R14 ;  /* 0x0008c00e01007387 */ /* 0x0009e20000100a00 */
[C---:B------:R-:W-:Y:S01]  /*12600*/  IMAD.WIDE R232, R7.reuse, 0x4, R232 ;  /* 0x0000000407e87825 */ /* 0x040fe200078e02e8 */
[----:B-1----:R-:W1:Y:S03]  /*12610*/  LDC R24, c[0x0][0x230] ;  /* 0x00008c00ff187b82 */ /* 0x002e660000000800 */
[----:B--2---:R-:W-:-:S04]  /*12620*/  IMAD.WIDE R22, R7, 0x4, R180 ;  /* 0x0000000407167825 */ /* 0x004fc800078e02b4 */
[C---:B----4-:R-:W-:Y:S01]  /*12630*/  IMAD.WIDE R20, R7.reuse, 0x4, R126 ;  /* 0x0000000407147825 */ /* 0x050fe200078e027e */
[----:B------:R2:W-:Y:S03]  /*12640*/  STL.64 [R1+0x8c8], R22 ;  /* 0x0008c81601007387 */ /* 0x0005e60000100a00 */
[C---:B------:R-:W-:Y:S01]  /*12650*/  IMAD.WIDE R14, R7.reuse, 0x4, R124 ;  /* 0x00000004070e7825 */ /* 0x040fe200078e027c */
[----:B------:R4:W-:Y:S04]  /*12660*/  STL.64 [R1+0x8d0], R20 ;  /* 0x0008d01401007387 */ /* 0x0009e80000100a00 */
[----:B------:R4:W-:Y:S01]  /*12670*/  STL.64 [R1+0x8d8], R14 ;  /* 0x0008d80e01007387 */ /* 0x0009e20000100a00 */
[----:B--2---:R-:W-:-:S03]  /*12680*/  IMAD.WIDE R22, R7, 0x4, R56 ;  /* 0x0000000407167825 */ /* 0x004fc600078e0238 */
[----:B------:R-:W-:Y:S01]  /*12690*/  LDGSTS.E [R5+0x27f00], desc[UR14][R122.64], !P2 ;  /* 0x27f000007a057fae */ /* 0x000fe2000d12184e */
[----:B----4-:R-:W-:-:S04]  /*126a0*/  IMAD.WIDE R20, R7, 0x4, R54 ;  /* 0x0000000407147825 */ /* 0x010fc800078e0236 */
[C---:B------:R-:W-:Y:S01]  /*126b0*/  IMAD.WIDE R14, R7.reuse, 0x4, R12 ;  /* 0x00000004070e7825 */ /* 0x040fe200078e020c */
[----:B------:R2:W-:Y:S03]  /*126c0*/  STL.64 [R1+0x8e0], R22 ;  /* 0x0008e01601007387 */ /* 0x0005e60000100a00 */
[C---:B------:R-:W-:Y:S01]  /*126d0*/  IMAD.WIDE R12, R7.reuse, 0x4, R178 ;  /* 0x00000004070c7825 */ /* 0x040fe200078e02b2 */
[----:B------:R-:W-:Y:S04]  /*126e0*/  STL.64 [R1+0x8e8], R20 ;  /* 0x0008e81401007387 */ /* 0x000fe80000100a00 */
[----:B------:R-:W-:Y:S04]  /*126f0*/  STL.64 [R1+0x8f0], R14 ;  /* 0x0008f00e01007387 */ /* 0x000fe80000100a00 */
[----:B------:R4:W-:Y:S01]  /*12700*/  STL.64 [R1+0x8f8], R12 ;  /* 0x0008f80c01007387 */ /* 0x0009e20000100a00 */
[C---:B------:R-:W-:Y:S01]  /*12710*/  IMAD.WIDE R230, R7.reuse, 0x4, R230 ;  /* 0x0000000407e67825 */ /* 0x040fe200078e02e6 */
[----:B--2---:R-:W2:Y:S03]  /*12720*/  LDC R22, c[0x0][0x230] ;  /* 0x00008c00ff167b82 */ /* 0x004ea60000000800 */
[----:B------:R-:W-:-:S04]  /*12730*/  IMAD.WIDE R228, R7, 0x4, R228 ;  /* 0x0000000407e47825 */ /* 0x000fc800078e02e4 */
[C---:B------:R-:W-:Y:S01]  /*12740*/  IMAD.WIDE R226, R7.reuse, 0x4, R226 ;  /* 0x0000000407e27825 */ /* 0x040fe200078e02e2 */
[----:B------:R-:W1:Y:S03]  /*12750*/  LDC R23, c[0x0][0x230] ;  /* 0x00008c00ff177b82 */ /* 0x000e660000000800 */
[C---:B----4-:R-:W-:Y:S02]  /*12760*/  IMAD.WIDE R12, R7.reuse, 0x4, R50 ;  /* 0x00000004070c7825 */ /* 0x050fe400078e0232 */
[----:B------:R-:W4:Y:S03]  /*12770*/  S2R R51, SR_TID.X ;  /* 0x0000000000337919 */ /* 0x000f260000002100 */
[----:B------:R-:W4:Y:S01]  /*12780*/  LDC R50, c[0x0][0x230] ;  /* 0x00008c00ff327b82 */ /* 0x000f220000000800 */
[----:B------:R-:W-:-:S04]  /*12790*/  IMAD.WIDE R14, R7, 0x4, R52 ;  /* 0x00000004070e7825 */ /* 0x000fc800078e0234 */
[----:B------:R-:W-:-:S05]  /*127a0*/  IMAD.WIDE R20, R7, 0x4, R176 ;  /* 0x0000000407147825 */ /* 0x000fca00078e02b0 */
[----:B------:R-:W-:Y:S04]  /*127b0*/  STL.64 [R1+0x900], R20 ;  /* 0x0009001401007387 */ /* 0x000fe80000100a00 */
[----:B------:R3:W-:Y:S01]  /*127c0*/  STL.64 [R1+0x908], R14 ;  /* 0x0009080e01007387 */ /* 0x0007e20000100a00 */
[----:B----4-:R-:W-:Y:S02]  /*127d0*/  IADD3 R50, R50, -0x80, RZ ;  /* 0xffffff8032327810 */ /* 0x010fe40007ffe0ff */
[----:B------:R-:W-:Y:S01]  /*127e0*/  LOP3.LUT R52, R51, 0x1f, RZ, 0xc0, !PT ;  /* 0x0000001f33347812 */ /* 0x000fe200078ec0ff */
[----:B---3--:R-:W-:Y:S03]  /*127f0*/  LDGSTS.E [R5+0x27f80], desc[UR14][R120.64], !P2 ;  /* 0x27f8000078057fae */ /* 0x008fe6000d12184e */
[----:B------:R-:W-:Y:S01]  /*12800*/  LOP3.LUT R53, R52, 0x20, RZ, 0xfc, !PT ;  /* 0x0000002034357812 */ /* 0x000fe200078efcff */
[----:B------:R-:W-:Y:S01]  /*12810*/  IMAD.WIDE R14, R7, 0x4, R122 ;  /* 0x00000004070e7825 */ /* 0x000fe200078e027a */
[----:B------:R3:W-:Y:S02]  /*12820*/  STL.64 [R1+0x910], R12 ;  /* 0x0009100c01007387 */ /* 0x0007e40000100a00 */
[----:B------:R-:W-:-:S02]  /*12830*/  ISETP.GE.AND P2, PT, R53, R50, PT ;  /* 0x000000323500720c */ /* 0x000fc40003f46270 */
[----:B------:R-:W4:Y:S01]  /*12840*/  LDC R53, c[0x0][0x230] ;  /* 0x00008c00ff357b82 */ /* 0x000f220000000800 */
[C---:B------:R-:W-:Y:S01]  /*12850*/  IMAD.WIDE R224, R7.reuse, 0x4, R224 ;  /* 0x0000000407e07825 */ /* 0x040fe200078e02e0 */
[----:B------:R-:W-:Y:S03]  /*12860*/  STL.64 [R1+0x918], R14 ;  /* 0x0009180e01007387 */ /* 0x000fe60000100a00 */
[----:B------:R-:W-:-:S04]  /*12870*/  IMAD.WIDE R206, R7, 0x4, R206 ;  /* 0x0000000407ce7825 */ /* 0x000fc800078e02ce */
        /* <DEDUP_REMOVED lines=29> */
[----:B------:R-:W-:Y:S01]  /*12a50*/  IMAD.WIDE R2, R7, 0x4, R2 ;  /* 0x0000000407027825 */ /* 0x000fe200078e0202 */
[----:B------:R-:W-:Y:S01]  /*12a60*/  LOP3.LUT R51, R51, 0x1f, RZ, 0xc0, !PT ;  /* 0x0000001f33337812 */ /* 0x000fe200078ec0ff */
[----:B------:R-:W0:Y:S02]  /*12a70*/  LDGDEPBAR ;  /* 0x00000000000079af */ /* 0x000e240000000000 */
[----:B---3--:R-:W-:Y:S01]  /*12a80*/  IMAD.WIDE R12, R7, 0x4, R120 ;  /* 0x00000004070c7825 */ /* 0x008fe200078e0278 */
[----:B------:R-:W-:-:S04]  /*12a90*/  SEL R7, R252, RZ, P1 ;  /* 0x000000fffc077207 */ /* 0x000fc80000800000 */
[----:B------:R4:W-:Y:S04]  /*12aa0*/  STL.64 [R1+0x920], R12 ;  /* 0x0009200c01007387 */ /* 0x0009e80000100a00 */
[----:B------:R-:W5:Y:S04]  /*12ab0*/  LDL.LU R252, [R1+0x1e50] ;  /* 0x001e500001fc7983 */ /* 0x000f680000300800 */
[----:B------:R-:W3:Y:S04]  /*12ac0*/  LDL.64 R58, [R1+0xa78] ;  /* 0x000a7800013a7983 */ /* 0x000ee80000100a00 */
[----:B------:R-:W2:Y:S01]  /*12ad0*/  LDL.64 R182, [R1+0xa80] ;  /* 0x000a800001b67983 */ /* 0x000ea20000100a00 */
[----:B------:R-:W-:-:S03]  /*12ae0*/  LOP3.LUT R52, R52, 0x40, RZ, 0xfc, !PT ;  /* 0x0000004034347812 */ /* 0x000fc600078efcff */
[----:B------:R-:W2:Y:S04]  /*12af0*/  LDL.64 R180, [R1+0xa88] ;  /* 0x000a880001b47983 */ /* 0x000ea80000100a00 */
[----:B------:R-:W2:Y:S04]  /*12b00*/  LDL.64 R126, [R1+0xa90] ;  /* 0x000a9000017e7983 */ /* 0x000ea80000100a00 */
[----:B------:R-:W2:Y:S04]  /*12b10*/  LDL.64 R124, [R1+0xa10] ;  /* 0x000a1000017c7983 */ /* 0x000ea80000100a00 */
[----:B------:R-:W2:Y:S04]  /*12b20*/  LDL.64 R56, [R1+0xa08] ;  /* 0x000a080001387983 */ /* 0x000ea80000100a00 */
[----:B------:R-:W2:Y:S01]  /*12b30*/  LDL.64 R54, [R1+0xb28] ;  /* 0x000b280001367983 */ /* 0x000ea20000100a00 */
[----:B------:R-:W-:-:S03]  /*12b40*/  ISETP.GE.AND P5, PT, R52, R50, PT ;  /* 0x000000323400720c */ /* 0x000fc60003fa6270 */
[----:B------:R-:W2:Y:S01]  /*12b50*/  LDL.64 R178, [R1+0xb30] ;  /* 0x000b300001b27983 */ /* 0x000ea20000100a00 */
[----:B----4-:R-:W-:-:S03]  /*12b60*/  VIADD R12, R53, 0xffffff7f ;  /* 0xffffff7f350c7836 */ /* 0x010fc60000000000 */
[----:B------:R-:W4:Y:S04]  /*12b70*/  LDL.64 R176, [R1+0x988] ;  /* 0x0009880001b07983 */ /* 0x000f280000100a00 */
[----:B------:R-:W4:Y:S04]  /*12b80*/  LDL.64 R122, [R1+0x980] ;  /* 0x00098000017a7983 */ /* 0x000f280000100a00 */
[----:B------:R-:W4:Y:S04]  /*12b90*/  LDL.64 R120, [R1+0x978] ;  /* 0x0009780001787983 */ /* 0x000f280000100a00 */
[----:B------:R-:W4:Y:S01]  /*12ba0*/  LDL.64 R52, [R1+0x970] ;  /* 0x0009700001347983 */ /* 0x000f220000100a00 */
[----:B------:R-:W-:-:S02]  /*12bb0*/  LOP3.LUT R51, R51, 0x60, RZ, 0xfc, !PT ;  /* 0x0000006033337812 */ /* 0x000fc400078efcff */
[----:B------:R-:W-:Y:S01]  /*12bc0*/  SEL R20, RZ, 0x4, P2 ;  /* 0x00000004ff147807 */ /* 0x000fe20001000000 */
[----:B------:R-:W1:Y:S01]  /*12bd0*/  S2R R13, SR_TID.X ;  /* 0x00000000000d7919 */ /* 0x000e620000002100 */
[----:B------:R-:W-:Y:S02]  /*12be0*/  ISETP.GE.AND P2, PT, R51, R50, PT ;  /* 0x000000323300720c */ /* 0x000fe40003f46270 */
[----:B------:R-:W4:Y:S04]  /*12bf0*/  LDL.64 R50, [R1+0xd18] ;  /* 0x000d180001327983 */ /* 0x000f280000100a00 */
[----:B------:R-:W4:Y:S04]  /*12c00*/  LDL.64 R82, [R1+0xd28] ;  /* 0x000d280001527983 */ /* 0x000f280000100a00 */
[----:B------:R-:W4:Y:S04]  /*12c10*/  LDL.64 R80, [R1+0xd30] ;  /* 0x000d300001507983 */ /* 0x000f280000100a00 */
[----:B------:R-:W4:Y:S04]  /*12c20*/  LDL.64 R26, [R1+0xe18] ;  /* 0x000e1800011a7983 */ /* 0x000f280000100a00 */
[----:B------:R-:W4:Y:S04]  /*12c30*/  LDL.64 R210, [R1+0xe20] ;  /* 0x000e200001d27983 */ /* 0x000f280000100a00 */
[----:B------:R-:W4:Y:S04]  /*12c40*/  LDL.64 R208, [R1+0xe28] ;  /* 0x000e280001d07983 */ /* 0x000f280000100a00 */
[----:B------:R-:W4:Y:S01]  /*12c50*/  LDL.64 R154, [R1+0xe30] ;  /* 0x000e3000019a7983 */ /* 0x000f220000100a00 */
[----:B-1----:R-:W-:-:S03]  /*12c60*/  LOP3.LUT R14, R13, 0x1f, RZ, 0xc0, !PT ;  /* 0x0000001f0d0e7812 */ /* 0x002fc600078ec0ff */
[----:B------:R-:W4:Y:S01]  /*12c70*/  LDL.64 R152, [R1+0xf18] ;  /* 0x000f180001987983 */ /* 0x000f220000100a00 */
[----:B------:R-:W1:Y:S03]  /*12c80*/  LDC R13, c[0x0][0x230] ;  /* 0x00008c00ff0d7b82 */ /* 0x000e660000000800 */
[----:B------:R-:W4:Y:S01]  /*12c90*/  LDL.64 R66, [R1+0xf20] ;  /* 0x000f200001427983 */ /* 0x000f220000100a00 */
[----:B------:R-:W-:-:S03]  /*12ca0*/  IMAD.SHL.U32 R133, R14, 0x4, RZ ;  /* 0x000000040e857824 */ /* 0x000fc600078e00ff */
[----:B------:R-:W4:Y:S04]  /*12cb0*/  LDL.64 R190, [R1+0xf28] ;  /* 0x000f280001be7983 */ /* 0x000f280000100a00 */
[----:B------:R-:W4:Y:S01]  /*12cc0*/  LDL.64 R188, [R1+0xf30] ;  /* 0x000f300001bc7983 */ /* 0x000f220000100a00 */
[----:B------:R-:W-:-:S03]  /*12cd0*/  SEL R15, RZ, 0x4, P5 ;  /* 0x00000004ff0f7807 */ /* 0x000fc60002800000 */
[----:B------:R-:W4:Y:S01]  /*12ce0*/  LDL.64 R150, [R1+0x1018] ;  /* 0x0010180001967983 */ /* 0x000f220000100a00 */
[----:B------:R-:W-:-:S03]  /*12cf0*/  ISETP.NE.U32.AND P1, PT, R7, RZ, PT ;  /* 0x000000ff0700720c */ /* 0x000fc60003f25070 */
[----:B------:R-:W4:Y:S01]  /*12d00*/  LDL.64 R148, [R1+0x1020] ;  /* 0x0010200001947983 */ /* 0x000f220000100a00 */
[----:B------:R-:W-:-:S03]  /*12d10*/  ISETP.GE.U32.AND P5, PT, R12, 0x7fffff00, PT ;  /* 0x7fffff000c00780c */ /* 0x000fc60003fa6070 */
[----:B------:R-:W4:Y:S01]  /*12d20*/  LDL.64 R64, [R1+0x1028] ;  /* 0x0010280001407983 */ /* 0x000f220000100a00 */
[----:B-1----:R-:W-:-:S03]  /*12d30*/  IADD3 R21, R13, -0x85, RZ ;  /* 0xffffff7b0d157810 */ /* 0x002fc60007ffe0ff */
[----:B------:R-:W4:Y:S01]  /*12d40*/  LDL.64 R186, [R1+0x1030] ;  /* 0x0010300001ba7983 */ /* 0x000f220000100a00 */
[C---:B------:R-:W-:Y:S02]  /*12d50*/  LOP3.LUT R12, R133.reuse, 0x10, RZ, 0x3c, !PT ;  /* 0x00000010850c7812 */ /* 0x040fe400078e3cff */
[C---:B------:R-:W-:Y:S01]  /*12d60*/  LOP3.LUT R13, R133.reuse, 0x30, RZ, 0x3c, !PT ;  /* 0x00000030850d7812 */ /* 0x040fe200078e3cff */
[----:B------:R-:W4:Y:S01]  /*12d70*/  LDL.64 R184, [R1+0x1118] ;  /* 0x0011180001b87983 */ /* 0x000f220000100a00 */
[C---:B------:R-:W-:Y:S02]  /*12d80*/  LOP3.LUT R14, R133.reuse, 0x50, RZ, 0x3c, !PT ;  /* 0x00000050850e7812 */ /* 0x040fe400078e3cff */
[----:B------:R-:W-:Y:S01]  /*12d90*/  LOP3.LUT R7, R133, 0x70, RZ, 0x3c, !PT ;  /* 0x0000007085077812 */ /* 0x000fe200078e3cff */
[----:B------:R-:W4:Y:S04]  /*12da0*/  LDL.64 R134, [R1+0x1120] ;  /* 0x0011200001867983 */ /* 0x000f280000100a00 */
        /* <DEDUP_REMOVED lines=35> */
[----:B---3--:R-:W-:Y:S04]  /*12fe0*/  LDGSTS.E [R4], desc[UR14][R58.64], P0 ;  /* 0x000000003a047fae */ /* 0x008fe8000812184e */
[----:B--2---:R-:W-:Y:S04]  /*12ff0*/  LDGSTS.E [R4+0x80], desc[UR14][R182.64], P6 ;  /* 0x00080000b6047fae */ /* 0x004fe8000b12184e */
[----:B------:R-:W-:Y:S04]  /*13000*/  LDGSTS.E [R4+0x100], desc[UR14][R180.64], P4 ;  /* 0x00100000b4047fae */ /* 0x000fe8000a12184e */
[----:B------:R-:W-:Y:S04]  /*13010*/  LDGSTS.E [R4+0x180], desc[UR14][R126.64], P3 ;  /* 0x001800007e047fae */ /* 0x000fe8000992184e */
[----:B------:R-:W-:Y:S04]  /*13020*/  LDGSTS.E [R4+0x1000], desc[UR14][R124.64], P0 ;  /* 0x010000007c047fae */ /* 0x000fe8000812184e */
[----:B------:R-:W-:Y:S04]  /*13030*/  LDGSTS.E [R4+0x1080], desc[UR14][R56.64], P6 ;  /* 0x0108000038047fae */ /* 0x000fe8000b12184e */
[----:B------:R-:W-:Y:S04]  /*13040*/  LDGSTS.E [R4+0x1100], desc[UR14][R54.64], P4 ;  /* 0x0110000036047fae */ /* 0x000fe8000a12184e */
[----:B------:R-:W-:Y:S04]  /*13050*/  LDGSTS.E [R4+0x1180], desc[UR14][R178.64], P3 ;  /* 0x01180000b2047fae */ /* 0x000fe8000992184e */
[----:B----4-:R-:W-:Y:S04]  /*13060*/  LDGSTS.E [R4+0x2000], desc[UR14][R176.64], P0 ;  /* 0x02000000b0047fae */ /* 0x010fe8000812184e */
[----:B------:R-:W-:Y:S04]  /*13070*/  LDGSTS.E [R4+0x2080], desc[UR14][R122.64], P6 ;  /* 0x020800007a047fae */ /* 0x000fe8000b12184e */
[----:B------:R-:W-:Y:S04]  /*13080*/  LDGSTS.E [R4+0x2100], desc[UR14][R120.64], P4 ;  /* 0x0210000078047fae */ /* 0x000fe8000a12184e */
[----:B------:R-:W-:Y:S04]  /*13090*/  LDGSTS.E [R4+0x2180], desc[UR14][R52.64], P3 ;  /* 0x0218000034047fae */ /* 0x000fe8000992184e */
[----:B------:R-:W2:Y:S04]  /*130a0*/  LDL.64 R58, [R1+0x1130] ;  /* 0x00113000013a7983 */ /* 0x000ea80000100a00 */
[----:B------:R-:W3:Y:S04]  /*130b0*/  LDL.64 R182, [R1+0x1218] ;  /* 0x0012180001b67983 */ /* 0x000ee80000100a00 */
[----:B------:R-:W4:Y:S04]  /*130c0*/  LDL.64 R52, [R1+0xd20] ;  /* 0x000d200001347983 */ /* 0x000f280000100a00 */
[----:B------:R-:W3:Y:S04]  /*130d0*/  LDL.64 R180, [R1+0x1220] ;  /* 0x0012200001b47983 */ /* 0x000ee80000100a00 */
[----:B------:R-:W3:Y:S04]  /*130e0*/  LDL.64 R126, [R1+0x1228] ;  /* 0x00122800017e7983 */ /* 0x000ee80000100a00 */
[----:B------:R-:W3:Y:S04]  /*130f0*/  LDL.64 R124, [R1+0x1230] ;  /* 0x00123000017c7983 */ /* 0x000ee80000100a00 */
[----:B------:R-:W3:Y:S04]  /*13100*/  LDL.64 R56, [R1+0x1318] ;  /* 0x0013180001387983 */ /* 0x000ee80000100a00 */
[----:B------:R-:W3:Y:S04]  /*13110*/  LDL.64 R54, [R1+0x1320] ;  /* 0x0013200001367983 */ /* 0x000ee80000100a00 */
[----:B------:R-:W3:Y:S04]  /*13120*/  LDL.64 R178, [R1+0x1328] ;  /* 0x0013280001b27983 */ /* 0x000ee80000100a00 */
[----:B------:R-:W3:Y:S04]  /*13130*/  LDL.64 R176, [R1+0x1330] ;  /* 0x0013300001b07983 */ /* 0x000ee80000100a00 */
[----:B------:R-:W3:Y:S04]  /*13140*/  LDL.64 R122, [R1+0x1418] ;  /* 0x00141800017a7983 */ /* 0x000ee80000100a00 */
[----:B------:R-:W-:Y:S04]  /*13150*/  LDGSTS.E [R4+0x3000], desc[UR14][R50.64], P0 ;  /* 0x0300000032047fae */ /* 0x000fe8000812184e */
[----:B------:R-:W3:Y:S04]  /*13160*/  LDL.64 R120, [R1+0x1420] ;  /* 0x0014200001787983 */ /* 0x000ee80000100a00 */
[----:B------:R-:W3:Y:S04]  /*13170*/  LDL.64 R50, [R1+0x1428] ;  /* 0x0014280001327983 */ /* 0x000ee80000100a00 */
[----:B----4-:R-:W-:Y:S04]  /*13180*/  LDGSTS.E [R4+0x3080], desc[UR14][R52.64], P6 ;  /* 0x0308000034047fae */ /* 0x010fe8000b12184e */
[----:B------:R-:W-:Y:S04]  /*13190*/  LDGSTS.E [R4+0x3100], desc[UR14][R82.64], P4 ;  /* 0x0310000052047fae */ /* 0x000fe8000a12184e */
[----:B------:R-:W-:Y:S04]  /*131a0*/  LDGSTS.E [R4+0x3180], desc[UR14][R80.64], P3 ;  /* 0x0318000050047fae */ /* 0x000fe8000992184e */
[----:B------:R-:W4:Y:S04]  /*131b0*/  LDL.64 R52, [R1+0x1430] ;  /* 0x0014300001347983 */ /* 0x000f280000100a00 */
[----:B------:R-:W-:Y:S04]  /*131c0*/  LDGSTS.E [R4+0x4000], desc[UR14][R26.64], P0 ;  /* 0x040000001a047fae */ /* 0x000fe8000812184e */
        /* <DEDUP_REMOVED lines=14> */
[----:B--2---:R-:W-:Y:S04]  /*132b0*/  LDGSTS.E [R4+0x7180], desc[UR14][R58.64], P3 ;  /* 0x071800003a047fae */ /* 0x004fe8000992184e */
[----:B---3--:R-:W-:Y:S04]  /*132c0*/  LDGSTS.E [R4+0x8000], desc[UR14][R182.64], P0 ;  /* 0x08000000b6047fae */ /* 0x008fe8000812184e */
        /* <DEDUP_REMOVED lines=10> */
[----:B------:R-:W2:Y:S04]  /*13370*/  LDL.64 R82, [R1+0x1520] ;  /* 0x0015200001527983 */ /* 0x000ea80000100a00 */
[----:B------:R-:W3:Y:S04]  /*13380*/  LDL.64 R80, [R1+0x1528] ;  /* 0x0015280001507983 */ /* 0x000ee80000100a00 */
[----:B------:R-:W2:Y:S04]  /*13390*/  LDL.64 R50, [R1+0x1518] ;  /* 0x0015180001327983 */ /* 0x000ea80000100a00 */
        /* <DEDUP_REMOVED lines=26> */
[----:B----4-:R-:W-:Y:S04]  /*13540*/  LDGSTS.E [R4+0xa180], desc[UR14][R52.64], P3 ;  /* 0x0a18000034047fae */ /* 0x010fe8000992184e */
[----:B------:R-:W4:Y:S04]  /*13550*/  LDL.64 R52, [R1+0xc40] ;  /* 0x000c400001347983 */ /* 0x000f280000100a00 */
[----:B--2---:R-:W-:Y:S04]  /*13560*/  LDGSTS.E [R4+0xb000], desc[UR14][R50.64], P0 ;  /* 0x0b00000032047fae */ /* 0x004fe8000812184e */
[----:B------:R-:W-:Y:S04]  /*13570*/  LDGSTS.E [R4+0xb080], desc[UR14][R82.64], P6 ;  /* 0x0b08000052047fae */ /* 0x000fe8000b12184e */
[----:B---3--:R-:W-:Y:S04]  /*13580*/  LDGSTS.E [R4+0xb100], desc[UR14][R80.64], P4 ;  /* 0x0b10000050047fae */ /* 0x008fe8000a12184e */
[----:B------:R-:W2:Y:S04]  /*13590*/  LDL.64 R50, [R1+0x968] ;  /* 0x0009680001327983 */ /* 0x000ea80000100a00 */
        /* <DEDUP_REMOVED lines=8> */
[----:B------:R-:W-:Y:S01]  /*13620*/  LDGSTS.E [R4+0xd180], desc[UR14][R150.64], P3 ;  /* 0x0d18000096047fae */ /* 0x000fe2000992184e */
[----:B------:R-:W-:-:S03]  /*13630*/  VIADD R12, R12, UR5 ;  /* 0x000000050c0c7c36 */ /* 0x000fc60008000000 */
        /* <DEDUP_REMOVED lines=37> */
[----:B------:R-:W4:Y:S04]  /*13890*/  LDL.64 R180, [R1+0x1150] ;  /* 0x0011500001b47983 */ /* 0x000f280000100a00 */
[----:B------:R-:W3:Y:S04]  /*138a0*/  LDL.64 R52, [R1+0x960] ;  /* 0x0009600001347983 */ /* 0x000ee80000100a00 */
        /* <DEDUP_REMOVED lines=8> */
[----:B--2---:R-:W-:Y:S04]  /*13930*/  LDGSTS.E [R12+0x2300], desc[UR14][R50.64], P4 ;  /* 0x02300000320c7fae */ /* 0x004fe8000a12184e */
[----:B------:R-:W2:Y:S04]  /*13940*/  LDL.64 R50, [R1+0x1438] ;  /* 0x0014380001327983 */ /* 0x000ea80000100a00 */
[----:B---3--:R-:W-:Y:S04]  /*13950*/  LDGSTS.E [R12+0x2380], desc[UR14][R52.64], P3 ;  /* 0x02380000340c7fae */ /* 0x008fe8000992184e */
[----:B------:R-:W-:Y:S04]  /*13960*/  LDGSTS.E [R12+0x3200], desc[UR14][R82.64], P0 ;  /* 0x03200000520c7fae */ /* 0x000fe8000812184e */
[----:B------:R-:W-:Y:S04]  /*13970*/  LDGSTS.E [R12+0x3280], desc[UR14][R80.64], P6 ;  /* 0x03280000500c7fae */ /* 0x000fe8000b12184e */
[----:B------:R-:W3:Y:S04]  /*13980*/  LDL.64 R52, [R1+0x1440] ;  /* 0x0014400001347983 */ /* 0x000ee80000100a00 */
        /* <DEDUP_REMOVED lines=27> */
[----:B------:R-:W2:Y:S04]  /*13b40*/  LDL.64 R82, [R1+0x1450] ;  /* 0x0014500001527983 */ /* 0x000ea80000100a00 */
[----:B------:R-:W4:Y:S04]  /*13b50*/  LDL.64 R80, [R1+0x1538] ;  /* 0x0015380001507983 */ /* 0x000f280000100a00 */
[----:B------:R-:W2:Y:S04]  /*13b60*/  LDL.64 R50, [R1+0x1448] ;  /* 0x0014480001327983 */ /* 0x000ea80000100a00 */
        /* <DEDUP_REMOVED lines=26> */
[----:B---3--:R-:W-:Y:S04]  /*13d10*/  LDGSTS.E [R12+0xa280], desc[UR14][R52.64], P6 ;  /* 0x0a280000340c7fae */ /* 0x008fe8000b12184e */
[----:B------:R-:W3:Y:S04]  /*13d20*/  LDL.64 R52, [R1+0xb70] ;  /* 0x000b700001347983 */ /* 0x000ee80000100a00 */
[----:B--2---:R-:W-:Y:S04]  /*13d30*/  LDGSTS.E [R12+0xa300], desc[UR14][R50.64], P4 ;  /* 0x0a300000320c7fae */ /* 0x004fe8000a12184e */
[----:B------:R-:W-:Y:S04]  /*13d40*/  LDGSTS.E [R12+0xa380], desc[UR14][R82.64], P3 ;  /* 0x0a380000520c7fae */ /* 0x000fe8000992184e */
[----:B----4-:R-:W-:Y:S04]  /*13d50*/  LDGSTS.E [R12+0xb200], desc[UR14][R80.64], P0 ;  /* 0x0b200000500c7fae */ /* 0x010fe8000812184e */
        /* <DEDUP_REMOVED lines=57> */
[----:B--2---:R-:W-:Y:S04]  /*140f0*/  LDGSTS.E [R6+0x2400], desc[UR14][R50.64], P0 ;  /* 0x0240000032067fae */ /* 0x004fe8000812184e */
[----:B------:R-:W2:Y:S04]  /*14100*/  LDL.64 R50, [R1+0x1368] ;  /* 0x0013680001327983 */ /* 0x000ea80000100a00 */
        /* <DEDUP_REMOVED lines=332> */
[----:B------:R-:W-:-:S03]  /*155d0*/  IADD3 R14, R14, UR5, RZ ;  /* 0x000000050e0e7c10 */ /* 0x000fc6000fffe0ff */
        /* <DEDUP_REMOVED lines=286> */
[----:B------:R-:W-:Y:S04]  /*167c0*/  LDGSTS.E [R5+0xfd00], desc[UR14][R222.64], P4 ;  /* 0x0fd00000de057fae */ /* 0x000fe8000a12184e */
[----:B------:R-:W3:Y:S04]  /*167d0*/  LDL.64 R52, [R1+0x17f8] ;  /* 0x0017f80001347983 */ /* 0x000ee80000100a00 */
[----:B--2---:R-:W-:Y:S04]  /*167e0*/  LDGSTS.E [R5+0xfd80], desc[UR14][R50.64], P3 ;  /* 0x0fd8000032057fae */ /* 0x004fe8000992184e */
[----:B------:R-:W2:Y:S01]  /*167f0*/  LDL.64 R50, [R1+0x1800] ;  /* 0x0018000001327983 */ /* 0x000ea20000100a00 */
[----:B------:R-:W-:-:S05]  /*16800*/  VIADD R7, R7, UR5 ;  /* 0x0000000507077c36 */ /* 0x000fca0008000000 */
        /* <DEDUP_REMOVED lines=53> */
[----:B--2---:R-:W-:Y:S04]  /*16b60*/  LDGSTS.E [R7+0xde80], desc[UR14][R50.64], P6 ;  /* 0x0de8000032077fae */ /* 0x004fe8000b12184e */
[----:B------:R-:W-:Y:S04]  /*16b70*/  LDGSTS.E [R7+0xdf00], desc[UR14][R48.64], P4 ;  /* 0x0df0000030077fae */ /* 0x000fe8000a12184e */
[----:B------:R-:W-:Y:S04]  /*16b80*/  LDGSTS.E [R7+0xdf80], desc[UR14][R38.64], P3 ;  /* 0x0df8000026077fae */ /* 0x000fe8000992184e */
[----:B------:R-:W-:Y:S04]  /*16b90*/  LDGSTS.E [R7+0xee00], desc[UR14][R36.64], P0 ;  /* 0x0ee0000024077fae */ /* 0x000fe8000812184e */
[----:B------:R-:W-:Y:S04]  /*16ba0*/  LDGSTS.E [R7+0xee80], desc[UR14][R34.64], P6 ;  /* 0x0ee8000022077fae */ /* 0x000fe8000b12184e */
[----:B------:R-:W-:Y:S04]  /*16bb0*/  LDGSTS.E [R7+0xef00], desc[UR14][R32.64], P4 ;  /* 0x0ef0000020077fae */ /* 0x000fe8000a12184e */
[----:B------:R-:W-:Y:S04]  /*16bc0*/  LDGSTS.E [R7+0xef80], desc[UR14][R244.64], P3 ;  /* 0x0ef80000f4077fae */ /* 0x000fe8000992184e */
[----:B------:R1:W-:Y:S01]  /*16bd0*/  LDGSTS.E [R7+0xfe00], desc[UR14][R26.64], P0 ;  /* 0x0fe000001a077fae */ /* 0x0003e2000812184e */
[----:B------:R-:W-:Y:S01]  /*16be0*/  ISETP.GE.U32.AND P0, PT, R21, 0x7ffffefc, PT ;  /* 0x7ffffefc1500780c */ /* 0x000fe20003f06070 */
[----:B------:R-:W-:-:S02]  /*16bf0*/  VIADD R21, R22, 0xffffff77 ;  /* 0xffffff7716157836 */ /* 0x000fc40000000000 */
[----:B------:R-:W-:Y:S03]  /*16c00*/  LDGSTS.E [R7+0xfe80], desc[UR14][R250.64], P6 ;  /* 0x0fe80000fa077fae */ /* 0x000fe6000b12184e */
[----:B------:R-:W-:Y:S01]  /*16c10*/  ISETP.GE.U32.AND P6, PT, R21, 0x7ffffef8, PT ;  /* 0x7ffffef81500780c */ /* 0x000fe20003fc6070 */
[----:B------:R-:W2:Y:S01]  /*16c20*/  LDL.LU.64 R244, [R1+0x1e48] ;  /* 0x001e480001f47983 */ /* 0x000ea20000300a00 */
[----:B------:R-:W-:Y:S01]  /*16c30*/  VIADD R21, R24, 0xffffff6f ;  /* 0xffffff6f18157836 */ /* 0x000fe20000000000 */
[----:B-1----:R-:W1:Y:S02]  /*16c40*/  LDC R27, c[0x0][0x230] ;  /* 0x00008c00ff1b7b82 */ /* 0x002e640000000800 */
[----:B------:R-:W3:Y:S04]  /*16c50*/  LDL.LU.64 R250, [R1+0x1e40] ;  /* 0x001e400001fa7983 */ /* 0x000ee80000300a00 */
[----:B------:R-:W4:Y:S01]  /*16c60*/  LDL.64 R24, [R1+0x1908] ;  /* 0x0019080001187983 */ /* 0x000f220000100a00 */
[----:B------:R-:W-:Y:S01]  /*16c70*/  IADD3 R22, R23, -0x8d, RZ ;  /* 0xffffff7317167810 */ /* 0x000fe20007ffe0ff */
[----:B------:R-:W1:Y:S08]  /*16c80*/  LDC R26, c[0x0][0x230] ;  /* 0x00008c00ff1a7b82 */ /* 0x000e700000000800 */
[----:B------:R-:W1:Y:S01]  /*16c90*/  LDC R23, c[0x0][0x230] ;  /* 0x00008c00ff177b82 */ /* 0x000e620000000800 */
[----:B----4-:R4:W-:Y:S07]  /*16ca0*/  LDGSTS.E [R7+0xff00], desc[UR14][R24.64], P4 ;  /* 0x0ff0000018077fae */ /* 0x0109ee000a12184e */
[----:B----4-:R-:W4:Y:S01]  /*16cb0*/  LDC R24, c[0x0][0x230] ;  /* 0x00008c00ff187b82 */ /* 0x010f220000000800 */
[----:B------:R-:W-:Y:S07]  /*16cc0*/  LDGSTS.E [R7+0xff80], desc[UR14][R30.64], P3 ;  /* 0x0ff800001e077fae */ /* 0x000fee000992184e */
[----:B------:R-:W2:Y:S01]  /*16cd0*/  LDC R25, c[0x0][0x230] ;  /* 0x00008c00ff197b82 */ /* 0x000ea20000000800 */
[----:B------:R-:W-:Y:S01]  /*16ce0*/  ISETP.GE.U32.AND P4, PT, R22, 0x7ffffef4, PT ;  /* 0x7ffffef41600780c */ /* 0x000fe20003f86070 */
[----:B------:R-:W-:Y:S01]  /*16cf0*/  VIADD R22, R28, 0xffffff6b ;  /* 0xffffff6b1c167836 */ /* 0x000fe20000000000 */
[----:B------:R-:W-:-:S02]  /*16d00*/  ISETP.GE.U32.AND P3, PT, R21, 0x7ffffef0, PT ;  /* 0x7ffffef01500780c */ /* 0x000fc40003f66070 */
[----:B------:R-:W-:Y:S02]  /*16d10*/  IADD3 R21, R29, -0x99, RZ ;  /* 0xffffff671d157810 */ /* 0x000fe40007ffe0ff */
[----:B------:R-:W3:Y:S04]  /*16d20*/  LDL.64 R28, [R1+0x5d0] ;  /* 0x0005d000011c7983 */ /* 0x000ee80000100a00 */
[----:B------:R-:W4:Y:S01]  /*16d30*/  LDL.64 R30, [R1+0x5b0] ;  /* 0x0005b000011e7983 */ /* 0x000f220000100a00 */
[----:B------:R-:W-:-:S03]  /*16d40*/  ULDC UR6, c[0x0][0x230] ;  /* 0x00008c0000067ab9 */ /* 0x000fc60000000800 */
[----:B------:R1:W-:Y:S04]  /*16d50*/  STL.64 [R1+0x2638], R56 ;  /* 0x0026383801007387 */ /* 0x0003e80000100a00 */
[----:B------:R-:W0:Y:S04]  /*16d60*/  LDGDEPBAR ;  /* 0x00000000000079af */ /* 0x000e280000000000 */
[----:B-1----:R-:W2:Y:S04]  /*16d70*/  LDL.64 R56, [R1+0x470] ;  /* 0x0004700001387983 */ /* 0x002ea80000100a00 */
[----:B------:R1:W-:Y:S04]  /*16d80*/  STL.64 [R1+0x2630], R54 ;  /* 0x0026303601007387 */ /* 0x0003e80000100a00 */
[----:B-1----:R-:W2:Y:S04]  /*16d90*/  LDL.64 R54, [R1+0x3b0] ;  /* 0x0003b00001367983 */ /* 0x002ea80000100a00 */
[----:B------:R1:W-:Y:S04]  /*16da0*/  STL.64 [R1+0x2628], R52 ;  /* 0x0026283401007387 */ /* 0x0003e80000100a00 */
[----:B-1----:R-:W2:Y:S04]  /*16db0*/  LDL.64 R52, [R1+0x368] ;  /* 0x0003680001347983 */ /* 0x002ea80000100a00 */
[----:B------:R1:W-:Y:S04]  /*16dc0*/  STL.64 [R1+0x2620], R50 ;  /* 0x0026203201007387 */ /* 0x0003e80000100a00 */
[----:B-1----:R-:W3:Y:S04]  /*16dd0*/  LDL.64 R50, [R1+0x6a8] ;  /* 0x0006a80001327983 */ /* 0x002ee80000100a00 */
[----:B------:R1:W-:Y:S04]  /*16de0*/  STL.64 [R1+0x2618], R48 ;  /* 0x0026183001007387 */ /* 0x0003e80000100a00 */
[----:B-1----:R-:W4:Y:S01]  /*16df0*/  LDL.64 R48, [R1+0x6b0] ;  /* 0x0006b00001307983 */ /* 0x002f220000100a00 */
[----:B------:R-:W-:Y:S06]  /*16e00*/  BAR.SYNC.DEFER_BLOCKING 0x0 ;  /* 0x0000000000007b1d */ /* 0x000fec0000010000 */
[----:B------:R-:W-:Y:S04]  /*16e10*/  STL.64 [R1+0x2610], R38 ;  /* 0x0026102601007387 */ /* 0x000fe80000100a00 */
[----:B------:R-:W-:Y:S04]  /*16e20*/  STL.64 [R1+0x2608], R36 ;  /* 0x0026082401007387 */ /* 0x000fe80000100a00 */
[----:B------:R-:W-:Y:S04]  /*16e30*/  STL.64 [R1+0x2600], R34 ;  /* 0x0026002201007387 */ /* 0x000fe80000100a00 */
[----:B------:R1:W-:Y:S04]  /*16e40*/  STL.64 [R1+0x25f8], R32 ;  /* 0x0025f82001007387 */ /* 0x0003e80000100a00 */
[----:B-1----:R-:W2:Y:S04]  /*16e50*/  LDL.64 R32, [R1+0x480] ;  /* 0x0004800001207983 */ /* 0x002ea80000100a00 */
[----:B------:R-:W-:Y:S04]  /*16e60*/  STL.64 [R1+0x25f0], R222 ;  /* 0x0025f0de01007387 */ /* 0x000fe80000100a00 */
[----:B------:R1:W-:Y:S04]  /*16e70*/  STL.64 [R1+0x2538], R12 ;  /* 0x0025380c01007387 */ /* 0x0003e80000100a00 */
[----:B------:R-:W2:Y:S04]  /*16e80*/  LDL.64 R38, [R1+0x2e8] ;  /* 0x0002e80001267983 */ /* 0x000ea80000100a00 */
[----:B------:R-:W2:Y:S04]  /*16e90*/  LDL.64 R36, [R1+0x278] ;  /* 0x0002780001247983 */ /* 0x000ea80000100a00 */
[----:B-1----:R-:W2:Y:S04]  /*16ea0*/  LDL.64 R12, [R1+0x3c0] ;  /* 0x0003c000010c7983 */ /* 0x002ea80000100a00 */
[----:B------:R-:W2:Y:S04]  /*16eb0*/  LDL.64 R34, [R1+0x270] ;  /* 0x0002700001227983 */ /* 0x000ea80000100a00 */
[----:B------:R-:W2:Y:S04]  /*16ec0*/  LDL.64 R222, [R1+0x90] ;  /* 0x0000900001de7983 */ /* 0x000ea80000100a00 */
[----:B------:R-:W-:Y:S01]  /*16ed0*/  @!PT LDS RZ, [RZ] ;  /* 0x00000000fffff984 */ /* 0x000fe20000000800 */
[----:B------:R-:W-:Y:S01]  /*16ee0*/  @!PT LDS RZ, [RZ] ;  /* 0x00000000fffff984 */ /* 0x000fe20000000800 */
[----:B------:R-:W-:Y:S01]  /*16ef0*/  @!PT LDS RZ, [RZ] ;  /* 0x00000000fffff984 */ /* 0x000fe20000000800 */
[----:B----4-:R-:W-:Y:S04]  /*16f00*/  LDGSTS.E [R4+0x28000], desc[UR14][R48.64], !P5 ;  /* 0x2800000030047fae */ /* 0x010fe8000e92184e */
[----:B---3--:R-:W-:Y:S01]  /*16f10*/  LDGSTS.E [R4+0x28080], desc[UR14][R50.64], !P5 ;  /* 0x2808000032047fae */ /* 0x008fe2000e92184e */
[----:B------:R-:W-:-:S03]  /*16f20*/  ISETP.GE.U32.AND P5, PT, R22, 0x7ffffeec, PT ;  /* 0x7ffffeec1600780c */ /* 0x000fc60003fa6070 */
[----:B------:R1:W-:Y:S01]  /*16f30*/  LDGSTS.E [R4+0x28400], desc[UR14][R28.64], !P0 ;  /* 0x284000001c047fae */ /* 0x0003e2000c12184e */
[----:B------:R-:W-:-:S03]  /*16f40*/  VIADD R22, R27, 0xffffff63 ;  /* 0xffffff631b167836 */ /* 0x000fc60000000000 */
[----:B------:R3:W-:Y:S01]  /*16f50*/  LDGSTS.E [R4+0x28480], desc[UR14][R30.64], !P0 ;  /* 0x284800001e047fae */ /* 0x0007e2000c12184e */
[----:B------:R-:W-:Y:S01]  /*16f60*/  ISETP.GE.U32.AND P0, PT, R21, 0x7ffffee8, PT ;  /* 0x7ffffee81500780c */ /* 0x000fe20003f06070 */
[----:B------:R-:W-:Y:S02]  /*16f70*/  VIADD R21, R26, 0xffffff5f ;  /* 0xffffff5f1a157836 */ /* 0x000fe40000000000 */
[----:B------:R-:W4:Y:S04]  /*16f80*/  LDL.64 R26, [R1+0x360] ;  /* 0x00036000011a7983 */ /* 0x000f280000100a00 */
[----:B------:R-:W4:Y:S01]  /*16f90*/  LDL.64 R50, [R1+0x328] ;  /* 0x0003280001327983 */ /* 0x000f220000100a00 */
[----:B-1----:R-:W1:Y:S03]  /*16fa0*/  LDC R29, c[0x0][0x230] ;  /* 0x00008c00ff1d7b82 */ /* 0x002e660000000800 */
[----:B------:R-:W4:Y:S05]  /*16fb0*/  LDL.64 R48, [R1+0x320] ;  /* 0x0003200001307983 */ /* 0x000f2a0000100a00 */
[----:B---3--:R-:W3:Y:S01]  /*16fc0*/  LDC R30, c[0x0][0x230] ;  /* 0x00008c00ff1e7b82 */ /* 0x008ee20000000800 */
[----:B--2---:R-:W-:Y:S07]  /*16fd0*/  LDGSTS.E [R4+0x28800], desc[UR14][R32.64], !P6 ;  /* 0x2880000020047fae */ /* 0x004fee000f12184e */
[----:B------:R-:W2:Y:S01]  /*16fe0*/  LDC R28, c[0x0][0x230] ;  /* 0x00008c00ff1c7b82 */ /* 0x000ea20000000800 */
[----:B------:R-:W-:Y:S01]  /*16ff0*/  LDGSTS.E [R4+0x28880], desc[UR14][R56.64], !P6 ;  /* 0x2888000038047fae */ /* 0x000fe2000f12184e */
[----:B------:R-:W-:Y:S01]  /*17000*/  ISETP.GE.U32.AND P6, PT, R22, 0x7ffffee4, PT ;  /* 0x7ffffee41600780c */ /* 0x000fe20003fc6070 */
[----:B------:R-:W-:-:S02]  /*17010*/  VIADD R22, R24, 0xffffff57 ;  /* 0xffffff5718167836 */ /* 0x000fc40000000000 */
[----:B------:R-:W2:Y:S04]  /*17020*/  LDL.64 R32, [R1+0x98] ;  /* 0x0000980001207983 */ /* 0x000ea80000100a00 */
[----:B------:R-:W2:Y:S04]  /*17030*/  LDL.LU.64 R56, [R1+0x2638] ;  /* 0x0026380001387983 */ /* 0x000ea80000300a00 */
[----:B------:R-:W-:Y:S04]  /*17040*/  LDGSTS.E [R4+0x28c00], desc[UR14][R12.64], !P4 ;  /* 0x28c000000c047fae */ /* 0x000fe8000e12184e */
[----:B------:R-:W-:Y:S01]  /*17050*/  LDGSTS.E [R4+0x28c80], desc[UR14][R54.64], !P4 ;  /* 0x28c8000036047fae */ /* 0x000fe2000e12184e */
[----:B------:R-:W-:-:S02]  /*17060*/  ISETP.GE.U32.AND P4, PT, R21, 0x7ffffee0, PT ;  /* 0x7ffffee01500780c */ /* 0x000fc40003f86070 */
[----:B------:R-:W-:Y:S01]  /*17070*/  IADD3 R21, R23, -0xa5, RZ ;  /* 0xffffff5b17157810 */ /* 0x000fe20007ffe0ff */
[----:B------:R-:W-:Y:S01]  /*17080*/  LDGSTS.E [R4+0x29000], desc[UR14][R52.64], !P3 ;  /* 0x2900000034047fae */ /* 0x000fe2000d92184e */
[----:B------:R-:W2:Y:S03]  /*17090*/  LDC R23, c[0x0][0x230] ;  /* 0x00008c00ff177b82 */ /* 0x000ea60000000800 */
[----:B------:R-:W2:Y:S04]  /*170a0*/  LDL.64 R12, [R1+0x38] ;  /* 0x00003800010c7983 */ /* 0x000ea80000100a00 */
[----:B------:R-:W2:Y:S04]  /*170b0*/  LDL.LU.64 R54, [R1+0x2630] ;  /* 0x0026300001367983 */ /* 0x000ea80000300a00 */
[----:B------:R-:W2:Y:S04]  /*170c0*/  LDL.LU.64 R52, [R1+0x2628] ;  /* 0x0026280001347983 */ /* 0x000ea80000300a00 */
[----:B----4-:R4:W-:Y:S01]  /*170d0*/  LDGSTS.E [R4+0x29080], desc[UR14][R26.64], !P3 ;  /* 0x290800001a047fae */ /* 0x0109e2000d92184e */
[----:B------:R-:W-:Y:S01]  /*170e0*/  ISETP.GE.U32.AND P3, PT, R21, 0x7ffffedc, PT ;  /* 0x7ffffedc1500780c */ /* 0x000fe20003f66070 */
[----:B------:R-:W-:-:S02]  /*170f0*/  VIADD R21, R25, 0xffffff53 ;  /* 0xffffff5319157836 */ /* 0x000fc40000000000 */
[----:B------:R-:W3:Y:S04]  /*17100*/  LDL.64 R24, [R1+0x2e0] ;  /* 0x0002e00001187983 */ /* 0x000ee80000100a00 */
[----:B------:R-:W-:Y:S04]  /*17110*/  LDGSTS.E [R4+0x29400], desc[UR14][R50.64], !P5 ;  /* 0x2940000032047fae */ /* 0x000fe8000e92184e */
[----:B------:R-:W-:Y:S01]  /*17120*/  LDGSTS.E [R4+0x29480], desc[UR14][R48.64], !P5 ;  /* 0x2948000030047fae */ /* 0x000fe2000e92184e */
[----:B----4-:R-:W4:Y:S03]  /*17130*/  LDC R27, c[0x0][0x230] ;  /* 0x00008c00ff1b7b82 */ /* 0x010f260000000800 */
[----:B------:R-:W-:Y:S04]  /*17140*/  LDGSTS.E [R4+0x29800], desc[UR14][R38.64], !P0 ;  /* 0x2980000026047fae */ /* 0x000fe8000c12184e */
[----:B------:R-:W4:Y:S01]  /*17150*/  LDL.LU.64 R50, [R1+0x2620] ;  /* 0x0026200001327983 */ /* 0x000f220000300a00 */
[----:B------:R-:W4:Y:S03]  /*17160*/  LDC R26, c[0x0][0x230] ;  /* 0x00008c00ff1a7b82 */ /* 0x000f260000000800 */
[----:B------:R-:W4:Y:S04]  /*17170*/  LDL.LU.64 R48, [R1+0x2618] ;  /* 0x0026180001307983 */ /* 0x000f280000300a00 */
[----:B------:R-:W4:Y:S04]  /*17180*/  LDL.LU.64 R38, [R1+0x2610] ;  /* 0x0026100001267983 */ /* 0x000f280000300a00 */
[----:B---3--:R3:W-:Y:S01]  /*17190*/  LDGSTS.E [R4+0x29880], desc[UR14][R24.64], !P0 ;  /* 0x2988000018047fae */ /* 0x0087e2000c12184e */
[----:B------:R-:W-:Y:S01]  /*171a0*/  ISETP.GE.U32.AND P0, PT, R21, 0x7ffffed4, PT ;  /* 0x7ffffed41500780c */ /* 0x000fe20003f06070 */
[----:B------:R-:W-:-:S02]  /*171b0*/  VIADD R21, R30, 0xffffff4b ;  /* 0xffffff4b1e157836 */ /* 0x000fc40000000000 */
[----:B------:R-:W4:Y:S01]  /*171c0*/  LDL.64 R30, [R1+0x40] ;  /* 0x00004000011e7983 */ /* 0x000f220000100a00 */
[----:B------:R-:W-:Y:S02]  /*171d0*/  ISETP.GE.U32.AND P5, PT, R22, 0x7ffffed8, PT ;  /* 0x7ffffed81600780c */ /* 0x000fe40003fa6070 */
[----:B-1----:R-:W-:Y:S01]  /*171e0*/  IADD3 R22, R29, -0xb1, RZ ;  /* 0xffffff4f1d167810 */ /* 0x002fe20007ffe0ff */
[----:B------:R-:W-:Y:S01]  /*171f0*/  LDGSTS.E [R4+0x29c00], desc[UR14][R36.64], !P6 ;  /* 0x29c0000024047fae */ /* 0x000fe2000f12184e */
[----:B------:R-:W1:Y:S03]  /*17200*/  LDC R29, c[0x0][0x230] ;  /* 0x00008c00ff1d7b82 */ /* 0x000e660000000800 */
[----:B------:R-:W-:Y:S01]  /*17210*/  LDGSTS.E [R4+0x29c80], desc[UR14][R34.64], !P6 ;  /* 0x29c8000022047fae */ /* 0x000fe2000f12184e */
[----:B------:R-:W-:-:S03]  /*17220*/  ISETP.GE.U32.AND P6, PT, R22, 0x7ffffed0, PT ;  /* 0x7ffffed01600780c */ /* 0x000fc60003fc6070 */
[----:B--2---:R-:W-:Y:S01]  /*17230*/  LDGSTS.E [R4+0x2a000], desc[UR14][R32.64], !P4 ;  /* 0x2a00000020047fae */ /* 0x004fe2000e12184e */
[----:B---3--:R-:W2:Y:S03]  /*17240*/  LDC R25, c[0x0][0x230] ;  /* 0x00008c00ff197b82 */ /* 0x008ea60000000800 */
[----:B------:R-:W3:Y:S04]  /*17250*/  LDL.LU.64 R36, [R1+0x2608] ;  /* 0x0026080001247983 */ /* 0x000ee80000300a00 */
[----:B------:R-:W3:Y:S01]  /*17260*/  LDL.LU.64 R34, [R1+0x2600] ;  /* 0x0026000001227983 */ /* 0x000ee20000300a00 */
[----:B------:R-:W1:Y:S03]  /*17270*/  LDC R24, c[0x0][0x230] ;  /* 0x00008c00ff187b82 */ /* 0x000e660000000800 */
[----:B------:R-:W-:Y:S04]  /*17280*/  LDGSTS.E [R4+0x2a080], desc[UR14][R222.64], !P4 ;  /* 0x2a080000de047fae */ /* 0x000fe8000e12184e */
[----:B------:R-:W3:Y:S04]  /*17290*/  LDL.LU.64 R32, [R1+0x25f8] ;  /* 0x0025f80001207983 */ /* 0x000ee80000300a00 */
[----:B------:R-:W3:Y:S04]  /*172a0*/  LDL.LU.64 R222, [R1+0x25f0] ;  /* 0x0025f00001de7983 */ /* 0x000ee80000300a00 */
[----:B----4-:R4:W-:Y:S04]  /*172b0*/  LDGSTS.E [R4+0x2a400], desc[UR14][R30.64], !P3 ;  /* 0x2a4000001e047fae */ /* 0x0109e8000d92184e */
[----:B------:R-:W-:Y:S04]  /*172c0*/  LDGSTS.E [R4+0x2a480], desc[UR14][R12.64], !P3 ;  /* 0x2a4800000c047fae */ /* 0x000fe8000d92184e */
[----:B------:R-:W-:Y:S04]  /*172d0*/  LDGSTS.E [R4+0x2a800], desc[UR14][R242.64], !P5 ;  /* 0x2a800000f2047fae */ /* 0x000fe8000e92184e */
[----:B------:R-:W-:Y:S01]  /*172e0*/  LDGSTS.E [R4+0x2a880], desc[UR14][R240.64], !P5 ;  /* 0x2a880000f0047fae */ /* 0x000fe2000e92184e */
[----:B------:R-:W-:Y:S01]  /*172f0*/  ISETP.GE.U32.AND P4, PT, R21, 0x7ffffecc, PT ;  /* 0x7ffffecc1500780c */ /* 0x000fe20003f86070 */
[----:B----4-:R-:W4:Y:S02]  /*17300*/  LDC R30, c[0x0][0x230] ;  /* 0x00008c00ff1e7b82 */ /* 0x010f240000000800 */
[----:B------:R-:W3:Y:S04]  /*17310*/  LDL.64 R12, [R1+0x678] ;  /* 0x00067800010c7983 */ /* 0x000ee80000100a00 */
[----:B------:R2:W-:Y:S04]  /*17320*/  STL.64 [R1+0x1e40], R242 ;  /* 0x001e40f201007387 */ /* 0x0005e80000100a00 */
[----:B------:R-:W-:Y:S04]  /*17330*/  LDGSTS.E [R4+0x2ac00], desc[UR14][R226.64], !P0 ;  /* 0x2ac00000e2047fae */ /* 0x000fe8000c12184e */
[----:B------:R-:W-:Y:S04]  /*17340*/  LDGSTS.E [R4+0x2ac80], desc[UR14][R224.64], !P0 ;  /* 0x2ac80000e0047fae */ /* 0x000fe8000c12184e */
[----:B--2---:R-:W2:Y:S04]  /*17350*/  LDL.64 R242, [R1+0x670] ;  /* 0x0006700001f27983 */ /* 0x004ea80000100a00 */
[----:B------:R1:W-:Y:S04]  /*17360*/  STL.64 [R1+0x1e48], R240 ;  /* 0x001e48f001007387 */ /* 0x0003e80000100a00 */
[----:B------:R-:W-:Y:S01]  /*17370*/  LDGSTS.E [R4+0x2b000], desc[UR14][R194.64], !P6 ;  /* 0x2b000000c2047fae */ /* 0x000fe2000f12184e */
[----:B------:R-:W-:-:S02]  /*17380*/  VIADD R21, R23, 0xffffff47 ;  /* 0xffffff4717157836 */ /* 0x000fc40000000000 */
[----:B------:R-:W4:Y:S01]  /*17390*/  LDC R23, c[0x0][0x230] ;  /* 0x00008c00ff177b82 */ /* 0x000f220000000800 */
[----:B------:R-:W-:Y:S01]  /*173a0*/  IADD3 R22, R27, -0xbd, RZ ;  /* 0xffffff431b167810 */ /* 0x000fe20007ffe0ff */
[----:B------:R-:W-:Y:S04]  /*173b0*/  LDGSTS.E [R4+0x2b080], desc[UR14][R192.64], !P6 ;  /* 0x2b080000c0047fae */ /* 0x000fe8000f12184e */
[----:B-1----:R-:W3:Y:S01]  /*173c0*/  LDL.64 R240, [R1+0x618] ;  /* 0x0006180001f07983 */ /* 0x002ee20000100a00 */
[----:B------:R-:W-:Y:S01]  /*173d0*/  ISETP.GE.U32.AND P3, PT, R21, 0x7ffffec8, PT ;  /* 0x7ffffec81500780c */ /* 0x000fe20003f66070 */
[----:B------:R-:W1:Y:S02]  /*173e0*/  LDC R27, c[0x0][0x230] ;  /* 0x00008c00ff1b7b82 */ /* 0x000e640000000800 */
[----:B------:R4:W-:Y:S01]  /*173f0*/  STL.64 [R1+0x1e50], R226 ;  /* 0x001e50e201007387 */ /* 0x0009e20000100a00 */
[----:B------:R-:W-:-:S03]  /*17400*/  ISETP.GE.U32.AND P5, PT, R22, 0x7ffffec4, PT ;  /* 0x7ffffec41600780c */ /* 0x000fc60003fa6070 */
[----:B------:R-:W-:Y:S04]  /*17410*/  LDGSTS.E [R4+0x2b400], desc[UR14][R130.64], !P4 ;  /* 0x2b40000082047fae */ /* 0x000fe8000e12184e */
[----:B----4-:R-:W4:Y:S04]  /*17420*/  LDL.64 R226, [R1+0x620] ;  /* 0x0006200001e27983 */ /* 0x010f280000100a00 */
[----:B------:R1:W-:Y:S01]  /*17430*/  STL.64 [R1+0x1e58], R224 ;  /* 0x001e58e001007387 */ /* 0x0003e20000100a00 */
[----:B------:R-:W-:Y:S02]  /*17440*/  VIADD R21, R28, 0xffffff3f ;  /* 0xffffff3f1c157836 */ /* 0x000fe40000000000 */
[----:B------:R-:W-:Y:S01]  /*17450*/  VIADD R22, R25, 0xffffff3b ;  /* 0xffffff3b19167836 */ /* 0x000fe20000000000 */
[----:B------:R-:W-:Y:S01]  /*17460*/  LDGSTS.E [R4+0x2b480], desc[UR14][R128.64], !P4 ;  /* 0x2b48000080047fae */ /* 0x000fe2000e12184e */
[----:B------:R-:W2:Y:S03]  /*17470*/  LDC R28, c[0x0][0x230] ;  /* 0x00008c00ff1c7b82 */ /* 0x000ea60000000800 */
[----:B-1----:R-:W2:Y:S01]  /*17480*/  LDL.64 R224, [R1+0x70] ;  /* 0x0000700001e07983 */ /* 0x002ea20000100a00 */
[----:B------:R-:W-:-:S04]  /*17490*/  ISETP.GE.U32.AND P0, PT, R21, 0x7ffffec0, PT ;  /* 0x7ffffec01500780c */ /* 0x000fc80003f06070 */
[----:B------:R-:W1:Y:S01]  /*174a0*/  LDC R25, c[0x0][0x230] ;  /* 0x00008c00ff197b82 */ /* 0x000e620000000800 */
[----:B------:R1:W-:Y:S01]  /*174b0*/  STL.64 [R1+0x1e60], R194 ;  /* 0x001e60c201007387 */ /* 0x0003e20000100a00 */
[----:B------:R-:W-:-:S03]  /*174c0*/  ISETP.GE.U32.AND P6, PT, R22, 0x7ffffebc, PT ;  /* 0x7ffffebc1600780c */ /* 0x000fc60003fc6070 */
[----:B------:R-:W-:Y:S01]  /*174d0*/  LDGSTS.E [R4+0x2b800], desc[UR14][R102.64], !P3 ;  /* 0x2b80000066047fae */ /* 0x000fe2000d92184e */
[----:B------:R-:W-:-:S03]  /*174e0*/  IADD3 R21, R26, -0xc9, RZ ;  /* 0xffffff371a157810 */ /* 0x000fc60007ffe0ff */
[----:B-1----:R-:W3:Y:S01]  /*174f0*/  LDL.64 R194, [R1+0x58] ;  /* 0x0000580001c27983 */ /* 0x002ee20000100a00 */
[----:B------:R-:W-:Y:S01]  /*17500*/  ISETP.GE.U32.AND P4, PT, R21, 0x7ffffeb8, PT ;  /* 0x7ffffeb81500780c */ /* 0x000fe20003f86070 */
[----:B------:R-:W-:Y:S01]  /*17510*/  VIADD R21, R23, 0xffffff33 ;  /* 0xffffff3317157836 */ /* 0x000fe20000000000 */
[----:B------:R-:W1:Y:S01]  /*17520*/  LDC R26, c[0x0][0x230] ;  /* 0x00008c00ff1a7b82 */ /* 0x000e620000000800 */
[----:B------:R1:W-:Y:S04]  /*17530*/  STL.64 [R1+0x1e68], R192 ;  /* 0x001e68c001007387 */ /* 0x0003e80000100a00 */
[----:B------:R-:W-:Y:S01]  /*17540*/  LDGSTS.E [R4+0x2b880], desc[UR14][R100.64], !P3 ;  /* 0x2b88000064047fae */ /* 0x000fe2000d92184e */
[----:B------:R-:W-:Y:S02]  /*17550*/  ISETP.GE.U32.AND P3, PT, R21, 0x7ffffeb4, PT ;  /* 0x7ffffeb41500780c */ /* 0x000fe40003f66070 */
[----:B------:R-:W4:Y:S01]  /*17560*/  LDC R23, c[0x0][0x230] ;  /* 0x00008c00ff177b82 */ /* 0x000f220000000800 */
[----:B------:R-:W-:Y:S04]  /*17570*/  LDGSTS.E [R4+0x2bc00], desc[UR14][R62.64], !P5 ;  /* 0x2bc000003e047fae */ /* 0x000fe8000e92184e */
[----:B-1----:R-:W4:Y:S04]  /*17580*/  LDL.64 R192, [R1+0x510] ;  /* 0x0005100001c07983 */ /* 0x002f280000100a00 */
[----:B------:R1:W-:Y:S04]  /*17590*/  STL.64 [R1+0x1e70], R130 ;  /* 0x001e708201007387 */ /* 0x0003e80000100a00 */
[----:B------:R-:W-:Y:S04]  /*175a0*/  LDGSTS.E [R4+0x2bc80], desc[UR14][R60.64], !P5 ;  /* 0x2bc800003c047fae */ /* 0x000fe8000e92184e */
[----:B------:R-:W-:Y:S04]  /*175b0*/  LDGSTS.E [R4+0x2c000], desc[UR14][R10.64], !P0 ;  /* 0x2c0000000a047fae */ /* 0x000fe8000c12184e */
[----:B-1----:R-:W4:Y:S04]  /*175c0*/  LDL.64 R130, [R1+0x518] ;  /* 0x0005180001827983 */ /* 0x002f280000100a00 */
[----:B------:R1:W-:Y:S04]  /*175d0*/  STL.64 [R1+0x1e78], R128 ;  /* 0x001e788001007387 */ /* 0x0003e80000100a00 */
[----:B------:R-:W-:Y:S04]  /*175e0*/  LDGSTS.E [R4+0x2c080], desc[UR14][R8.64], !P0 ;  /* 0x2c08000008047fae */ /* 0x000fe8000c12184e */
[----:B-1----:R-:W4:Y:S04]  /*175f0*/  LDL.64 R128, [R1+0x6c8] ;  /* 0x0006c80001807983 */ /* 0x002f280000100a00 */
[----:B------:R1:W-:Y:S04]  /*17600*/  STL.64 [R1+0x1e80], R102 ;  /* 0x001e806601007387 */ /* 0x0003e80000100a00 */
[----:B-1----:R-:W4:Y:S04]  /*17610*/  LDL.64 R102, [R1+0x6c0] ;  /* 0x0006c00001667983 */ /* 0x002f280000100a00 */
[----:B------:R-:W-:Y:S04]  /*17620*/  STL.64 [R1+0x1e88], R100 ;  /* 0x001e886401007387 */ /* 0x000fe80000100a00 */
[----:B------:R-:W-:Y:S04]  /*17630*/  STL.64 [R1+0x1e90], R62 ;  /* 0x001e903e01007387 */ /* 0x000fe80000100a00 */
[----:B------:R1:W-:Y:S04]  /*17640*/  STL.64 [R1+0x1e98], R60 ;  /* 0x001e983c01007387 */ /* 0x0003e80000100a00 */
[----:B------:R4:W-:Y:S04]  /*17650*/  STL.64 [R1+0x1ea0], R10 ;  /* 0x001ea00a01007387 */ /* 0x0009e80000100a00 */
[----:B------:R-:W-:Y:S01]  /*17660*/  STL.64 [R1+0x1ea8], R8 ;  /* 0x001ea80801007387 */ /* 0x000fe20000100a00 */
[----:B------:R-:W-:Y:S01]  /*17670*/  VIADD R22, R24, 0xffffff2f ;  /* 0xffffff2f18167836 */ /* 0x000fe20000000000 */
[----:B------:R-:W-:Y:S01]  /*17680*/  IADD3 R21, R30, -0xd5, RZ ;  /* 0xffffff2b1e157810 */ /* 0x000fe20007ffe0ff */
[----:B------:R-:W4:Y:S01]  /*17690*/  LDC R24, c[0x0][0x230] ;  /* 0x00008c00ff187b82 */ /* 0x000f220000000800 */
[----:B-1----:R-:W4:Y:S04]  /*176a0*/  LDL.64 R60, [R1+0x390] ;  /* 0x00039000013c7983 */ /* 0x002f280000100a00 */
[----:B---3--:R-:W-:Y:S01]  /*176b0*/  LDGSTS.E [R4+0x2c400], desc[UR14][R194.64], !P6 ;  /* 0x2c400000c2047fae */ /* 0x008fe2000f12184e */
[----:B------:R-:W-:-:S02]  /*176c0*/  ISETP.GE.U32.AND P5, PT, R22, 0x7ffffeb0, PT ;  /* 0x7ffffeb01600780c */ /* 0x000fc40003fa6070 */
[----:B------:R-:W1:Y:S01]  /*176d0*/  LDC R30, c[0x0][0x230] ;  /* 0x00008c00ff1e7b82 */ /* 0x000e620000000800 */
[----:B--2---:R-:W-:Y:S04]  /*176e0*/  LDGSTS.E [R4+0x2c480], desc[UR14][R224.64], !P6 ;  /* 0x2c480000e0047fae */ /* 0x004fe8000f12184e */
[----:B----4-:R-:W-:Y:S04]  /*176f0*/  LDGSTS.E [R4+0x2c800], desc[UR14][R226.64], !P4 ;  /* 0x2c800000e2047fae */ /* 0x010fe8000e12184e */
[----:B------:R-:W2:Y:S04]  /*17700*/  LDL.64 R194, [R1+0x4c8] ;  /* 0x0004c80001c27983 */ /* 0x000ea80000100a00 */
[----:B------:R-:W3:Y:S04]  /*17710*/  LDL.64 R224, [R1+0x4c0] ;  /* 0x0004c00001e07983 */ /* 0x000ee80000100a00 */
[----:B------:R-:W4:Y:S04]  /*17720*/  LDL.64 R226, [R1+0x468] ;  /* 0x0004680001e27983 */ /* 0x000f280000100a00 */
[----:B------:R-:W-:Y:S04]  /*17730*/  LDGSTS.E [R4+0x2c880], desc[UR14][R240.64], !P4 ;  /* 0x2c880000f0047fae */ /* 0x000fe8000e12184e */
[----:B------:R-:W-:Y:S04]  /*17740*/  LDGSTS.E [R4+0x2cc00], desc[UR14][R242.64], !P3 ;  /* 0x2cc00000f2047fae */ /* 0x000fe8000d92184e */
[----:B------:R-:W-:Y:S04]  /*17750*/  LDGSTS.E [R4+0x2cc80], desc[UR14][R12.64], !P3 ;  /* 0x2cc800000c047fae */ /* 0x000fe8000d92184e */
[----:B------:R-:W4:Y:S04]  /*17760*/  LDL.64 R240, [R1+0x460] ;  /* 0x0004600001f07983 */ /* 0x000f280000100a00 */
[----:B------:R-:W4:Y:S04]  /*17770*/  LDL.64 R242, [R1+0x408] ;  /* 0x0004080001f27983 */ /* 0x000f280000100a00 */
[----:B------:R-:W4:Y:S01]  /*17780*/  LDL.64 R12, [R1+0x400] ;  /* 0x00040000010c7983 */ /* 0x000f220000100a00 */
[----:B------:R-:W-:Y:S01]  /*17790*/  ISETP.GE.U32.AND P0, PT, R21, 0x7ffffeac, PT ;  /* 0x7ffffeac1500780c */ /* 0x000fe20003f06070 */
[----:B------:R-:W-:-:S02]  /*177a0*/  VIADD R22, R28, 0xffffff27 ;  /* 0xffffff271c167836 */ /* 0x000fc40000000000 */
[----:B------:R-:W-:Y:S01]  /*177b0*/  VIADD R21, R29, 0xffffff23 ;  /* 0xffffff231d157836 */ /* 0x000fe20000000000 */
[----:B------:R-:W1:Y:S01]  /*177c0*/  LDC R28, c[0x0][0x230] ;  /* 0x00008c00ff1c7b82 */ /* 0x000e620000000800 */
[----:B------:R-:W4:Y:S01]  /*177d0*/  LDL.64 R10, [R1+0x398] ;  /* 0x00039800010a7983 */ /* 0x000f220000100a00 */
[----:B------:R-:W-:Y:S02]  /*177e0*/  ISETP.GE.U32.AND P6, PT, R22, 0x7ffffea8, PT ;  /* 0x7ffffea81600780c */ /* 0x000fe40003fc6070 */
[----:B------:R-:W-:Y:S01]  /*177f0*/  ISETP.GE.U32.AND P4, PT, R21, 0x7ffffea4, PT ;  /* 0x7ffffea41500780c */ /* 0x000fe20003f86070 */
[----:B------:R-:W4:Y:S01]  /*17800*/  LDL.64 R62, [R1+0x358] ;  /* 0x00035800013e7983 */ /* 0x000f220000100a00 */
[----:B------:R-:W-:Y:S02]  /*17810*/  IADD3 R21, R23, -0xe1, RZ ;  /* 0xffffff1f17157810 */ /* 0x000fe40007ffe0ff */
[----:B------:R-:W1:Y:S01]  /*17820*/  LDC R23, c[0x0][0x230] ;  /* 0x00008c00ff177b82 */ /* 0x000e620000000800 */
[----:B------:R-:W4:Y:S01]  /*17830*/  LDL.64 R100, [R1+0x350] ;  /* 0x0003500001647983 */ /* 0x000f220000100a00 */
[----:B------:R-:W-:-:S03]  /*17840*/  ISETP.GE.U32.AND P3, PT, R21, 0x7ffffea0, PT ;  /* 0x7ffffea01500780c */ /* 0x000fc60003f66070 */
[----:B------:R-:W-:Y:S03]  /*17850*/  LDGSTS.E [R4+0x2d000], desc[UR14][R102.64], !P5 ;  /* 0x2d00000066047fae */ /* 0x000fe6000e92184e */
[----:B------:R-:W1:Y:S01]  /*17860*/  LDC R29, c[0x0][0x230] ;  /* 0x00008c00ff1d7b82 */ /* 0x000e620000000800 */
[----:B------:R-:W-:Y:S04]  /*17870*/  LDGSTS.E [R4+0x2d080], desc[UR14][R128.64], !P5 ;  /* 0x2d08000080047fae */ /* 0x000fe8000e92184e */
[----:B------:R-:W-:Y:S04]  /*17880*/  LDGSTS.E [R4+0x2d400], desc[UR14][R130.64], !P0 ;  /* 0x2d40000082047fae */ /* 0x000fe8000c12184e */
[----:B------:R-:W4:Y:S04]  /*17890*/  LDL.64 R102, [R1+0x3a8] ;  /* 0x0003a80001667983 */ /* 0x000f280000100a00 */
[----:B------:R-:W4:Y:S04]  /*178a0*/  LDL.64 R128, [R1+0x3a0] ;  /* 0x0003a00001807983 */ /* 0x000f280000100a00 */
[----:B------:R-:W-:Y:S04]  /*178b0*/  LDGSTS.E [R4+0x2d480], desc[UR14][R192.64], !P0 ;  /* 0x2d480000c0047fae */ /* 0x000fe8000c12184e */
[----:B------:R-:W4:Y:S04]  /*178c0*/  LDL.64 R130, [R1+0x7a8] ;  /* 0x0007a80001827983 */ /* 0x000f280000100a00 */
[----:B------:R-:W4:Y:S04]  /*178d0*/  LDL.64 R192, [R1+0x7b0] ;  /* 0x0007b00001c07983 */ /* 0x000f280000100a00 */
[----:B--2---:R-:W-:Y:S04]  /*178e0*/  LDGSTS.E [R4+0x2d800], desc[UR14][R194.64], !P6 ;  /* 0x2d800000c2047fae */ /* 0x004fe8000f12184e */
[----:B---3--:R-:W-:Y:S04]  /*178f0*/  LDGSTS.E [R4+0x2d880], desc[UR14][R224.64], !P6 ;  /* 0x2d880000e0047fae */ /* 0x008fe8000f12184e */
        /* <DEDUP_REMOVED lines=10> */
[----:B------:R-:W-:-:S02]  /*179a0*/  VIADD R21, R27, 0xffffff17 ;  /* 0xffffff171b157836 */ /* 0x000fc40000000000 */
[----:B------:R-:W-:Y:S01]  /*179b0*/  VIADD R22, R26, 0xffffff1b ;  /* 0xffffff1b1a167836 */ /* 0x000fe20000000000 */
[----:B------:R-:W4:Y:S02]  /*179c0*/  LDC R27, c[0x0][0x230] ;  /* 0x00008c00ff1b7b82 */ /* 0x000f240000000800 */
[----:B------:R-:W-:Y:S01]  /*179d0*/  ISETP.GE.U32.AND P0, PT, R21, 0x7ffffe98, PT ;  /* 0x7ffffe981500780c */ /* 0x000fe20003f06070 */
[----:B------:R-:W-:Y:S01]  /*179e0*/  VIADD R21, R25, 0xffffff0f ;  /* 0xffffff0f19157836 */ /* 0x000fe20000000000 */
[----:B------:R-:W-:Y:S02]  /*179f0*/  ISETP.GE.U32.AND P5, PT, R22, 0x7ffffe9c, PT ;  /* 0x7ffffe9c1600780c */ /* 0x000fe40003fa6070 */
[----:B------:R-:W-:Y:S02]  /*17a00*/  IADD3 R22, R24, -0xed, RZ ;  /* 0xffffff1318167810 */ /* 0x000fe40007ffe0ff */
[----:B------:R-:W-:Y:S01]  /*17a10*/  ISETP.GE.U32.AND P4, PT, R21, 0x7ffffe90, PT ;  /* 0x7ffffe901500780c */ /* 0x000fe20003f86070 */
[----:B-1----:R-:W-:Y:S01]  /*17a20*/  VIADD R21, R23, 0xffffff0b ;  /* 0xffffff0b17157836 */ /* 0x002fe20000000000 */
[----:B------:R-:W-:Y:S01]  /*17a30*/  ISETP.GE.U32.AND P6, PT, R22, 0x7ffffe94, PT ;  /* 0x7ffffe941600780c */ /* 0x000fe20003fc6070 */
[----:B------:R-:W1:Y:S03]  /*17a40*/  LDC R26, c[0x0][0x230] ;  /* 0x00008c00ff1a7b82 */ /* 0x000e660000000800 */
[----:B------:R-:W-:-:S03]  /*17a50*/  ISETP.GE.U32.AND P3, PT, R21, 0x7ffffe8c, PT ;  /* 0x7ffffe8c1500780c */ /* 0x000fc60003f66070 */
[----:B------:R-:W-:Y:S02]  /*17a60*/  LDGSTS.E [R4+0x2e400], desc[UR14][R102.64], !P5 ;  /* 0x2e40000066047fae */ /* 0x000fe4000e92184e */
[----:B------:R-:W1:Y:S02]  /*17a70*/  LDC R23, c[0x0][0x230] ;  /* 0x00008c00ff177b82 */ /* 0x000e640000000800 */
[----:B------:R-:W-:Y:S06]  /*17a80*/  LDGSTS.E [R4+0x2e480], desc[UR14][R128.64], !P5 ;  /* 0x2e48000080047fae */ /* 0x000fec000e92184e */
[----:B------:R-:W1:Y:S01]  /*17a90*/  LDC R24, c[0x0][0x230] ;  /* 0x00008c00ff187b82 */ /* 0x000e620000000800 */
[----:B------:R-:W-:Y:S04]  /*17aa0*/  LDGSTS.E [R4+0x2e800], desc[UR14][R130.64], !P0 ;  /* 0x2e80000082047fae */ /* 0x000fe8000c12184e */
[----:B------:R-:W4:Y:S03]  /*17ab0*/  LDL.64 R102, [R1+0x8a8] ;  /* 0x0008a80001667983 */ /* 0x000f260000100a00 */
[----:B------:R-:W1:Y:S01]  /*17ac0*/  LDC R25, c[0x0][0x230] ;  /* 0x00008c00ff197b82 */ /* 0x000e620000000800 */
        /* <DEDUP_REMOVED lines=16> */
[----:B------:R-:W-:Y:S01]  /*17bd0*/  IADD3 R22, R28, -0xf9, RZ ;  /* 0xffffff071c167810 */ /* 0x000fe20007ffe0ff */
[----:B------:R-:W-:Y:S01]  /*17be0*/  VIADD R21, R29, 0xffffff03 ;  /* 0xffffff031d157836 */ /* 0x000fe20000000000 */
[----:B------:R-:W4:Y:S02]  /*17bf0*/  LDC R28, c[0x0][0x230] ;  /* 0x00008c00ff1c7b82 */ /* 0x000f240000000800 */
[----:B------:R-:W-:Y:S01]  /*17c00*/  ISETP.GE.U32.AND P5, PT, R22, 0x7ffffe88, PT ;  /* 0x7ffffe881600780c */ /* 0x000fe20003fa6070 */
[----:B-1----:R-:W-:Y:S01]  /*17c10*/  VIADD R22, R26, 0xffffff7e ;  /* 0xffffff7e1a167836 */ /* 0x002fe20000000000 */
[----:B------:R-:W-:-:S02]  /*17c20*/  ISETP.GE.U32.AND P0, PT, R21, 0x7ffffe84, PT ;  /* 0x7ffffe841500780c */ /* 0x000fc40003f06070 */
[----:B------:R-:W-:Y:S02]  /*17c30*/  IADD3 R21, R27, -0x86, RZ ;  /* 0xffffff7a1b157810 */ /* 0x000fe40007ffe0ff */
[----:B------:R-:W-:Y:S01]  /*17c40*/  ISETP.GE.U32.AND P6, PT, R22, 0x7ffffeff, PT ;  /* 0x7ffffeff1600780c */ /* 0x000fe20003fc6070 */
[----:B------:R-:W1:Y:S01]  /*17c50*/  LDC R29, c[0x0][0x230] ;  /* 0x00008c00ff1d7b82 */ /* 0x000e620000000800 */
[----:B------:R-:W-:Y:S01]  /*17c60*/  ISETP.GE.U32.AND P4, PT, R21, 0x7ffffefb, PT ;  /* 0x7ffffefb1500780c */ /* 0x000fe20003f86070 */
[----:B------:R-:W-:-:S05]  /*17c70*/  VIADD R21, R23, 0xffffff76 ;  /* 0xffffff7617157836 */ /* 0x000fca0000000000 */
[----:B------:R-:W-:Y:S01]  /*17c80*/  ISETP.GE.U32.AND P3, PT, R21, 0x7ffffef7, PT ;  /* 0x7ffffef71500780c */ /* 0x000fe20003f66070 */
[----:B------:R-:W1:Y:S01]  /*17c90*/  LDC R23, c[0x0][0x230] ;  /* 0x00008c00ff177b82 */ /* 0x000e620000000800 */
[----:B------:R-:W-:Y:S04]  /*17ca0*/  LDGSTS.E [R4+0x2f800], desc[UR14][R102.64], !P5 ;  /* 0x2f80000066047fae */ /* 0x000fe8000e92184e */
[----:B------:R-:W-:Y:S03]  /*17cb0*/  LDGSTS.E [R4+0x2f880], desc[UR14][R128.64], !P5 ;  /* 0x2f88000080047fae */ /* 0x000fe6000e92184e */
[----:B------:R-:W1:Y:S01]  /*17cc0*/  LDC R27, c[0x0][0x230] ;  /* 0x00008c00ff1b7b82 */ /* 0x000e620000000800 */
[----:B------:R-:W4:Y:S07]  /*17cd0*/  LDL.64 R102, [R1+0x318] ;  /* 0x0003180001667983 */ /* 0x000f2e0000100a00 */
[----:B------:R-:W1:Y:S01]  /*17ce0*/  LDC R26, c[0x0][0x230] ;  /* 0x00008c00ff1a7b82 */ /* 0x000e620000000800 */
[----:B------:R-:W-:Y:S04]  /*17cf0*/  LDGSTS.E [R4+0x2fc00], desc[UR14][R130.64], !P0 ;  /* 0x2fc0000082047fae */ /* 0x000fe8000c12184e */
        /* <DEDUP_REMOVED lines=16> */
[----:B------:R-:W-:Y:S01]  /*17e00*/  VIADD R22, R24, 0xffffff72 ;  /* 0xffffff7218167836 */ /* 0x000fe20000000000 */
[----:B------:R-:W-:Y:S01]  /*17e10*/  IADD3 R21, R25, -0x92, RZ ;  /* 0xffffff6e19157810 */ /* 0x000fe20007ffe0ff */
[----:B------:R-:W4:Y:S03]  /*17e20*/  LDC R24, c[0x0][0x230] ;  /* 0x00008c00ff187b82 */ /* 0x000f260000000800 */
[----:B------:R-:W-:-:S02]  /*17e30*/  ISETP.GE.U32.AND P5, PT, R22, 0x7ffffef3, PT ;  /* 0x7ffffef31600780c */ /* 0x000fc40003fa6070 */
[----:B------:R-:W-:Y:S01]  /*17e40*/  ISETP.GE.U32.AND P0, PT, R21, 0x7ffffeef, PT ;  /* 0x7ffffeef1500780c */ /* 0x000fe20003f06070 */
[----:B-1----:R-:W-:Y:S02]  /*17e50*/  VIADD R21, R29, 0xffffff66 ;  /* 0xffffff661d157836 */ /* 0x002fe40000000000 */
[----:B------:R-:W-:Y:S01]  /*17e60*/  VIADD R22, R28, 0xffffff6a ;  /* 0xffffff6a1c167836 */ /* 0x000fe20000000000 */
[----:B------:R-:W1:Y:S02]  /*17e70*/  LDC R25, c[0x0][0x230] ;  /* 0x00008c00ff197b82 */ /* 0x000e640000000800 */
[----:B------:R-:W-:Y:S02]  /*17e80*/  ISETP.GE.U32.AND P4, PT, R21, 0x7ffffee7, PT ;  /* 0x7ffffee71500780c */ /* 0x000fe40003f86070 */
[----:B------:R-:W-:Y:S01]  /*17e90*/  ISETP.GE.U32.AND P6, PT, R22, 0x7ffffeeb, PT ;  /* 0x7ffffeeb1600780c */ /* 0x000fe20003fc6070 */
[----:B------:R-:W-:Y:S01]  /*17ea0*/  VIADD R22, R27, 0xffffff5e ;  /* 0xffffff5e1b167836 */ /* 0x000fe20000000000 */
[----:B------:R-:W-:Y:S01]  /*17eb0*/  IADD3 R21, R23, -0x9e, RZ ;  /* 0xffffff6217157810 */ /* 0x000fe20007ffe0ff */
[----:B------:R-:W-:Y:S01]  /*17ec0*/  LDGSTS.E [R6+0x28d00], desc[UR14][R10.64], !P5 ;  /* 0x28d000000a067fae */ /* 0x000fe2000e92184e */
[----:B------:R-:W4:Y:S02]  /*17ed0*/  LDC R23, c[0x0][0x230] ;  /* 0x00008c00ff177b82 */ /* 0x000f240000000800 */
[----:B------:R-:W-:Y:S01]  /*17ee0*/  ISETP.GE.U32.AND P3, PT, R21, 0x7ffffee3, PT ;  /* 0x7ffffee31500780c */ /* 0x000fe20003f66070 */
[----:B------:R-:W-:Y:S01]  /*17ef0*/  VIADD R21, R30, 0xffffff5a ;  /* 0xffffff5a1e157836 */ /* 0x000fe20000000000 */
[----:B------:R-:W-:Y:S01]  /*17f00*/  LDGSTS.E [R6+0x28d80], desc[UR14][R60.64], !P5 ;  /* 0x28d800003c067fae */ /* 0x000fe2000e92184e */
[----:B------:R-:W-:-:S03]  /*17f10*/  ISETP.GE.U32.AND P5, PT, R22, 0x7ffffedf, PT ;  /* 0x7ffffedf1600780c */ /* 0x000fc60003fa6070 */
[----:B------:R-:W-:Y:S01]  /*17f20*/  LDGSTS.E [R6+0x29100], desc[UR14][R62.64], !P0 ;  /* 0x291000003e067fae */ /* 0x000fe2000c12184e */
[----:B------:R-:W4:Y:S03]  /*17f30*/  LDC R29, c[0x0][0x230] ;  /* 0x00008c00ff1d7b82 */ /* 0x000f260000000800 */
[----:B------:R-:W-:Y:S01]  /*17f40*/  LDGSTS.E [R6+0x29180], desc[UR14][R100.64], !P0 ;  /* 0x2918000064067fae */ /* 0x000fe2000c12184e */
[----:B------:R-:W-:-:S03]  /*17f50*/  ISETP.GE.U32.AND P0, PT, R21, 0x7ffffedb, PT ;  /* 0x7ffffedb1500780c */ /* 0x000fc60003f06070 */
[----:B------:R-:W-:Y:S01]  /*17f60*/  LDGSTS.E [R6+0x29500], desc[UR14][R102.64], !P6 ;  /* 0x2950000066067fae */ /* 0x000fe2000f12184e */
[----:B------:R-:W4:Y:S03]  /*17f70*/  LDC R30, c[0x0][0x230] ;  /* 0x00008c00ff1e7b82 */ /* 0x000f260000000800 */
[----:B------:R-:W-:Y:S04]  /*17f80*/  LDGSTS.E [R6+0x29580], desc[UR14][R128.64], !P6 ;  /* 0x2958000080067fae */ /* 0x000fe8000f12184e */
[----:B------:R-:W-:Y:S01]  /*17f90*/  LDGSTS.E [R6+0x29900], desc[UR14][R130.64], !P4 ;  /* 0x2990000082067fae */ /* 0x000fe2000e12184e */
[----:B------:R-:W4:Y:S03]  /*17fa0*/  LDC R28, c[0x0][0x230] ;  /* 0x00008c00ff1c7b82 */ /* 0x000f260000000800 */
[----:B------:R-:W-:Y:S01]  /*17fb0*/  LDGSTS.E [R6+0x29980], desc[UR14][R192.64], !P4 ;  /* 0x29980000c0067fae */ /* 0x000fe2000e12184e */
[----:B------:R-:W-:Y:S01]  /*17fc0*/  VIADD R21, R26, 0xffffff52 ;  /* 0xffffff521a157836 */ /* 0x000fe20000000000 */
[----:B-1----:R-:W-:-:S02]  /*17fd0*/  IADD3 R22, R25, -0xaa, RZ ;  /* 0xffffff5619167810 */ /* 0x002fc40007ffe0ff */
[----:B------:R-:W4:Y:S01]  /*17fe0*/  LDL.64 R102, [R1+0x6d0] ;  /* 0x0006d00001667983 */ /* 0x000f220000100a00 */
[----:B------:R-:W1:Y:S03]  /*17ff0*/  LDC R26, c[0x0][0x230] ;  /* 0x00008c00ff1a7b82 */ /* 0x000e660000000800 */
[----:B------:R-:W4:Y:S04]  /*18000*/  LDL.64 R128, [R1+0x6d8] ;  /* 0x0006d80001807983 */ /* 0x000f280000100a00 */
[----:B------:R-:W4:Y:S01]  /*18010*/  LDL.64 R130, [R1+0x508] ;  /* 0x0005080001827983 */ /* 0x000f220000100a00 */
[----:B------:R-:W1:Y:S03]  /*18020*/  LDC R27, c[0x0][0x230] ;  /* 0x00008c00ff1b7b82 */ /* 0x000e660000000800 */
[----:B------:R-:W4:Y:S04]  /*18030*/  LDL.64 R192, [R1+0x500] ;  /* 0x0005000001c07983 */ /* 0x000f280000100a00 */
[----:B--2---:R-:W-:Y:S01]  /*18040*/  LDGSTS.E [R6+0x29d00], desc[UR14][R194.64], !P3 ;  /* 0x29d00000c2067fae */ /* 0x004fe2000d92184e */
[----:B------:R-:W-:Y:S01]  /*18050*/  ISETP.GE.U32.AND P4, PT, R21, 0x7ffffed3, PT ;  /* 0x7ffffed31500780c */ /* 0x000fe20003f86070 */
[----:B------:R-:W2:Y:S02]  /*18060*/  LDC R25, c[0x0][0x230] ;  /* 0x00008c00ff197b82 */ /* 0x000ea40000000800 */
[----:B---3--:R-:W-:Y:S04]  /*18070*/  LDGSTS.E [R6+0x29d80], desc[UR14][R224.64], !P3 ;  /* 0x29d80000e0067fae */ /* 0x008fe8000d92184e */
[----:B----4-:R-:W-:Y:S04]  /*18080*/  LDGSTS.E [R6+0x2a100], desc[UR14][R226.64], !P5 ;  /* 0x2a100000e2067fae */ /* 0x010fe8000e92184e */
[----:B------:R-:W3:Y:S04]  /*18090*/  LDL.64 R194, [R1+0x88] ;  /* 0x0000880001c27983 */ /* 0x000ee80000100a00 */
[----:B------:R-:W4:Y:S04]  /*180a0*/  LDL.64 R224, [R1+0x658] ;  /* 0x0006580001e07983 */ /* 0x000f280000100a00 */
        /* <DEDUP_REMOVED lines=8> */
[----:B------:R-:W1:Y:S01]  /*18130*/  LDC R23, c[0x0][0x230] ;  /* 0x00008c00ff177b82 */ /* 0x000e620000000800 */
[----:B------:R-:W-:Y:S02]  /*18140*/  ISETP.GE.U32.AND P6, PT, R22, 0x7ffffed7, PT ;  /* 0x7ffffed71600780c */ /* 0x000fe40003fc6070 */
[----:B------:R-:W-:Y:S01]  /*18150*/  ISETP.GE.U32.AND P3, PT, R21, 0x7ffffecf, PT ;  /* 0x7ffffecf1500780c */ /* 0x000fe20003f66070 */
[----:B------:R-:W-:Y:S01]  /*18160*/  VIADD R21, R29, 0xffffff46 ;  /* 0xffffff461d157836 */ /* 0x000fe20000000000 */
[----:B------:R-:W-:Y:S01]  /*18170*/  IADD3 R22, R24, -0xb6, RZ ;  /* 0xffffff4a18167810 */ /* 0x000fe20007ffe0ff */
[----:B------:R-:W-:Y:S02]  /*18180*/  STL.64 [R1+0x1eb0], R238 ;  /* 0x001eb0ee01007387 */ /* 0x000fe40000100a00 */
[----:B------:R-:W2:Y:S01]  /*18190*/  LDC R24, c[0x0][0x230] ;  /* 0x00008c00ff187b82 */ /* 0x000ea20000000800 */
[----:B------:R-:W-:Y:S02]  /*181a0*/  ISETP.GE.U32.AND P5, PT, R22, 0x7ffffecb, PT ;  /* 0x7ffffecb1600780c */ /* 0x000fe40003fa6070 */
[----:B------:R-:W-:Y:S01]  /*181b0*/  ISETP.GE.U32.AND P0, PT, R21, 0x7ffffec7, PT ;  /* 0x7ffffec71500780c */ /* 0x000fe20003f06070 */
[----:B------:R-:W-:Y:S01]  /*181c0*/  VIADD R22, R28, 0xffffff42 ;  /* 0xffffff421c167836 */ /* 0x000fe20000000000 */
[----:B------:R-:W-:Y:S01]  /*181d0*/  IADD3 R21, R30, -0xc2, RZ ;  /* 0xffffff3e1e157810 */ /* 0x000fe20007ffe0ff */
[----:B------:R-:W-:Y:S02]  /*181e0*/  LDGSTS.E [R6+0x2a900], desc[UR14][R238.64], !P6 ;  /* 0x2a900000ee067fae */ /* 0x000fe4000f12184e */
[----:B------:R-:W4:Y:S02]  /*181f0*/  LDC R28, c[0x0][0x230] ;  /* 0x00008c00ff1c7b82 */ /* 0x000f240000000800 */
[----:B------:R-:W-:Y:S04]  /*18200*/  LDGSTS.E [R6+0x2a980], desc[UR14][R236.64], !P6 ;  /* 0x2a980000ec067fae */ /* 0x000fe8000f12184e */
[----:B------:R-:W-:Y:S01]  /*18210*/  LDGSTS.E [R6+0x2ad00], desc[UR14][R206.64], !P4 ;  /* 0x2ad00000ce067fae */ /* 0x000fe2000e12184e */
[----:B------:R-:W-:Y:S01]  /*18220*/  ISETP.GE.U32.AND P6, PT, R22, 0x7ffffec3, PT ;  /* 0x7ffffec31600780c */ /* 0x000fe20003fc6070 */
[----:B------:R-:W4:Y:S02]  /*18230*/  LDC R30, c[0x0][0x230] ;  /* 0x00008c00ff1e7b82 */ /* 0x000f240000000800 */
[----:B------:R-:W-:Y:S01]  /*18240*/  LDGSTS.E [R6+0x2ad80], desc[UR14][R204.64], !P4 ;  /* 0x2ad80000cc067fae */ /* 0x000fe2000e12184e */
[----:B------:R-:W-:Y:S01]  /*18250*/  ISETP.GE.U32.AND P4, PT, R21, 0x7ffffebf, PT ;  /* 0x7ffffebf1500780c */ /* 0x000fe20003f86070 */
[----:B-1----:R-:W-:-:S02]  /*18260*/  VIADD R21, R23, 0xffffff3a ;  /* 0xffffff3a17157836 */ /* 0x002fc40000000000 */
[----:B------:R-:W-:Y:S01]  /*18270*/  VIADD R22, R26, 0xffffff36 ;  /* 0xffffff361a167836 */ /* 0x000fe20000000000 */
[----:B------:R-:W-:Y:S01]  /*18280*/  LDGSTS.E [R6+0x2b100], desc[UR14][R146.64], !P3 ;  /* 0x2b10000092067fae */ /* 0x000fe2000d92184e */
[----:B------:R-:W1:Y:S03]  /*18290*/  LDC R23, c[0x0][0x230] ;  /* 0x00008c00ff177b82 */ /* 0x000e660000000800 */
[----:B------:R-:W-:Y:S01]  /*182a0*/  LDGSTS.E [R6+0x2b180], desc[UR14][R144.64], !P3 ;  /* 0x2b18000090067fae */ /* 0x000fe2000d92184e */
[----:B------:R-:W-:-:S03]  /*182b0*/  ISETP.GE.U32.AND P3, PT, R21, 0x7ffffebb, PT ;  /* 0x7ffffebb1500780c */ /* 0x000fc60003f66070 */
[----:B------:R-:W-:Y:S01]  /*182c0*/  LDGSTS.E [R6+0x2b500], desc[UR14][R114.64], !P5 ;  /* 0x2b50000072067fae */ /* 0x000fe2000e92184e */
[----:B------:R-:W-:Y:S01]  /*182d0*/  IADD3 R21, R27, -0xce, RZ ;  /* 0xffffff321b157810 */ /* 0x000fe20007ffe0ff */
[----:B------:R-:W1:Y:S02]  /*182e0*/  LDC R29, c[0x0][0x230] ;  /* 0x00008c00ff1d7b82 */ /* 0x000e640000000800 */
[----:B------:R-:W-:Y:S04]  /*182f0*/  STL.64 [R1+0x1eb8], R236 ;  /* 0x001eb8ec01007387 */ /* 0x000fe80000100a00 */
[----:B------:R-:W-:Y:S01]  /*18300*/  LDGSTS.E [R6+0x2b580], desc[UR14][R112.64], !P5 ;  /* 0x2b58000070067fae */ /* 0x000fe2000e92184e */
[----:B------:R-:W-:Y:S01]  /*18310*/  ISETP.GE.U32.AND P5, PT, R22, 0x7ffffeb7, PT ;  /* 0x7ffffeb71600780c */ /* 0x000fe20003fa6070 */
[----:B------:R-:W1:Y:S02]  /*18320*/  LDC R27, c[0x0][0x230] ;  /* 0x00008c00ff1b7b82 */ /* 0x000e640000000800 */
[----:B------:R-:W-:Y:S04]  /*18330*/  STL.64 [R1+0x1ec0], R206 ;  /* 0x001ec0ce01007387 */ /* 0x000fe80000100a00 */
[----:B------:R-:W-:Y:S02]  /*18340*/  STL.64 [R1+0x1ec8], R204 ;  /* 0x001ec8cc01007387 */ /* 0x000fe40000100a00 */
[----:B------:R-:W1:Y:S02]  /*18350*/  LDC R26, c[0x0][0x230] ;  /* 0x00008c00ff1a7b82 */ /* 0x000e640000000800 */
[----:B------:R-:W-:Y:S04]  /*18360*/  STL.64 [R1+0x1ed0], R146 ;  /* 0x001ed09201007387 */ /* 0x000fe80000100a00 */
[----:B------:R-:W-:Y:S04]  /*18370*/  LDGSTS.E [R6+0x2b900], desc[UR14][R78.64], !P0 ;  /* 0x2b9000004e067fae */ /* 0x000fe8000c12184e */
[----:B------:R-:W-:Y:S04]  /*18380*/  STL.64 [R1+0x1ed8], R144 ;  /* 0x001ed89001007387 */ /* 0x000fe80000100a00 */
[----:B------:R-:W-:Y:S01]  /*18390*/  LDGSTS.E [R6+0x2b980], desc[UR14][R76.64], !P0 ;  /* 0x2b9800004c067fae */ /* 0x000fe2000c12184e */
[----:B------:R-:W-:-:S03]  /*183a0*/  ISETP.GE.U32.AND P0, PT, R21, 0x7ffffeb3, PT ;  /* 0x7ffffeb31500780c */ /* 0x000fc60003f06070 */
[----:B------:R-:W-:Y:S04]  /*183b0*/  STL.64 [R1+0x1ee0], R114 ;  /* 0x001ee07201007387 */ /* 0x000fe80000100a00 */
[----:B------:R-:W-:Y:S04]  /*183c0*/  STL.64 [R1+0x1ee8], R112 ;  /* 0x001ee87001007387 */ /* 0x000fe80000100a00 */
[----:B------:R-:W-:Y:S04]  /*183d0*/  STL.64 [R1+0x1ef0], R78 ;  /* 0x001ef04e01007387 */ /* 0x000fe80000100a00 */
[----:B------:R-:W-:Y:S04]  /*183e0*/  STL.64 [R1+0x1ef8], R76 ;  /* 0x001ef84c01007387 */ /* 0x000fe80000100a00 */
[----:B------:R-:W-:Y:S04]  /*183f0*/  LDGSTS.E [R6+0x2bd00], desc[UR14][R46.64], !P6 ;  /* 0x2bd000002e067fae */ /* 0x000fe8000f12184e */
[----:B------:R-:W-:Y:S04]  /*18400*/  STL.64 [R1+0x1f00], R46 ;  /* 0x001f002e01007387 */ /* 0x000fe80000100a00 */
[----:B------:R-:W-:Y:S04]  /*18410*/  LDGSTS.E [R6+0x2bd80], desc[UR14][R44.64], !P6 ;  /* 0x2bd800002c067fae */ /* 0x000fe8000f12184e */
[----:B------:R-:W-:Y:S04]  /*18420*/  STL.64 [R1+0x1f08], R44 ;  /* 0x001f082c01007387 */ /* 0x000fe80000100a00 */
[----:B------:R-:W-:Y:S04]  /*18430*/  LDGSTS.E [R6+0x2c100], desc[UR14][R2.64], !P4 ;  /* 0x2c10000002067fae */ /* 0x000fe8000e12184e */
[----:B------:R1:W-:Y:S04]  /*18440*/  STL.64 [R1+0x1f10], R2 ;  /* 0x001f100201007387 */ /* 0x0003e80000100a00 */
[----:B------:R-:W-:Y:S04]  /*18450*/  LDGSTS.E [R6+0x2c180], desc[UR14][R246.64], !P4 ;  /* 0x2c180000f6067fae */ /* 0x000fe8000e12184e */
[----:B------:R-:W-:Y:S01]  /*18460*/  STL.64 [R1+0x1f18], R246 ;  /* 0x001f18f601007387 */ /* 0x000fe20000100a00 */
[----:B--2---:R-:W-:-:S02]  /*18470*/  VIADD R21, R25, 0xffffff2a ;  /* 0xffffff2a19157836 */ /* 0x004fc40000000000 */
[----:B------:R-:W-:Y:S01]  /*18480*/  VIADD R22, R24, 0xffffff2e ;  /* 0xffffff2e18167836 */ /* 0x000fe20000000000 */
[----:B------:R-:W2:Y:S01]  /*18490*/  LDC R25, c[0x0][0x230] ;  /* 0x00008c00ff197b82 */ /* 0x000ea20000000800 */
[----:B------:R-:W2:Y:S04]  /*184a0*/  LDL.64 R10, [R1+0x388] ;  /* 0x00038800010a7983 */ /* 0x000ea80000100a00 */
[----:B---3--:R-:W-:Y:S01]  /*184b0*/  LDGSTS.E [R6+0x2c500], desc[UR14][R194.64], !P3 ;  /* 0x2c500000c2067fae */ /* 0x008fe2000d92184e */
[----:B------:R-:W-:Y:S02]  /*184c0*/  ISETP.GE.U32.AND P4, PT, R21, 0x7ffffeab, PT ;  /* 0x7ffffeab1500780c */ /* 0x000fe40003f86070 */
[----:B------:R-:W3:Y:S01]  /*184d0*/  LDC R24, c[0x0][0x230] ;  /* 0x00008c00ff187b82 */ /* 0x000ee20000000800 */
[----:B----4-:R-:W-:Y:S04]  /*184e0*/  LDGSTS.E [R6+0x2c580], desc[UR14][R224.64], !P3 ;  /* 0x2c580000e0067fae */ /* 0x010fe8000d92184e */
[----:B------:R-:W-:Y:S04]  /*184f0*/  LDGSTS.E [R6+0x2c900], desc[UR14][R226.64], !P5 ;  /* 0x2c900000e2067fae */ /* 0x000fe8000e92184e */
[----:B------:R-:W4:Y:S04]  /*18500*/  LDL.64 R194, [R1+0x4b8] ;  /* 0x0004b80001c27983 */ /* 0x000f280000100a00 */
[----:B------:R-:W3:Y:S04]  /*18510*/  LDL.64 R224, [R1+0x4a8] ;  /* 0x0004a80001e07983 */ /* 0x000ee80000100a00 */
[----:B------:R-:W2:Y:S04]  /*18520*/  LDL.64 R226, [R1+0x458] ;  /* 0x0004580001e27983 */ /* 0x000ea80000100a00 */
[----:B------:R-:W-:Y:S04]  /*18530*/  LDGSTS.E [R6+0x2c980], desc[UR14][R240.64], !P5 ;  /* 0x2c980000f0067fae */ /* 0x000fe8000e92184e */
[----:B------:R-:W-:Y:S04]  /*18540*/  LDGSTS.E [R6+0x2cd00], desc[UR14][R242.64], !P0 ;  /* 0x2cd00000f2067fae */ /* 0x000fe8000c12184e */
[----:B------:R-:W-:Y:S04]  /*18550*/  LDGSTS.E [R6+0x2cd80], desc[UR14][R12.64], !P0 ;  /* 0x2cd800000c067fae */ /* 0x000fe8000c12184e */
[----:B------:R-:W2:Y:S04]  /*18560*/  LDL.64 R240, [R1+0x448] ;  /* 0x0004480001f07983 */ /* 0x000ea80000100a00 */
[----:B------:R-:W2:Y:S04]  /*18570*/  LDL.64 R242, [R1+0x3f8] ;  /* 0x0003f80001f27983 */ /* 0x000ea80000100a00 */
[----:B------:R-:W2:Y:S01]  /*18580*/  LDL.64 R12, [R1+0x3e8] ;  /* 0x0003e800010c7983 */ /* 0x000ea20000100a00 */
[----:B------:R-:W-:Y:S01]  /*18590*/  ISETP.GE.U32.AND P6, PT, R22, 0x7ffffeaf, PT ;  /* 0x7ffffeaf1600780c */ /* 0x000fe20003fc6070 */
[----:B------:R-:W-:Y:S01]  /*185a0*/  VIADD R22, R28, 0xffffff22 ;  /* 0xffffff221c167836 */ /* 0x000fe20000000000 */
[----:B-1----:R-:W-:Y:S01]  /*185b0*/  IADD3 R21, R23, -0xda, RZ ;  /* 0xffffff2617157810 */ /* 0x002fe20007ffe0ff */
[----:B------:R-:W1:Y:S01]  /*185c0*/  LDC R28, c[0x0][0x230] ;  /* 0x00008c00ff1c7b82 */ /* 0x000e620000000800 */
[----:B------:R-:W2:Y:S02]  /*185d0*/  LDL.64 R60, [R1+0x380] ;  /* 0x00038000013c7983 */ /* 0x000ea40000100a00 */
[----:B------:R-:W-:Y:S01]  /*185e0*/  ISETP.GE.U32.AND P3, PT, R21, 0x7ffffea7, PT ;  /* 0x7ffffea71500780c */ /* 0x000fe20003f66070 */
[----:B------:R-:W-:Y:S01]  /*185f0*/  VIADD R21, R30, 0xffffff1e ;  /* 0xffffff1e1e157836 */ /* 0x000fe20000000000 */
[----:B------:R-:W-:-:S03]  /*18600*/  ISETP.GE.U32.AND P5, PT, R22, 0x7ffffea3, PT ;  /* 0x7ffffea31600780c */ /* 0x000fc60003fa6070 */
[----:B------:R-:W1:Y:S01]  /*18610*/  LDC R23, c[0x0][0x230] ;  /* 0x00008c00ff177b82 */ /* 0x000e620000000800 */
[----:B------:R-:W-:Y:S01]  /*18620*/  ISETP.GE.U32.AND P0, PT, R21, 0x7ffffe9f, PT ;  /* 0x7ffffe9f1500780c */ /* 0x000fe20003f06070 */
[----:B------:R-:W-:Y:S04]  /*18630*/  LDGSTS.E [R6+0x2d100], desc[UR14][R102.64], !P6 ;  /* 0x2d10000066067fae */ /* 0x000fe8000f12184e */
[----:B------:R-:W-:Y:S02]  /*18640*/  LDGSTS.E [R6+0x2d180], desc[UR14][R128.64], !P6 ;  /* 0x2d18000080067fae */ /* 0x000fe4000f12184e */
[----:B------:R-:W1:Y:S02]  /*18650*/  LDC R30, c[0x0][0x230] ;  /* 0x00008c00ff1e7b82 */ /* 0x000e640000000800 */
[----:B------:R-:W-:Y:S04]  /*18660*/  LDGSTS.E [R6+0x2d500], desc[UR14][R130.64], !P4 ;  /* 0x2d50000082067fae */ /* 0x000fe8000e12184e */
[----:B------:R-:W2:Y:S04]  /*18670*/  LDL.64 R102, [R1+0x778] ;  /* 0x0007780001667983 */ /* 0x000ea80000100a00 */
[----:B------:R-:W2:Y:S04]  /*18680*/  LDL.64 R128, [R1+0x780] ;  /* 0x0007800001807983 */ /* 0x000ea80000100a00 */
[----:B------:R-:W-:Y:S04]  /*18690*/  LDGSTS.E [R6+0x2d580], desc[UR14][R192.64], !P4 ;  /* 0x2d580000c0067fae */ /* 0x000fe8000e12184e */
[----:B------:R-:W2:Y:S04]  /*186a0*/  LDL.64 R130, [R1+0x7b8] ;  /* 0x0007b80001827983 */ /* 0x000ea80000100a00 */
[----:B------:R-:W2:Y:S04]  /*186b0*/  LDL.64 R192, [R1+0x7c0] ;  /* 0x0007c00001c07983 */ /* 0x000ea80000100a00 */
[----:B----4-:R-:W-:Y:S04]  /*186c0*/  LDGSTS.E [R6+0x2d900], desc[UR14][R194.64], !P3 ;  /* 0x2d900000c2067fae */ /* 0x010fe8000d92184e */
[----:B---3--:R-:W-:Y:S04]  /*186d0*/  LDGSTS.E [R6+0x2d980], desc[UR14][R224.64], !P3 ;  /* 0x2d980000e0067fae */ /* 0x008fe8000d92184e */
[----:B--2---:R-:W-:Y:S04]  /*186e0*/  LDGSTS.E [R6+0x2dd00], desc[UR14][R226.64], !P5 ;  /* 0x2dd00000e2067fae */ /* 0x004fe8000e92184e */
        /* <DEDUP_REMOVED lines=12> */
[----:B------:R-:W-:Y:S01]  /*187b0*/  ISETP.GE.U32.AND P4, PT, R21, 0x7ffffe97, PT ;  /* 0x7ffffe971500780c */ /* 0x000fe20003f86070 */
[----:B-1----:R-:W-:Y:S01]  /*187c0*/  VIADD R21, R23, 0xffffff12 ;  /* 0xffffff1217157836 */ /* 0x002fe20000000000 */
[----:B------:R-:W-:-:S02]  /*187d0*/  ISETP.GE.U32.AND P6, PT, R22, 0x7ffffe9b, PT ;  /* 0x7ffffe9b1600780c */ /* 0x000fc40003fc6070 */
[----:B------:R-:W-:Y:S01]  /*187e0*/  IADD3 R22, R25, -0xf2, RZ ;  /* 0xffffff0e19167810 */ /* 0x000fe20007ffe0ff */
[----:B------:R-:W1:Y:S01]  /*187f0*/  LDC R23, c[0x0][0x230] ;  /* 0x00008c00ff177b82 */ /* 0x000e620000000800 */
[----:B------:R-:W-:Y:S01]  /*18800*/  ISETP.GE.U32.AND P3, PT, R21, 0x7ffffe93, PT ;  /* 0x7ffffe931500780c */ /* 0x000fe20003f66070 */
[----:B------:R-:W-:Y:S01]  /*18810*/  VIADD R21, R26, 0xffffff0a ;  /* 0xffffff0a1a157836 */ /* 0x000fe20000000000 */
[----:B------:R-:W-:-:S04]  /*18820*/  ISETP.GE.U32.AND P5, PT, R22, 0x7ffffe8f, PT ;  /* 0x7ffffe8f1600780c */ /* 0x000fc80003fa6070 */
[----:B------:R-:W-:Y:S01]  /*18830*/  ISETP.GE.U32.AND P0, PT, R21, 0x7ffffe8b, PT ;  /* 0x7ffffe8b1500780c */ /* 0x000fe20003f06070 */
[----:B------:R-:W1:Y:S02]  /*18840*/  LDC R27, c[0x0][0x230] ;  /* 0x00008c00ff1b7b82 */ /* 0x000e640000000800 */
[----:B------:R-:W-:Y:S04]  /*18850*/  LDGSTS.E [R6+0x2e500], desc[UR14][R102.64], !P6 ;  /* 0x2e50000066067fae */ /* 0x000fe8000f12184e */
[----:B------:R-:W-:Y:S02]  /*18860*/  LDGSTS.E [R6+0x2e580], desc[UR14][R128.64], !P6 ;  /* 0x2e58000080067fae */ /* 0x000fe4000f12184e */
[----:B------:R-:W1:Y:S02]  /*18870*/  LDC R25, c[0x0][0x230] ;  /* 0x00008c00ff197b82 */ /* 0x000e640000000800 */
[----:B------:R-:W-:Y:S04]  /*18880*/  LDGSTS.E [R6+0x2e900], desc[UR14][R130.64], !P4 ;  /* 0x2e90000082067fae */ /* 0x000fe8000e12184e */
[----:B------:R-:W4:Y:S02]  /*18890*/  LDL.64 R102, [R1+0x8b8] ;  /* 0x0008b80001667983 */ /* 0x000f240000100a00 */
[----:B------:R-:W1:Y:S02]  /*188a0*/  LDC R26, c[0x0][0x230] ;  /* 0x00008c00ff1a7b82 */ /* 0x000e640000000800 */
        /* <DEDUP_REMOVED lines=21> */
[----:B------:R-:W-:Y:S01]  /*18a00*/  ISETP.GE.U32.AND P6, PT, R22, 0x7ffffe87, PT ;  /* 0x7ffffe871600780c */ /* 0x000fe20003fc6070 */
[----:B------:R-:W-:-:S03]  /*18a10*/  VIADD R22, R29, 0xffffff79 ;  /* 0xffffff791d167836 */ /* 0x000fc60000000000 */
[----:B------:R-:W-:Y:S01]  /*18a20*/  ISETP.GE.U32.AND P3, PT, R21, 0x7ffffefe, PT ;  /* 0x7ffffefe1500780c */ /* 0x000fe20003f66070 */
[----:B------:R1:W-:Y:S01]  /*18a30*/  STL.64 [R1+0x24b0], R6 ;  /* 0x0024b00601007387 */ /* 0x0003e20000100a00 */
[----:B------:R-:W-:Y:S01]  /*18a40*/  IADD3 R21, R30, -0x8b, RZ ;  /* 0xffffff751e157810 */ /* 0x000fe20007ffe0ff */
[----:B------:R-:W1:Y:S01]  /*18a50*/  LDC R23, c[0x0][0x230] ;  /* 0x00008c00ff177b82 */ /* 0x000e620000000800 */
[----:B------:R-:W-:Y:S01]  /*18a60*/  ISETP.GE.U32.AND P5, PT, R22, 0x7ffffefa, PT ;  /* 0x7ffffefa1600780c */ /* 0x000fe20003fa6070 */
[----:B------:R-:W4:Y:S01]  /*18a70*/  LDL.64 R62, [R1+0x348] ;  /* 0x00034800013e7983 */ /* 0x000f220000100a00 */
[----:B------:R-:W-:-:S03]  /*18a80*/  ISETP.GE.U32.AND P0, PT, R21, 0x7ffffef6, PT ;  /* 0x7ffffef61500780c */ /* 0x000fc60003f06070 */
[----:B------:R-:W4:Y:S02]  /*18a90*/  LDL.64 R100, [R1+0x340] ;  /* 0x0003400001647983 */ /* 0x000f240000100a00 */
        /* <DEDUP_REMOVED lines=8> */
[----:B------:R1:W-:Y:S04]  /*18b20*/  LDGSTS.E [R6+0x2fd80], desc[UR14][R192.64], !P4 ;  /* 0x2fd80000c0067fae */ /* 0x0003e8000e12184e */
        /* <DEDUP_REMOVED lines=17> */
[----:B------:R-:W-:Y:S02]  /*18c40*/  ISETP.GE.U32.AND P6, PT, R22, 0x7ffffef2, PT ;  /* 0x7ffffef21600780c */ /* 0x000fe40003fc6070 */
[----:B------:R-:W-:Y:S02]  /*18c50*/  ISETP.GE.U32.AND P4, PT, R21, 0x7ffffeee, PT ;  /* 0x7ffffeee1500780c */ /* 0x000fe40003f86070 */
[----:B-1----:R-:W-:Y:S01]  /*18c60*/  IADD3 R21, R23, -0x97, RZ ;  /* 0xffffff6917157810 */ /* 0x002fe20007ffe0ff */
[----:B------:R-:W-:Y:S01]  /*18c70*/  VIADD R22, R24, 0xffffff65 ;  /* 0xffffff6518167836 */ /* 0x000fe20000000000 */
[----:B------:R-:W1:Y:S02]  /*18c80*/  LDC R23, c[0x0][0x230] ;  /* 0x00008c00ff177b82 */ /* 0x000e640000000800 */
[----:B------:R-:W-:Y:S01]  /*18c90*/  ISETP.GE.U32.AND P3, PT, R21, 0x7ffffeea, PT ;  /* 0x7ffffeea1500780c */ /* 0x000fe20003f66070 */
[----:B------:R-:W-:Y:S01]  /*18ca0*/  VIADD R21, R27, 0xffffff61 ;  /* 0xffffff611b157836 */ /* 0x000fe20000000000 */
[----:B------:R-:W-:-:S02]  /*18cb0*/  ISETP.GE.U32.AND P5, PT, R22, 0x7ffffee6, PT ;  /* 0x7ffffee61600780c */ /* 0x000fc40003fa6070 */
[----:B------:R-:W-:Y:S01]  /*18cc0*/  IADD3 R22, R29, -0xa3, RZ ;  /* 0xffffff5d1d167810 */ /* 0x000fe20007ffe0ff */
[----:B------:R-:W-:Y:S01]  /*18cd0*/  LDGSTS.E [R0+0x28e00], desc[UR14][R10.64], !P6 ;  /* 0x28e000000a007fae */ /* 0x000fe2000f12184e */
[----:B------:R-:W-:Y:S01]  /*18ce0*/  ISETP.GE.U32.AND P0, PT, R21, 0x7ffffee2, PT ;  /* 0x7ffffee21500780c */ /* 0x000fe20003f06070 */
[----:B------:R-:W-:Y:S01]  /*18cf0*/  VIADD R21, R30, 0xffffff59 ;  /* 0xffffff591e157836 */ /* 0x000fe20000000000 */
[----:B------:R-:W1:Y:S01]  /*18d00*/  LDC R26, c[0x0][0x230] ;  /* 0x00008c00ff1a7b82 */ /* 0x000e620000000800 */
[----:B------:R-:W-:Y:S01]  /*18d10*/  LDGSTS.E [R0+0x28e80], desc[UR14][R60.64], !P6 ;  /* 0x28e800003c007fae */ /* 0x000fe2000f12184e */
[----:B------:R-:W-:-:S03]  /*18d20*/  ISETP.GE.U32.AND P6, PT, R22, 0x7ffffede, PT ;  /* 0x7ffffede1600780c */ /* 0x000fc60003fc6070 */
[----:B------:R-:W-:Y:S03]  /*18d30*/  LDGSTS.E [R0+0x29200], desc[UR14][R62.64], !P4 ;  /* 0x292000003e007fae */ /* 0x000fe6000e12184e */
[----:B------:R-:W1:Y:S01]  /*18d40*/  LDC R24, c[0x0][0x230] ;  /* 0x00008c00ff187b82 */ /* 0x000e620000000800 */
[----:B------:R-:W-:Y:S01]  /*18d50*/  LDGSTS.E [R0+0x29280], desc[UR14][R100.64], !P4 ;  /* 0x2928000064007fae */ /* 0x000fe2000e12184e */
[----:B------:R-:W-:-:S03]  /*18d60*/  ISETP.GE.U32.AND P4, PT, R21, 0x7ffffeda, PT ;  /* 0x7ffffeda1500780c */ /* 0x000fc60003f86070 */
[----:B------:R-:W-:Y:S03]  /*18d70*/  LDGSTS.E [R0+0x29600], desc[UR14][R102.64], !P3 ;  /* 0x2960000066007fae */ /* 0x000fe6000d92184e */
[----:B------:R-:W1:Y:S01]  /*18d80*/  LDC R29, c[0x0][0x230] ;  /* 0x00008c00ff1d7b82 */ /* 0x000e620000000800 */
[----:B------:R-:W-:Y:S04]  /*18d90*/  LDGSTS.E [R0+0x29680], desc[UR14][R128.64], !P3 ;  /* 0x2968000080007fae */ /* 0x000fe8000d92184e */
[----:B------:R-:W-:Y:S03]  /*18da0*/  LDGSTS.E [R0+0x29a00], desc[UR14][R130.64], !P5 ;  /* 0x29a0000082007fae */ /* 0x000fe6000e92184e */
[----:B------:R-:W1:Y:S01]  /*18db0*/  LDC R30, c[0x0][0x230] ;  /* 0x00008c00ff1e7b82 */ /* 0x000e620000000800 */
[----:B------:R-:W-:Y:S04]  /*18dc0*/  LDGSTS.E [R0+0x29a80], desc[UR14][R192.64], !P5 ;  /* 0x29a80000c0007fae */ /* 0x000fe8000e92184e */
[----:B------:R-:W4:Y:S03]  /*18dd0*/  LDL.64 R102, [R1+0x5f0] ;  /* 0x0005f00001667983 */ /* 0x000f260000100a00 */
[----:B------:R-:W1:Y:S01]  /*18de0*/  LDC R27, c[0x0][0x230] ;  /* 0x00008c00ff1b7b82 */ /* 0x000e620000000800 */
[----:B------:R-:W4:Y:S04]  /*18df0*/  LDL.64 R128, [R1+0x5e8] ;  /* 0x0005e80001807983 */ /* 0x000f280000100a00 */
[----:B------:R-:W4:Y:S04]  /*18e00*/  LDL.64 R130, [R1+0x6e0] ;  /* 0x0006e00001827983 */ /* 0x000f280000100a00 */
[----:B--2---:R-:W-:Y:S04]  /*18e10*/  LDGSTS.E [R0+0x29e00], desc[UR14][R194.64], !P0 ;  /* 0x29e00000c2007fae */ /* 0x004fe8000c12184e */
[----:B---3--:R-:W-:Y:S04]  /*18e20*/  LDGSTS.E [R0+0x29e80], desc[UR14][R224.64], !P0 ;  /* 0x29e80000e0007fae */ /* 0x008fe8000c12184e */
[----:B----4-:R-:W-:Y:S04]  /*18e30*/  LDGSTS.E [R0+0x2a200], desc[UR14][R226.64], !P6 ;  /* 0x2a200000e2007fae */ /* 0x010fe8000f12184e */
[----:B------:R-:W2:Y:S04]  /*18e40*/  LDL.64 R194, [R1] ;  /* 0x0000000001c27983 */ /* 0x000ea80000100a00 */
        /* <DEDUP_REMOVED lines=8> */
[----:B-1----:R-:W-:-:S02]  /*18ed0*/  VIADD R21, R23, 0xffffff55 ;  /* 0xffffff5517157836 */ /* 0x002fc40000000000 */
[----:B------:R-:W1:Y:S03]  /*18ee0*/  LDC R23, c[0x0][0x230] ;  /* 0x00008c00ff177b82 */ /* 0x000e660000000800 */
[----:B------:R-:W-:Y:S01]  /*18ef0*/  ISETP.GE.U32.AND P3, PT, R21, 0x7ffffed6, PT ;  /* 0x7ffffed61500780c */ /* 0x000fe20003f66070 */
[----:B------:R-:W-:Y:S01]  /*18f00*/  VIADD R21, R26, 0xffffff4d ;  /* 0xffffff4d1a157836 */ /* 0x000fe20000000000 */
[----:B------:R-:W-:-:S03]  /*18f10*/  IADD3 R22, R25, -0xaf, RZ ;  /* 0xffffff5119167810 */ /* 0x000fc60007ffe0ff */
[----:B------:R-:W1:Y:S01]  /*18f20*/  LDC R26, c[0x0][0x230] ;  /* 0x00008c00ff1a7b82 */ /* 0x000e620000000800 */
[----:B------:R-:W-:Y:S02]  /*18f30*/  ISETP.GE.U32.AND P0, PT, R21, 0x7ffffece, PT ;  /* 0x7ffffece1500780c */ /* 0x000fe40003f06070 */
[----:B------:R-:W-:Y:S02]  /*18f40*/  IADD3 R21, R28, -0xbb, RZ ;  /* 0xffffff451c157810 */ /* 0x000fe40007ffe0ff */
[----:B------:R-:W-:Y:S02]  /*18f50*/  ISETP.GE.U32.AND P5, PT, R22, 0x7ffffed2, PT ;  /* 0x7ffffed21600780c */ /* 0x000fe40003fa6070 */
[----:B------:R-:W-:Y:S01]  /*18f60*/  ISETP.GE.U32.AND P4, PT, R21, 0x7ffffec6, PT ;  /* 0x7ffffec61500780c */ /* 0x000fe20003f86070 */
[----:B------:R-:W-:Y:S01]  /*18f70*/  VIADD R22, R24, 0xffffff49 ;  /* 0xffffff4918167836 */ /* 0x000fe20000000000 */
[----:B------:R-:W-:Y:S01]  /*18f80*/  LDGSTS.E [R0+0x2aa00], desc[UR14][R234.64], !P3 ;  /* 0x2aa00000ea007fae */ /* 0x000fe2000d92184e */
[----:B------:R-:W1:Y:S02]  /*18f90*/  LDC R25, c[0x0][0x230] ;  /* 0x00008c00ff197b82 */ /* 0x000e640000000800 */
[----:B-1----:R-:W-:Y:S01]  /*18fa0*/  VIADD R21, R23, 0xffffff41 ;  /* 0xffffff4117157836 */ /* 0x002fe20000000000 */
[----:B------:R-:W-:-:S05]  /*18fb0*/  ISETP.GE.U32.AND P6, PT, R22, 0x7ffffeca, PT ;  /* 0x7ffffeca1600780c */ /* 0x000fca0003fc6070 */
[----:B------:R-:W1:Y:S01]  /*18fc0*/  LDC R23, c[0x0][0x230] ;  /* 0x00008c00ff177b82 */ /* 0x000e620000000800 */
[----:B------:R-:W-:Y:S01]  /*18fd0*/  LDGSTS.E [R0+0x2aa80], desc[UR14][R232.64], !P3 ;  /* 0x2aa80000e8007fae */ /* 0x000fe2000d92184e */
[----:B------:R-:W-:Y:S01]  /*18fe0*/  VIADD R22, R29, 0xffffff3d ;  /* 0xffffff3d1d167836 */ /* 0x000fe20000000000 */
[----:B------:R-:W-:Y:S02]  /*18ff0*/  ISETP.GE.U32.AND P3, PT, R21, 0x7ffffec2, PT ;  /* 0x7ffffec21500780c */ /* 0x000fe40003f66070 */
[----:B------:R-:W-:Y:S01]  /*19000*/  IADD3 R21, R30, -0xc7, RZ ;  /* 0xffffff391e157810 */ /* 0x000fe20007ffe0ff */
[----:B------:R-:W-:Y:S02]  /*19010*/  LDGSTS.E [R0+0x2ae00], desc[UR14][R202.64], !P5 ;  /* 0x2ae00000ca007fae */ /* 0x000fe4000e92184e */
[----:B------:R-:W1:Y:S02]  /*19020*/  LDC R24, c[0x0][0x230] ;  /* 0x00008c00ff187b82 */ /* 0x000e640000000800 */
[----:B------:R-:W-:Y:S01]  /*19030*/  LDGSTS.E [R0+0x2ae80], desc[UR14][R200.64], !P5 ;  /* 0x2ae80000c8007fae */ /* 0x000fe2000e92184e */
[----:B------:R-:W-:-:S03]  /*19040*/  ISETP.GE.U32.AND P5, PT, R22, 0x7ffffebe, PT ;  /* 0x7ffffebe1600780c */ /* 0x000fc60003fa6070 */
[----:B------:R-:W-:Y:S01]  /*19050*/  LDGSTS.E [R0+0x2b200], desc[UR14][R142.64], !P0 ;  /* 0x2b2000008e007fae */ /* 0x000fe2000c12184e */
[----:B------:R-:W-:Y:S01]  /*19060*/  VIADD R22, R26, 0xffffff35 ;  /* 0xffffff351a167836 */ /* 0x000fe20000000000 */
[----:B------:R-:W4:Y:S02]  /*19070*/  LDC R30, c[0x0][0x230] ;  /* 0x00008c00ff1e7b82 */ /* 0x000f240000000800 */
[----:B------:R-:W-:Y:S01]  /*19080*/  LDGSTS.E [R0+0x2b280], desc[UR14][R140.64], !P0 ;  /* 0x2b2800008c007fae */ /* 0x000fe2000c12184e */
[----:B------:R-:W-:Y:S01]  /*19090*/  ISETP.GE.U32.AND P0, PT, R21, 0x7ffffeba, PT ;  /* 0x7ffffeba1500780c */ /* 0x000fe20003f06070 */
[----:B------:R-:W-:Y:S02]  /*190a0*/  VIADD R21, R27, 0xffffff31 ;  /* 0xffffff311b157836 */ /* 0x000fe40000000000 */
[----:B------:R-:W-:Y:S02]  /*190b0*/  LDGSTS.E [R0+0x2b600], desc[UR14][R110.64], !P6 ;  /* 0x2b6000006e007fae */ /* 0x000fe4000f12184e */
[----:B------:R-:W4:Y:S02]  /*190c0*/  LDC R29, c[0x0][0x230] ;  /* 0x00008c00ff1d7b82 */ /* 0x000f240000000800 */
[----:B------:R-:W-:Y:S01]  /*190d0*/  LDGSTS.E [R0+0x2b680], desc[UR14][R108.64], !P6 ;  /* 0x2b6800006c007fae */ /* 0x000fe2000f12184e */
[----:B------:R-:W-:-:S03]  /*190e0*/  ISETP.GE.U32.AND P6, PT, R22, 0x7ffffeb6, PT ;  /* 0x7ffffeb61600780c */ /* 0x000fc60003fc6070 */
[----:B------:R-:W-:Y:S02]  /*190f0*/  STL.64 [R1+0x1f20], R234 ;  /* 0x001f20ea01007387 */ /* 0x000fe40000100a00 */
[----:B------:R-:W4:Y:S02]  /*19100*/  LDC R28, c[0x0][0x230] ;  /* 0x00008c00ff1c7b82 */ /* 0x000f240000000800 */
[----:B------:R-:W-:Y:S04]  /*19110*/  LDGSTS.E [R0+0x2ba00], desc[UR14][R74.64], !P4 ;  /* 0x2ba000004a007fae */ /* 0x000fe8000e12184e */
[----:B------:R-:W-:Y:S02]  /*19120*/  STL.64 [R1+0x1f28], R232 ;  /* 0x001f28e801007387 */ /* 0x000fe40000100a00 */
[----:B------:R-:W4:Y:S02]  /*19130*/  LDC R27, c[0x0][0x230] ;  /* 0x00008c00ff1b7b82 */ /* 0x000f240000000800 */
[----:B------:R-:W-:Y:S01]  /*19140*/  LDGSTS.E [R0+0x2ba80], desc[UR14][R72.64], !P4 ;  /* 0x2ba8000048007fae */ /* 0x000fe2000e12184e */
[----:B------:R-:W-:-:S02]  /*19150*/  ISETP.GE.U32.AND P4, PT, R21, 0x7ffffeb2, PT ;  /* 0x7ffffeb21500780c */ /* 0x000fc40003f86070 */
[----:B-1----:R-:W-:Y:S01]  /*19160*/  IADD3 R21, R23, -0xd3, RZ ;  /* 0xffffff2d17157810 */ /* 0x002fe20007ffe0ff */
[----:B------:R-:W-:Y:S02]  /*19170*/  STL.64 [R1+0x1f30], R202 ;  /* 0x001f30ca01007387 */ /* 0x000fe40000100a00 */
        /* <DEDUP_REMOVED lines=13> */
[----:B------:R-:W-:Y:S04]  /*19250*/  STL.64 [R1+0x1f78], R40 ;  /* 0x001f782801007387 */ /* 0x000fe80000100a00 */
[----:B------:R-:W-:Y:S04]  /*19260*/  LDGSTS.E [R0+0x2c200], desc[UR14][R248.64], !P5 ;  /* 0x2c200000f8007fae */ /* 0x000fe8000e92184e */
[----:B------:R-:W-:Y:S04]  /*19270*/  STL.64 [R1+0x1f80], R248 ;  /* 0x001f80f801007387 */ /* 0x000fe80000100a00 */
[----:B------:R-:W4:Y:S01]  /*19280*/  LDL.64 R192, [R1+0x4f8] ;  /* 0x0004f80001c07983 */ /* 0x000f220000100a00 */
[----:B------:R-:W-:-:S02]  /*19290*/  VIADD R21, R25, 0xffffff25 ;  /* 0xffffff2519157836 */ /* 0x000fc40000000000 */
[----:B------:R-:W-:Y:S01]  /*192a0*/  VIADD R22, R24, 0xffffff29 ;  /* 0xffffff2918167836 */ /* 0x000fe20000000000 */
[----:B------:R-:W1:Y:S01]  /*192b0*/  LDC R25, c[0x0][0x230] ;  /* 0x00008c00ff197b82 */ /* 0x000e620000000800 */
[----:B------:R-:W4:Y:S04]  /*192c0*/  LDL.64 R60, [R1+0x3e0] ;  /* 0x0003e000013c7983 */ /* 0x000f280000100a00 */
[----:B------:R-:W4:Y:S03]  /*192d0*/  LDL.64 R62, [R1+0x378] ;  /* 0x00037800013e7983 */ /* 0x000f260000100a00 */
[----:B------:R-:W1:Y:S01]  /*192e0*/  LDC R24, c[0x0][0x230] ;  /* 0x00008c00ff187b82 */ /* 0x000e620000000800 */
        /* <DEDUP_REMOVED lines=12> */
[----:B------:R-:W-:Y:S04]  /*193b0*/  LDGSTS.E [R0+0x2ce80], desc[UR14][R242.64], !P4 ;  /* 0x2ce80000f2007fae */ /* 0x000fe8000e12184e */
[----:B------:R-:W4:Y:S04]  /*193c0*/  LDL.64 R240, [R1+0x3d8] ;  /* 0x0003d80001f07983 */ /* 0x000f280000100a00 */
[----:B------:R-:W-:Y:S04]  /*193d0*/  LDGSTS.E [R0+0x2d200], desc[UR14][R130.64], !P3 ;  /* 0x2d20000082007fae */ /* 0x000fe8000d92184e */
[----:B------:R-:W4:Y:S04]  /*193e0*/  LDL.64 R242, [R1+0x3d0] ;  /* 0x0003d00001f27983 */ /* 0x000f280000100a00 */
[----:B------:R-:W-:Y:S04]  /*193f0*/  LDGSTS.E [R0+0x2d280], desc[UR14][R12.64], !P3 ;  /* 0x2d2800000c007fae */ /* 0x000fe8000d92184e */
[----:B------:R-:W4:Y:S04]  /*19400*/  LDL.64 R130, [R1+0x788] ;  /* 0x0007880001827983 */ /* 0x000f280000100a00 */
[----:B------:R-:W4:Y:S01]  /*19410*/  LDL.64 R12, [R1+0x790] ;  /* 0x00079000010c7983 */ /* 0x000f220000100a00 */
[----:B------:R-:W-:Y:S01]  /*19420*/  ISETP.GE.U32.AND P0, PT, R21, 0x7ffffea6, PT ;  /* 0x7ffffea61500780c */ /* 0x000fe20003f06070 */
[----:B------:R-:W-:Y:S01]  /*19430*/  VIADD R21, R30, 0xffffff1d ;  /* 0xffffff1d1e157836 */ /* 0x000fe20000000000 */
[----:B------:R-:W-:Y:S01]  /*19440*/  ISETP.GE.U32.AND P5, PT, R22, 0x7ffffeaa, PT ;  /* 0x7ffffeaa1600780c */ /* 0x000fe20003fa6070 */
[----:B------:R-:W4:Y:S01]  /*19450*/  LDC R30, c[0x0][0x230] ;  /* 0x00008c00ff1e7b82 */ /* 0x000f220000000800 */
[----:B------:R-:W-:-:S02]  /*19460*/  IADD3 R22, R29, -0xdf, RZ ;  /* 0xffffff211d167810 */ /* 0x000fc40007ffe0ff */
[----:B------:R-:W-:Y:S01]  /*19470*/  ISETP.GE.U32.AND P4, PT, R21, 0x7ffffe9e, PT ;  /* 0x7ffffe9e1500780c */ /* 0x000fe20003f86070 */
[----:B-1----:R-:W-:Y:S01]  /*19480*/  VIADD R21, R23, 0xffffff19 ;  /* 0xffffff1917157836 */ /* 0x002fe20000000000 */
[----:B------:R-:W-:-:S03]  /*19490*/  ISETP.GE.U32.AND P6, PT, R22, 0x7ffffea2, PT ;  /* 0x7ffffea21600780c */ /* 0x000fc60003fc6070 */
[----:B------:R-:W1:Y:S01]  /*194a0*/  LDC R23, c[0x0][0x230] ;  /* 0x00008c00ff177b82 */ /* 0x000e620000000800 */
[----:B------:R-:W-:-:S03]  /*194b0*/  ISETP.GE.U32.AND P3, PT, R21, 0x7ffffe9a, PT ;  /* 0x7ffffe9a1500780c */ /* 0x000fc60003f66070 */
[----:B------:R-:W-:Y:S04]  /*194c0*/  LDGSTS.E [R0+0x2d600], desc[UR14][R192.64], !P5 ;  /* 0x2d600000c0007fae */ /* 0x000fe8000e92184e */
        /* <DEDUP_REMOVED lines=17> */
[----:B------:R-:W-:Y:S01]  /*195e0*/  LDGSTS.E [R0+0x2e680], desc[UR14][R12.64], !P3 ;  /* 0x2e6800000c007fae */ /* 0x000fe2000d92184e */
[----:B------:R-:W-:Y:S01]  /*195f0*/  VIADD R21, R28, 0xffffff11 ;  /* 0xffffff111c157836 */ /* 0x000fe20000000000 */
[----:B------:R-:W-:Y:S01]  /*19600*/  IADD3 R22, R27, -0xeb, RZ ;  /* 0xffffff151b167810 */ /* 0x000fe20007ffe0ff */
[----:B------:R-:W1:Y:S01]  /*19610*/  LDC R28, c[0x0][0x230] ;  /* 0x00008c00ff1c7b82 */ /* 0x000e620000000800 */
[----:B------:R-:W4:Y:S04]  /*19620*/  LDL.64 R130, [R1+0x8d0] ;  /* 0x0008d00001827983 */ /* 0x000f280000100a00 */
[----:B------:R-:W4:Y:S01]  /*19630*/  LDL.64 R12, [R1+0x8c8] ;  /* 0x0008c800010c7983 */ /* 0x000f220000100a00 */
[----:B------:R-:W-:-:S02]  /*19640*/  ISETP.GE.U32.AND P0, PT, R21, 0x7ffffe92, PT ;  /* 0x7ffffe921500780c */ /* 0x000fc40003f06070 */
[----:B------:R-:W1:Y:S01]  /*19650*/  LDC R27, c[0x0][0x230] ;  /* 0x00008c00ff1b7b82 */ /* 0x000e620000000800 */
[----:B------:R-:W-:Y:S01]  /*19660*/  ISETP.GE.U32.AND P5, PT, R22, 0x7ffffe96, PT ;  /* 0x7ffffe961600780c */ /* 0x000fe20003fa6070 */
[----:B------:R-:W-:Y:S01]  /*19670*/  VIADD R22, R25, 0xffffff0d ;  /* 0xffffff0d19167836 */ /* 0x000fe20000000000 */
[----:B------:R-:W-:-:S04]  /*19680*/  IADD3 R21, R26, -0xf7, RZ ;  /* 0xffffff091a157810 */ /* 0x000fc80007ffe0ff */
[----:B------:R-:W-:Y:S01]  /*19690*/  ISETP.GE.U32.AND P4, PT, R21, 0x7ffffe8a, PT ;  /* 0x7ffffe8a1500780c */ /* 0x000fe20003f86070 */
[----:B------:R-:W-:Y:S01]  /*196a0*/  VIADD R21, R24, 0xffffff05 ;  /* 0xffffff0518157836 */ /* 0x000fe20000000000 */
[----:B------:R-:W-:Y:S01]  /*196b0*/  ISETP.GE.U32.AND P6, PT, R22, 0x7ffffe8e, PT ;  /* 0x7ffffe8e1600780c */ /* 0x000fe20003fc6070 */
[----:B------:R-:W1:Y:S03]  /*196c0*/  LDC R25, c[0x0][0x230] ;  /* 0x00008c00ff197b82 */ /* 0x000e660000000800 */
[----:B------:R-:W-:Y:S01]  /*196d0*/  ISETP.GE.U32.AND P3, PT, R21, 0x7ffffe86, PT ;  /* 0x7ffffe861500780c */ /* 0x000fe20003f66070 */
[----:B------:R-:W-:Y:S04]  /*196e0*/  LDGSTS.E [R0+0x2ea00], desc[UR14][R192.64], !P5 ;  /* 0x2ea00000c0007fae */ /* 0x000fe8000e92184e */
[----:B------:R-:W1:Y:S08]  /*196f0*/  LDC R26, c[0x0][0x230] ;  /* 0x00008c00ff1a7b82 */ /* 0x000e700000000800 */
        /* <DEDUP_REMOVED lines=10> */
[----:B------:R-:W-:Y:S01]  /*197a0*/  LDGSTS.E [R0+0x2f600], desc[UR14][R240.64], !P4 ;  /* 0x2f600000f0007fae */ /* 0x000fe2000e12184e */
[----:B------:R-:W-:Y:S01]  /*197b0*/  IADD3 R22, R30, -0x84, RZ ;  /* 0xffffff7c1e167810 */ /* 0x000fe20007ffe0ff */
[----:B-1----:R-:W-:Y:S01]  /*197c0*/  VIADD R21, R23, 0xffffff01 ;  /* 0xffffff0117157836 */ /* 0x002fe20000000000 */
[----:B------:R-:W1:Y:S01]  /*197d0*/  LDC R30, c[0x0][0x230] ;  /* 0x00008c00ff1e7b82 */ /* 0x000e620000000800 */
[----:B------:R-:W4:Y:S04]  /*197e0*/  LDL.64 R102, [R1+0x338] ;  /* 0x0003380001667983 */ /* 0x000f280000100a00 */
[----:B------:R-:W-:Y:S04]  /*197f0*/  LDGSTS.E [R0+0x2f680], desc[UR14][R242.64], !P4 ;  /* 0x2f680000f2007fae */ /* 0x000fe8000e12184e */
[----:B------:R-:W4:Y:S01]  /*19800*/  LDL.64 R240, [R1+0x4b0] ;  /* 0x0004b00001f07983 */ /* 0x000f220000100a00 */
[----:B------:R-:W-:Y:S01]  /*19810*/  ISETP.GE.U32.AND P0, PT, R22, 0x7ffffefd, PT ;  /* 0x7ffffefd1600780c */ /* 0x000fe20003f06070 */
[----:B------:R-:W1:Y:S02]  /*19820*/  LDC R23, c[0x0][0x230] ;  /* 0x00008c00ff177b82 */ /* 0x000e640000000800 */
[----:B------:R-:W4:Y:S04]  /*19830*/  LDL.64 R128, [R1+0x330] ;  /* 0x0003300001807983 */ /* 0x000f280000100a00 */
[----:B------:R-:W4:Y:S04]  /*19840*/  LDL.64 R242, [R1+0x4a0] ;  /* 0x0004a00001f27983 */ /* 0x000f280000100a00 */
[----:B------:R-:W-:Y:S01]  /*19850*/  LDGSTS.E [R0+0x2fa00], desc[UR14][R12.64], !P3 ;  /* 0x2fa000000c007fae */ /* 0x000fe2000d92184e */
[----:B------:R-:W-:Y:S01]  /*19860*/  VIADD R22, R28, 0xffffff78 ;  /* 0xffffff781c167836 */ /* 0x000fe20000000000 */
[----:B------:R-:W-:-:S02]  /*19870*/  ISETP.GE.U32.AND P5, PT, R21, 0x7ffffe82, PT ;  /* 0x7ffffe821500780c */ /* 0x000fc40003fa6070 */
[----:B------:R-:W4:Y:S01]  /*19880*/  LDL.64 R12, [R1+0x3f0] ;  /* 0x0003f000010c7983 */ /* 0x000f220000100a00 */
[----:B------:R-:W-:Y:S01]  /*19890*/  VIADD R21, R29, 0xffffff74 ;  /* 0xffffff741d157836 */ /* 0x000fe20000000000 */
[----:B------:R-:W-:Y:S01]  /*198a0*/  ISETP.GE.U32.AND P6, PT, R22, 0x7ffffef9, PT ;  /* 0x7ffffef91600780c */ /* 0x000fe20003fc6070 */
[----:B------:R-:W1:Y:S01]  /*198b0*/  LDC R28, c[0x0][0x230] ;  /* 0x00008c00ff1c7b82 */ /* 0x000e620000000800 */
[----:B------:R-:W-:Y:S02]  /*198c0*/  LDGSTS.E [R0+0x2fa80], desc[UR14][R130.64], !P3 ;  /* 0x2fa8000082007fae */ /* 0x000fe4000d92184e */
[----:B------:R-:W-:-:S05]  /*198d0*/  ISETP.GE.U32.AND P4, PT, R21, 0x7ffffef5, PT ;  /* 0x7ffffef51500780c */ /* 0x000fca0003f86070 */
[----:B------:R-:W1:Y:S01]  /*198e0*/  LDC R29, c[0x0][0x230] ;  /* 0x00008c00ff1d7b82 */ /* 0x000e620000000800 */
[----:B------:R-:W4:Y:S04]  /*198f0*/  LDL.64 R130, [R1+0x2f8] ;  /* 0x0002f80001827983 */ /* 0x000f280000100a00 */
[----:B------:R-:W-:Y:S04]  /*19900*/  LDGSTS.E [R0+0x2fe00], desc[UR14][R192.64], !P5 ;  /* 0x2fe00000c0007fae */ /* 0x000fe8000e92184e */
        /* <DEDUP_REMOVED lines=9> */
[----:B------:R-:W4:Y:S04]  /*199a0*/  LDL.64 R240, [R1+0xf0] ;  /* 0x0000f00001f07983 */ /* 0x000f280000100a00 */
[----:B------:R-:W4:Y:S04]  /*199b0*/  LDL.64 R242, [R1+0x50] ;  /* 0x0000500001f27983 */ /* 0x000f280000100a00 */
[----:B------:R-:W-:Y:S01]  /*199c0*/  LDGSTS.E [R5+0x28b00], desc[UR14][R12.64], !P4 ;  /* 0x28b000000c057fae */ /* 0x000fe2000e12184e */
[----:B------:R-:W-:Y:S01]  /*199d0*/  IADD3 R21, R25, -0x90, RZ ;  /* 0xffffff7019157810 */ /* 0x000fe20007ffe0ff */
[----:B------:R-:W-:Y:S01]  /*199e0*/  VIADD R22, R26, 0xffffff6c ;  /* 0xffffff6c1a167836 */ /* 0x000fe20000000000 */
[----:B------:R-:W4:Y:S01]  /*199f0*/  LDC R25, c[0x0][0x230] ;  /* 0x00008c00ff197b82 */ /* 0x000f220000000800 */
[----:B------:R-:W-:Y:S04]  /*19a00*/  LDGSTS.E [R5+0x28b80], desc[UR14][R60.64], !P4 ;  /* 0x28b800003c057fae */ /* 0x000fe8000e12184e */
[----:B------:R-:W4:Y:S01]  /*19a10*/  LDL.64 R12, [R1+0x48] ;  /* 0x00004800010c7983 */ /* 0x000f220000100a00 */
[----:B------:R-:W-:Y:S01]  /*19a20*/  ISETP.GE.U32.AND P3, PT, R21, 0x7ffffef1, PT ;  /* 0x7ffffef11500780c */ /* 0x000fe20003f66070 */
[----:B------:R-:W-:Y:S01]  /*19a30*/  VIADD R21, R27, 0xffffff68 ;  /* 0xffffff681b157836 */ /* 0x000fe20000000000 */
[----:B------:R-:W-:Y:S01]  /*19a40*/  ISETP.GE.U32.AND P5, PT, R22, 0x7ffffeed, PT ;  /* 0x7ffffeed1600780c */ /* 0x000fe20003fa6070 */
[----:B------:R-:W4:Y:S03]  /*19a50*/  LDC R26, c[0x0][0x230] ;  /* 0x00008c00ff1a7b82 */ /* 0x000f260000000800 */
[----:B------:R-:W-:Y:S01]  /*19a60*/  ISETP.GE.U32.AND P0, PT, R21, 0x7ffffee9, PT ;  /* 0x7ffffee91500780c */ /* 0x000fe20003f06070 */
[----:B-1----:R-:W-:Y:S01]  /*19a70*/  VIADD R21, R30, 0xffffff60 ;  /* 0xffffff601e157836 */ /* 0x002fe20000000000 */
[----:B------:R-:W-:-:S03]  /*19a80*/  IADD3 R22, R24, -0x9c, RZ ;  /* 0xffffff6418167810 */ /* 0x000fc60007ffe0ff */
[----:B------:R-:W1:Y:S01]  /*19a90*/  LDC R24, c[0x0][0x230] ;  /* 0x00008c00ff187b82 */ /* 0x000e620000000800 */
[----:B------:R-:W-:Y:S01]  /*19aa0*/  ISETP.GE.U32.AND P4, PT, R21, 0x7ffffee1, PT ;  /* 0x7ffffee11500780c */ /* 0x000fe20003f86070 */
[----:B------:R-:W-:Y:S01]  /*19ab0*/  VIADD R21, R23, 0xffffff5c ;  /* 0xffffff5c17157836 */ /* 0x000fe20000000000 */
[----:B------:R-:W-:Y:S01]  /*19ac0*/  ISETP.GE.U32.AND P6, PT, R22, 0x7ffffee5, PT ;  /* 0x7ffffee51600780c */ /* 0x000fe20003fc6070 */
[----:B------:R-:W-:Y:S04]  /*19ad0*/  LDGSTS.E [R5+0x28f00], desc[UR14][R62.64], !P3 ;  /* 0x28f000003e057fae */ /* 0x000fe8000d92184e */
[----:B------:R-:W-:Y:S01]  /*19ae0*/  LDGSTS.E [R5+0x28f80], desc[UR14][R100.64], !P3 ;  /* 0x28f8000064057fae */ /* 0x000fe2000d92184e */
        /* <DEDUP_REMOVED lines=8> */
[----:B------:R-:W4:Y:S01]  /*19b70*/  LDL.64 R100, [R1+0x30] ;  /* 0x0000300001647983 */ /* 0x000f220000100a00 */
[----:B------:R-:W-:Y:S01]  /*19b80*/  IADD3 R22, R28, -0xa8, RZ ;  /* 0xffffff581c167810 */ /* 0x000fe20007ffe0ff */
[----:B------:R-:W-:-:S02]  /*19b90*/  VIADD R21, R29, 0xffffff54 ;  /* 0xffffff541d157836 */ /* 0x000fc40000000000 */
[----:B------:R-:W4:Y:S02]  /*19ba0*/  LDL.64 R102, [R1+0x5d8] ;  /* 0x0005d80001667983 */ /* 0x000f240000100a00 */
[----:B------:R-:W1:Y:S02]  /*19bb0*/  LDC R28, c[0x0][0x230] ;  /* 0x00008c00ff1c7b82 */ /* 0x000e640000000800 */
[----:B------:R-:W4:Y:S04]  /*19bc0*/  LDL.64 R128, [R1+0x668] ;  /* 0x0006680001807983 */ /* 0x000f280000100a00 */
[----:B------:R-:W4:Y:S04]  /*19bd0*/  LDL.64 R130, [R1+0x6a0] ;  /* 0x0006a00001827983 */ /* 0x000f280000100a00 */
[----:B------:R-:W-:Y:S01]  /*19be0*/  LDGSTS.E [R5+0x29780], desc[UR14][R192.64], !P0 ;  /* 0x29780000c0057fae */ /* 0x000fe2000c12184e */
[----:B------:R-:W-:Y:S01]  /*19bf0*/  ISETP.GE.U32.AND P5, PT, R22, 0x7ffffed9, PT ;  /* 0x7ffffed91600780c */ /* 0x000fe20003fa6070 */
[----:B------:R-:W1:Y:S02]  /*19c00*/  LDC R29, c[0x0][0x230] ;  /* 0x00008c00ff1d7b82 */ /* 0x000e640000000800 */
[----:B------:R-:W4:Y:S04]  /*19c10*/  LDL.64 R192, [R1+0x6f0] ;  /* 0x0006f00001c07983 */ /* 0x000f280000100a00 */
[----:B--2---:R-:W-:Y:S04]  /*19c20*/  LDGSTS.E [R5+0x29b00], desc[UR14][R194.64], !P6 ;  /* 0x29b00000c2057fae */ /* 0x004fe8000f12184e */
[----:B---3--:R-:W-:Y:S04]  /*19c30*/  LDGSTS.E [R5+0x29b80], desc[UR14][R224.64], !P6 ;  /* 0x29b80000e0057fae */ /* 0x008fe8000f12184e */
[----:B----4-:R-:W-:Y:S01]  /*19c40*/  LDGSTS.E [R5+0x29f00], desc[UR14][R226.64], !P4 ;  /* 0x29f00000e2057fae */ /* 0x010fe2000e12184e */
[----:B------:R-:W-:Y:S01]  /*19c50*/  ISETP.GE.U32.AND P0, PT, R21, 0x7ffffed5, PT ;  /* 0x7ffffed51500780c */ /* 0x000fe20003f06070 */
[----:B------:R-:W-:-:S02]  /*19c60*/  VIADD R22, R25, 0xffffff50 ;  /* 0xffffff5019167836 */ /* 0x000fc40000000000 */
[----:B------:R-:W2:Y:S04]  /*19c70*/  LDL.64 R194, [R1+0x530] ;  /* 0x0005300001c27983 */ /* 0x000ea80000100a00 */
[----:B------:R-:W3:Y:S04]  /*19c80*/  LDL.64 R224, [R1+0x4e8] ;  /* 0x0004e80001e07983 */ /* 0x000ee80000100a00 */
[----:B------:R-:W4:Y:S04]  /*19c90*/  LDL.64 R226, [R1+0x638] ;  /* 0x0006380001e27983 */ /* 0x000f280000100a00 */
[----:B------:R-:W-:Y:S01]  /*19ca0*/  LDGSTS.E [R5+0x29f80], desc[UR14][R240.64], !P4 ;  /* 0x29f80000f0057fae */ /* 0x000fe2000e12184e */
[----:B------:R-:W-:Y:S01]  /*19cb0*/  IADD3 R21, R26, -0xb4, RZ ;  /* 0xffffff4c1a157810 */ /* 0x000fe20007ffe0ff */
[----:B------:R-:W1:Y:S02]  /*19cc0*/  LDC R25, c[0x0][0x230] ;  /* 0x00008c00ff197b82 */ /* 0x000e640000000800 */
[----:B------:R-:W-:Y:S01]  /*19cd0*/  LDGSTS.E [R5+0x2a300], desc[UR14][R242.64], !P3 ;  /* 0x2a300000f2057fae */ /* 0x000fe2000d92184e */
[----:B------:R-:W-:-:S05]  /*19ce0*/  ISETP.GE.U32.AND P6, PT, R22, 0x7ffffed1, PT ;  /* 0x7ffffed11600780c */ /* 0x000fca0003fc6070 */
[----:B------:R-:W1:Y:S01]  /*19cf0*/  LDC R26, c[0x0][0x230] ;  /* 0x00008c00ff1a7b82 */ /* 0x000e620000000800 */
[----:B------:R-:W-:Y:S01]  /*19d00*/  ISETP.GE.U32.AND P4, PT, R21, 0x7ffffecd, PT ;  /* 0x7ffffecd1500780c */ /* 0x000fe20003f86070 */
[----:B------:R-:W3:Y:S04]  /*19d10*/  LDL.64 R240, [R1+0x4d8] ;  /* 0x0004d80001f07983 */ /* 0x000ee80000100a00 */
[----:B------:R-:W2:Y:S04]  /*19d20*/  LDL.64 R242, [R1+0x6b8] ;  /* 0x0006b80001f27983 */ /* 0x000ea80000100a00 */
[----:B------:R-:W-:Y:S01]  /*19d30*/  LDGSTS.E [R5+0x2a380], desc[UR14][R12.64], !P3 ;  /* 0x2a3800000c057fae */ /* 0x000fe2000d92184e */
[----:B-1----:R-:W-:-:S02]  /*19d40*/  VIADD R21, R24, 0xffffff48 ;  /* 0xffffff4818157836 */ /* 0x002fc40000000000 */
[----:B------:R-:W-:Y:S01]  /*19d50*/  VIADD R22, R23, 0xffffff44 ;  /* 0xffffff4417167836 */ /* 0x000fe20000000000 */
[----:B------:R-:W-:Y:S01]  /*19d60*/  LDGSTS.E [R5+0x2a700], desc[UR14][R250.64], !P5 ;  /* 0x2a700000fa057fae */ /* 0x000fe2000e92184e */
[----:B------:R-:W1:Y:S03]  /*19d70*/  LDC R23, c[0x0][0x230] ;  /* 0x00008c00ff177b82 */ /* 0x000e660000000800 */
[----:B------:R-:W3:Y:S01]  /*19d80*/  LDL.64 R12, [R1+0x628] ;  /* 0x00062800010c7983 */ /* 0x000ee20000100a00 */
[----:B------:R-:W-:-:S04]  /*19d90*/  ISETP.GE.U32.AND P3, PT, R21, 0x7ffffec9, PT ;  /* 0x7ffffec91500780c */ /* 0x000fc80003f66070 */
[----:B------:R-:W2:Y:S01]  /*19da0*/  LDC R24, c[0x0][0x230] ;  /* 0x00008c00ff187b82 */ /* 0x000ea20000000800 */
[----:B------:R-:W-:Y:S01]  /*19db0*/  IADD3 R21, R30, -0xc0, RZ ;  /* 0xffffff401e157810 */ /* 0x000fe20007ffe0ff */
[----:B------:R-:W-:Y:S01]  /*19dc0*/  LDGSTS.E [R5+0x2a780], desc[UR14][R244.64], !P5 ;  /* 0x2a780000f4057fae */ /* 0x000fe2000e92184e */
[----:B------:R-:W-:Y:S01]  /*19dd0*/  ISETP.GE.U32.AND P5, PT, R22, 0x7ffffec5, PT ;  /* 0x7ffffec51600780c */ /* 0x000fe20003fa6070 */
[----:B------:R-:W-:Y:S02]  /*19de0*/  VIADD R22, R27, 0xffffff3c ;  /* 0xffffff3c1b167836 */ /* 0x000fe40000000000 */
[----:B------:R-:W-:Y:S02]  /*19df0*/  LDGSTS.E [R5+0x2ab00], desc[UR14][R230.64], !P0 ;  /* 0x2ab00000e6057fae */ /* 0x000fe4000c12184e */
[----:B------:R-:W2:Y:S02]  /*19e00*/  LDC R27, c[0x0][0x230] ;  /* 0x00008c00ff1b7b82 */ /* 0x000ea40000000800 */
[----:B------:R-:W-:Y:S01]  /*19e10*/  LDGSTS.E [R5+0x2ab80], desc[UR14][R228.64], !P0 ;  /* 0x2ab80000e4057fae */ /* 0x000fe2000c12184e */
[----:B------:R-:W-:Y:S01]  /*19e20*/  ISETP.GE.U32.AND P0, PT, R21, 0x7ffffec1, PT ;  /* 0x7ffffec11500780c */ /* 0x000fe20003f06070 */
[----:B------:R-:W-:-:S02]  /*19e30*/  VIADD R21, R28, 0xffffff38 ;  /* 0xffffff381c157836 */ /* 0x000fc40000000000 */
[----:B------:R-:W-:Y:S02]  /*19e40*/  LDGSTS.E [R5+0x2af00], desc[UR14][R198.64], !P6 ;  /* 0x2af00000c6057fae */ /* 0x000fe4000f12184e */
[----:B------:R-:W2:Y:S02]  /*19e50*/  LDC R28, c[0x0][0x230] ;  /* 0x00008c00ff1c7b82 */ /* 0x000ea40000000800 */
[----:B------:R-:W-:Y:S01]  /*19e60*/  LDGSTS.E [R5+0x2af80], desc[UR14][R196.64], !P6 ;  /* 0x2af80000c4057fae */ /* 0x000fe2000f12184e */
[----:B------:R-:W-:-:S03]  /*19e70*/  ISETP.GE.U32.AND P6, PT, R22, 0x7ffffebd, PT ;  /* 0x7ffffebd1600780c */ /* 0x000fc60003fc6070 */
[----:B------:R-:W-:Y:S04]  /*19e80*/  LDGSTS.E [R5+0x2b300], desc[UR14][R138.64], !P4 ;  /* 0x2b3000008a057fae */ /* 0x000fe8000e12184e */
[----:B------:R-:W-:Y:S01]  /*19e90*/  LDGSTS.E [R5+0x2b380], desc[UR14][R136.64], !P4 ;  /* 0x2b38000088057fae */ /* 0x000fe2000e12184e */
[----:B------:R-:W-:-:S03]  /*19ea0*/  ISETP.GE.U32.AND P4, PT, R21, 0x7ffffeb9, PT ;  /* 0x7ffffeb91500780c */ /* 0x000fc60003f86070 */
[----:B------:R-:W-:Y:S04]  /*19eb0*/  STL.64 [R1+0x1f88], R250 ;  /* 0x001f88fa01007387 */ /* 0x000fe80000100a00 */
[----:B------:R-:W-:Y:S04]  /*19ec0*/  STL.64 [R1+0x1f90], R244 ;  /* 0x001f90f401007387 */ /* 0x000fe80000100a00 */
        /* <DEDUP_REMOVED lines=14> */
[----:B------:R2:W-:Y:S04]  /*19fb0*/  LDGSTS.E [R5+0x2bf80], desc[UR14][R16.64], !P0 ;  /* 0x2bf8000010057fae */ /* 0x0005e8000c12184e */
[----:B------:R-:W-:Y:S04]  /*19fc0*/  STL.64 [R1+0x1fe0], R68 ;  /* 0x001fe04401007387 */ /* 0x000fe80000100a00 */
[----:B------:R-:W-:Y:S04]  /*19fd0*/  LDGSTS.E [R5+0x2c300], desc[UR14][R62.64], !P6 ;  /* 0x2c3000003e057fae */ /* 0x000fe8000f12184e */
[----:B------:R-:W-:Y:S04]  /*19fe0*/  STL.64 [R1+0x1fe8], R18 ;  /* 0x001fe81201007387 */ /* 0x000fe80000100a00 */
[----:B------:R-:W-:Y:S04]  /*19ff0*/  LDGSTS.E [R5+0x2c380], desc[UR14][R100.64], !P6 ;  /* 0x2c38000064057fae */ /* 0x000fe8000f12184e */
[----:B------:R2:W-:Y:S01]  /*1a000*/  STL.64 [R1+0x1ff0], R16 ;  /* 0x001ff01001007387 */ /* 0x0005e20000100a00 */
[----:B------:R-:W-:Y:S01]  /*1a010*/  IADD3 R21, R26, -0xcc, RZ ;  /* 0xffffff341a157810 */ /* 0x000fe20007ffe0ff */
[----:B------:R-:W-:Y:S01]  /*1a020*/  VIADD R22, R25, 0xffffff30 ;  /* 0xffffff3019167836 */ /* 0x000fe20000000000 */
[----:B------:R-:W2:Y:S01]  /*1a030*/  LDC R26, c[0x0][0x230] ;  /* 0x00008c00ff1a7b82 */ /* 0x000ea20000000800 */
[----:B------:R-:W2:Y:S04]  /*1a040*/  LDL.64 R62, [R1+0x428] ;  /* 0x00042800013e7983 */ /* 0x000ea80000100a00 */
[----:B----4-:R-:W-:Y:S01]  /*1a050*/  LDGSTS.E [R5+0x2c700], desc[UR14][R226.64], !P4 ;  /* 0x2c700000e2057fae */ /* 0x010fe2000e12184e */
[----:B------:R-:W-:-:S02]  /*1a060*/  ISETP.GE.U32.AND P3, PT, R21, 0x7ffffeb5, PT ;  /* 0x7ffffeb51500780c */ /* 0x000fc40003f66070 */
[----:B------:R-:W4:Y:S01]  /*1a070*/  LDC R25, c[0x0][0x230] ;  /* 0x00008c00ff197b82 */ /* 0x000f220000000800 */
[----:B------:R-:W4:Y:S04]  /*1a080*/  LDL.64 R100, [R1+0x418] ;  /* 0x0004180001647983 */ /* 0x000f280000100a00 */
[----:B------:R-:W4:Y:S04]  /*1a090*/  LDL.64 R226, [R1+0x488] ;  /* 0x0004880001e27983 */ /* 0x000f280000100a00 */
[----:B---3--:R-:W-:Y:S01]  /*1a0a0*/  LDGSTS.E [R5+0x2c780], desc[UR14][R12.64], !P4 ;  /* 0x2c7800000c057fae */ /* 0x008fe2000e12184e */
[----:B------:R-:W-:-:S03]  /*1a0b0*/  ISETP.GE.U32.AND P5, PT, R22, 0x7ffffeb1, PT ;  /* 0x7ffffeb11600780c */ /* 0x000fc60003fa6070 */
[----:B------:R-:W-:Y:S01]  /*1a0c0*/  LDGSTS.E [R5+0x2cb00], desc[UR14][R102.64], !P3 ;  /* 0x2cb0000066057fae */ /* 0x000fe2000d92184e */
[----:B------:R-:W-:-:S03]  /*1a0d0*/  VIADD R21, R29, 0xffffff2c ;  /* 0xffffff2c1d157836 */ /* 0x000fc60000000000 */
[----:B------:R-:W-:Y:S04]  /*1a0e0*/  LDGSTS.E [R5+0x2cb80], desc[UR14][R128.64], !P3 ;  /* 0x2cb8000080057fae */ /* 0x000fe8000d92184e */
[----:B------:R-:W3:Y:S04]  /*1a0f0*/  LDL.64 R12, [R1+0x478] ;  /* 0x00047800010c7983 */ /* 0x000ee80000100a00 */
[----:B------:R-:W-:Y:S01]  /*1a100*/  LDGSTS.E [R5+0x2cf00], desc[UR14][R130.64], !P5 ;  /* 0x2cf0000082057fae */ /* 0x000fe2000e92184e */
[----:B-1----:R-:W-:-:S03]  /*1a110*/  IADD3 R22, R23, -0xd8, RZ ;  /* 0xffffff2817167810 */ /* 0x002fc60007ffe0ff */
[----:B------:R-:W3:Y:S04]  /*1a120*/  LDL.64 R102, [R1+0x3c8] ;  /* 0x0003c80001667983 */ /* 0x000ee80000100a00 */
[----:B--2---:R-:W-:Y:S01]  /*1a130*/  LDGSTS.E [R5+0x2cf80], desc[UR14][R242.64], !P5 ;  /* 0x2cf80000f2057fae */ /* 0x004fe2000e92184e */
[----:B------:R-:W-:Y:S01]  /*1a140*/  ISETP.GE.U32.AND P0, PT, R21, 0x7ffffead, PT ;  /* 0x7ffffead1500780c */ /* 0x000fe20003f06070 */
[----:B------:R-:W1:Y:S01]  /*1a150*/  LDC R23, c[0x0][0x230] ;  /* 0x00008c00ff177b82 */ /* 0x000e620000000800 */
[----:B------:R-:W-:Y:S01]  /*1a160*/  ISETP.GE.U32.AND P6, PT, R22, 0x7ffffea9, PT ;  /* 0x7ffffea91600780c */ /* 0x000fe20003fc6070 */
[----:B------:R-:W2:Y:S04]  /*1a170*/  LDL.64 R128, [R1+0x798] ;  /* 0x0007980001807983 */ /* 0x000ea80000100a00 */
[----:B------:R-:W2:Y:S04]  /*1a180*/  LDL.64 R130, [R1+0x7a0] ;  /* 0x0007a00001827983 */ /* 0x000ea80000100a00 */
[----:B------:R-:W2:Y:S01]  /*1a190*/  LDL.64 R242, [R1+0x3b8] ;  /* 0x0003b80001f27983 */ /* 0x000ea20000100a00 */
[----:B------:R-:W-:-:S03]  /*1a1a0*/  VIADD R21, R24, 0xffffff24 ;  /* 0xffffff2418157836 */ /* 0x000fc60000000000 */
[----:B------:R-:W-:Y:S01]  /*1a1b0*/  LDGSTS.E [R5+0x2d300], desc[UR14][R192.64], !P0 ;  /* 0x2d300000c0057fae */ /* 0x000fe2000c12184e */
[----:B------:R-:W-:Y:S01]  /*1a1c0*/  VIADD R22, R27, 0xffffff20 ;  /* 0xffffff201b167836 */ /* 0x000fe20000000000 */
[----:B------:R-:W-:Y:S01]  /*1a1d0*/  ISETP.GE.U32.AND P4, PT, R21, 0x7ffffea5, PT ;  /* 0x7ffffea51500780c */ /* 0x000fe20003f86070 */
[----:B------:R-:W2:Y:S01]  /*1a1e0*/  LDC R24, c[0x0][0x230] ;  /* 0x00008c00ff187b82 */ /* 0x000ea20000000800 */
[----:B------:R-:W-:Y:S04]  /*1a1f0*/  LDGSTS.E [R5+0x2d380], desc[UR14][R194.64], !P0 ;  /* 0x2d380000c2057fae */ /* 0x000fe8000c12184e */
[----:B------:R-:W-:Y:S04]  /*1a200*/  LDGSTS.E [R5+0x2d700], desc[UR14][R224.64], !P6 ;  /* 0x2d700000e0057fae */ /* 0x000fe8000f12184e */
[----:B------:R-:W-:Y:S04]  /*1a210*/  LDGSTS.E [R5+0x2d780], desc[UR14][R240.64], !P6 ;  /* 0x2d780000f0057fae */ /* 0x000fe8000f12184e */
[----:B------:R-:W2:Y:S04]  /*1a220*/  LDL.64 R192, [R1+0x7d8] ;  /* 0x0007d80001c07983 */ /* 0x000ea80000100a00 */
[----:B------:R-:W2:Y:S04]  /*1a230*/  LDL.64 R194, [R1+0x818] ;  /* 0x0008180001c27983 */ /* 0x000ea80000100a00 */
[----:B------:R-:W2:Y:S04]  /*1a240*/  LDL.64 R240, [R1+0x7e0] ;  /* 0x0007e00001f07983 */ /* 0x000ea80000100a00 */
[----:B------:R-:W2:Y:S04]  /*1a250*/  LDL.64 R224, [R1+0x820] ;  /* 0x0008200001e07983 */ /* 0x000ea80000100a00 */
[----:B----4-:R-:W-:Y:S04]  /*1a260*/  LDGSTS.E [R5+0x2db00], desc[UR14][R226.64], !P4 ;  /* 0x2db00000e2057fae */ /* 0x010fe8000e12184e */
[----:B------:R-:W4:Y:S04]  /*1a270*/  LDL.64 R226, [R1+0x858] ;  /* 0x0008580001e27983 */ /* 0x000f280000100a00 */
[----:B---3--:R-:W-:Y:S04]  /*1a280*/  LDGSTS.E [R5+0x2db80], desc[UR14][R12.64], !P4 ;  /* 0x2db800000c057fae */ /* 0x008fe8000e12184e */
[----:B------:R-:W3:Y:S01]  /*1a290*/  LDL.64 R12, [R1+0x860] ;  /* 0x00086000010c7983 */ /* 0x000ee20000100a00 */
[----:B------:R-:W-:-:S02]  /*1a2a0*/  IADD3 R21, R26, -0xe4, RZ ;  /* 0xffffff1c1a157810 */ /* 0x000fc40007ffe0ff */
[----:B------:R-:W-:Y:S02]  /*1a2b0*/  ISETP.GE.U32.AND P3, PT, R22, 0x7ffffea1, PT ;  /* 0x7ffffea11600780c */ /* 0x000fe40003f66070 */
[----:B------:R-:W-:Y:S01]  /*1a2c0*/  ISETP.GE.U32.AND P5, PT, R21, 0x7ffffe9d, PT ;  /* 0x7ffffe9d1500780c */ /* 0x000fe20003fa6070 */
[----:B------:R-:W2:Y:S01]  /*1a2d0*/  LDC R22, c[0x0][0x230] ;  /* 0x00008c00ff167b82 */ /* 0x000ea20000000800 */
[----:B------:R-:W-:Y:S02]  /*1a2e0*/  PLOP3.LUT P0, PT, PT, PT, UP0, 0x80, 0x0 ;  /* 0x000000000000781c */ /* 0x000fe40003f0f008 */
[----:B------:R-:W-:Y:S02]  /*1a2f0*/  PLOP3.LUT P6, PT, PT, PT, UP0, 0x80, 0x0 ;  /* 0x000000000000781c */ /* 0x000fe40003fcf008 */
[----:B------:R-:W-:Y:S01]  /*1a300*/  SEL R20, R20, RZ, P0 ;  /* 0x000000ff14147207 */ /* 0x000fe20000000000 */
[----:B------:R-:W-:Y:S01]  /*1a310*/  VIADD R21, R28, 0xffffff18 ;  /* 0xffffff181c157836 */ /* 0x000fe20000000000 */
[----:B------:R-:W-:-:S03]  /*1a320*/  SEL R15, R15, RZ, P6 ;  /* 0x000000ff0f0f7207 */ /* 0x000fc60003000000 */
[----:B------:R-:W-:Y:S01]  /*1a330*/  LDGSTS.E [R5+0x2df00], desc[UR14][R62.64], !P3 ;  /* 0x2df000003e057fae */ /* 0x000fe2000d92184e */
[----:B------:R-:W-:-:S03]  /*1a340*/  ISETP.NE.U32.AND P6, PT, R20, RZ, PT ;  /* 0x000000ff1400720c */ /* 0x000fc60003fc5070 */
[----:B------:R-:W-:Y:S01]  /*1a350*/  LDGSTS.E [R5+0x2df80], desc[UR14][R100.64], !P3 ;  /* 0x2df8000064057fae */ /* 0x000fe2000d92184e */
[----:B-1----:R-:W-:-:S03]  /*1a360*/  VIADD R20, R23, 0xffffff14 ;  /* 0xffffff1417147836 */ /* 0x002fc60000000000 */
[----:B------:R-:W-:Y:S04]  /*1a370*/  LDGSTS.E [R5+0x2e300], desc[UR14][R102.64], !P5 ;  /* 0x2e30000066057fae */ /* 0x000fe8000e92184e */
[----:B--2---:R-:W-:Y:S01]  /*1a380*/  LDGSTS.E [R5+0x2e380], desc[UR14][R242.64], !P5 ;  /* 0x2e380000f2057fae */ /* 0x004fe2000e92184e */
[----:B------:R-:W-:Y:S02]  /*1a390*/  ISETP.GE.U32.AND P0, PT, R21, 0x7ffffe99, PT ;  /* 0x7ffffe991500780c */ /* 0x000fe40003f06070 */
[----:B------:R-:W-:Y:S01]  /*1a3a0*/  ISETP.GE.U32.AND P3, PT, R20, 0x7ffffe95, PT ;  /* 0x7ffffe951400780c */ /* 0x000fe20003f66070 */
[----:B------:R-:W2:Y:S01]  /*1a3b0*/  LDL.64 R242, [R1+0x898] ;  /* 0x0008980001f27983 */ /* 0x000ea20000100a00 */
[----:B------:R-:W-:Y:S01]  /*1a3c0*/  ISETP.NE.U32.AND P4, PT, R15, RZ, PT ;  /* 0x000000ff0f00720c */ /* 0x000fe20003f85070 */
[----:B------:R-:W-:Y:S01]  /*1a3d0*/  VIADD R20, R22, 0xffffff0c ;  /* 0xffffff0c16147836 */ /* 0x000fe20000000000 */
[----:B------:R-:W-:-:S07]  /*1a3e0*/  IADD3 R15, R24, -0xf0, RZ ;  /* 0xffffff10180f7810 */ /* 0x000fce0007ffe0ff */
[----:B------:R-:W-:Y:S01]  /*1a3f0*/  LDGSTS.E [R5+0x2e700], desc[UR14][R128.64], !P0 ;  /* 0x2e70000080057fae */ /* 0x000fe2000c12184e */
[----:B------:R-:W1:Y:S01]  /*1a400*/  LDC R21, c[0x0][0x230] ;  /* 0x00008c00ff157b82 */ /* 0x000e620000000800 */
[----:B------:R-:W-:Y:S02]  /*1a410*/  ISETP.GE.U32.AND P5, PT, R15, 0x7ffffe91, PT ;  /* 0x7ffffe910f00780c */ /* 0x000fe40003fa6070 */
[----:B------:R-:W-:Y:S01]  /*1a420*/  LDGSTS.E [R5+0x2e780], desc[UR14][R130.64], !P0 ;  /* 0x2e78000082057fae */ /* 0x000fe2000c12184e */
[----:B------:R-:W-:Y:S02]  /*1a430*/  SEL R15, RZ, 0x4, P2 ;  /* 0x00000004ff0f7807 */ /* 0x000fe40001000000 */
[----:B------:R-:W-:Y:S01]  /*1a440*/  ISETP.GE.U32.AND P2, PT, R20, 0x7ffffe8d, PT ;  /* 0x7ffffe8d1400780c */ /* 0x000fe20003f46070 */
[----:B------:R-:W-:Y:S04]  /*1a450*/  LDGSTS.E [R5+0x2eb00], desc[UR14][R192.64], !P3 ;  /* 0x2eb00000c0057fae */ /* 0x000fe8000d92184e */
[----:B------:R-:W-:Y:S04]  /*1a460*/  LDGSTS.E [R5+0x2eb80], desc[UR14][R240.64], !P3 ;  /* 0x2eb80000f0057fae */ /* 0x000fe8000d92184e */
[----:B------:R-:W-:Y:S04]  /*1a470*/  LDGSTS.E [R5+0x2ef00], desc[UR14][R194.64], !P5 ;  /* 0x2ef00000c2057fae */ /* 0x000fe8000e92184e */
[----:B------:R-:W-:Y:S04]  /*1a480*/  LDGSTS.E [R5+0x2ef80], desc[UR14][R224.64], !P5 ;  /* 0x2ef80000e0057fae */ /* 0x000fe8000e92184e */
[----:B------:R-:W2:Y:S04]  /*1a490*/  LDL.64 R240, [R1+0x8a0] ;  /* 0x0008a00001f07983 */ /* 0x000ea80000100a00 */
[----:B------:R-:W2:Y:S04]  /*1a4a0*/  LDL.LU.64 R2, [R1+0xa78] ;  /* 0x000a780001027983 */ /* 0x000ea80000300a00 */
[----:B------:R-:W2:Y:S04]  /*1a4b0*/  LDL.LU.64 R44, [R1+0xa80] ;  /* 0x000a8000012c7983 */ /* 0x000ea80000300a00 */
[----:B------:R-:W2:Y:S04]  /*1a4c0*/  LDL.LU.64 R46, [R1+0xa88] ;  /* 0x000a8800012e7983 */ /* 0x000ea80000300a00 */
[----:B------:R-:W2:Y:S04]  /*1a4d0*/  LDL.LU.64 R76, [R1+0xa90] ;  /* 0x000a9000014c7983 */ /* 0x000ea80000300a00 */
[----:B----4-:R-:W-:Y:S04]  /*1a4e0*/  LDGSTS.E [R5+0x2f300], desc[UR14][R226.64], !P2 ;  /* 0x2f300000e2057fae */ /* 0x010fe8000d12184e */
[----:B---3--:R3:W-:Y:S04]  /*1a4f0*/  LDGSTS.E [R5+0x2f380], desc[UR14][R12.64], !P2 ;  /* 0x2f3800000c057fae */ /* 0x0087e8000d12184e */
[----:B------:R-:W4:Y:S04]  /*1a500*/  LDL.LU.64 R12, [R1+0xa70] ;  /* 0x000a7000010c7983 */ /* 0x000f280000300a00 */
[----:B------:R-:W3:Y:S01]  /*1a510*/  LDL.LU.64 R78, [R1+0xa68] ;  /* 0x000a6800014e7983 */ /* 0x000ee20000300a00 */
[----:B------:R-:W-:-:S03]  /*1a520*/  VIADD R20, R25, 0xffffff08 ;  /* 0xffffff0819147836 */ /* 0x000fc60000000000 */
[----:B------:R-:W3:Y:S04]  /*1a530*/  LDL.LU.64 R112, [R1+0xa98] ;  /* 0x000a980001707983 */ /* 0x000ee80000300a00 */
[----:B------:R-:W3:Y:S04]  /*1a540*/  LDL.LU.64 R114, [R1+0xaa0] ;  /* 0x000aa00001727983 */ /* 0x000ee80000300a00 */
[----:B------:R-:W3:Y:S01]  /*1a550*/  LDL.LU.64 R144, [R1+0xa60] ;  /* 0x000a600001907983 */ /* 0x000ee20000300a00 */
[----:B------:R-:W-:-:S03]  /*1a560*/  ISETP.GE.U32.AND P3, PT, R20, 0x7ffffe89, PT ;  /* 0x7ffffe891400780c */ /* 0x000fc60003f66070 */
        /* <DEDUP_REMOVED lines=8> */
[----:B--2---:R-:W-:Y:S01]  /*1a5f0*/  LDGSTS.E [R5+0x2f700], desc[UR14][R242.64], !P3 ;  /* 0x2f700000f2057fae */ /* 0x004fe2000d92184e */
[----:B------:R-:W-:Y:S01]  /*1a600*/  PLOP3.LUT P0, PT, PT, PT, UP0, 0x80, 0x0 ;  /* 0x000000000000781c */ /* 0x000fe20003f0f008 */
[----:B------:R-:W-:-:S02]  /*1a610*/  USHF.L.U32 UR10, UR7, 0x7, URZ ;  /* 0x00000007070a7899 */ /* 0x000fc4000800063f */
[----:B------:R2:W-:Y:S04]  /*1a620*/  LDGSTS.E [R5+0x2f780], desc[UR14][R240.64], !P3 ;  /* 0x2f780000f0057fae */ /* 0x0005e8000d92184e */
[----:B------:R-:W2:Y:S04]  /*1a630*/  LDL.LU.64 R242, [R1+0xad0] ;  /* 0x000ad00001f27983 */ /* 0x000ea80000300a00 */
[----:B------:R-:W2:Y:S01]  /*1a640*/  LDL.LU.64 R62, [R1+0xa40] ;  /* 0x000a4000013e7983 */ /* 0x000ea20000300a00 */
[----:B------:R-:W-:-:S03]  /*1a650*/  SEL R15, R15, RZ, P0 ;  /* 0x000000ff0f0f7207 */ /* 0x000fc60000000000 */
[----:B------:R-:W2:Y:S04]  /*1a660*/  LDL.LU.64 R100, [R1+0xa38] ;  /* 0x000a380001647983 */ /* 0x000ea80000300a00 */
[----:B------:R-:W2:Y:S01]  /*1a670*/  LDL.LU.64 R102, [R1+0xad8] ;  /* 0x000ad80001667983 */ /* 0x000ea20000300a00 */
[----:B------:R-:W-:-:S03]  /*1a680*/  ISETP.NE.U32.AND P0, PT, R15, RZ, PT ;  /* 0x000000ff0f00720c */ /* 0x000fc60003f05070 */
[----:B------:R-:W2:Y:S01]  /*1a690*/  LDL.LU.64 R128, [R1+0xae0] ;  /* 0x000ae00001807983 */ /* 0x000ea20000300a00 */
[----:B-1----:R-:W-:-:S03]  /*1a6a0*/  IADD3 R15, R21, -0xfc, RZ ;  /* 0xffffff04150f7810 */ /* 0x002fc60007ffe0ff */
[----:B------:R-:W2:Y:S01]  /*1a6b0*/  LDL.LU.64 R130, [R1+0xa30] ;  /* 0x000a300001827983 */ /* 0x000ea20000300a00 */
[----:B------:R-:W-:-:S03]  /*1a6c0*/  ISETP.GE.U32.AND P5, PT, R15, 0x7ffffe85, PT ;  /* 0x7ffffe850f00780c */ /* 0x000fc60003fa6070 */
[----:B------:R-:W2:Y:S01]  /*1a6d0*/  LDL.LU.64 R192, [R1+0xa28] ;  /* 0x000a280001c07983 */ /* 0x000ea20000300a00 */
[----:B------:R-:W-:-:S03]  /*1a6e0*/  IMAD.U32 R15, RZ, RZ, UR10 ;  /* 0x0000000aff0f7e24 */ /* 0x000fc6000f8e00ff */
[----:B------:R-:W2:Y:S01]  /*1a6f0*/  LDL.LU.64 R194, [R1+0xae8] ;  /* 0x000ae80001c27983 */ /* 0x000ea20000300a00 */
[----:B------:R-:W-:-:S03]  /*1a700*/  IMAD.WIDE R6, R15, 0x4, R2 ;  /* 0x000000040f067825 */ /* 0x000fc600078e0202 */
[----:B------:R-:W2:Y:S01]  /*1a710*/  LDL.LU.64 R224, [R1+0xaf0] ;  /* 0x000af00001e07983 */ /* 0x000ea20000300a00 */
[----:B------:R-:W-:-:S03]  /*1a720*/  IMAD.WIDE R2, R15, 0x4, R44 ;  /* 0x000000040f027825 */ /* 0x000fc600078e022c */
[----:B------:R-:W2:Y:S01]  /*1a730*/  LDL.LU.64 R226, [R1+0xa20] ;  /* 0x000a200001e27983 */ /* 0x000ea20000300a00 */
[----:B------:R-:W-:-:S03]  /*1a740*/  IMAD.WIDE R16, R15, 0x4, R46 ;  /* 0x000000040f107825 */ /* 0x000fc600078e022e */
[----:B------:R-:W2:Y:S04]  /*1a750*/  LDL.LU.64 R240, [R1+0xa18] ;  /* 0x000a180001f07983 */ /* 0x000ea80000300a00 */
[----:B------:R-:W-:Y:S04]  /*1a760*/  STL.64 [R1+0xa78], R6 ;  /* 0x000a780601007387 */ /* 0x000fe80000100a00 */
[----:B------:R4:W-:Y:S04]  /*1a770*/  STL.64 [R1+0xa80], R2 ;  /* 0x000a800201007387 */ /* 0x0009e80000100a00 */
[----:B------:R3:W-:Y:S01]  /*1a780*/  STL.64 [R1+0xa88], R16 ;  /* 0x000a881001007387 */ /* 0x0007e20000100a00 */
[----:B----4-:R-:W-:-:S03]  /*1a790*/  IMAD.WIDE R2, R15, 0x4, R12 ;  /* 0x000000040f027825 */ /* 0x010fc600078e020c */
[----:B------:R-:W4:Y:S01]  /*1a7a0*/  LDL.LU.64 R12, [R1+0xa10] ;  /* 0x000a1000010c7983 */ /* 0x000f220000300a00 */
[----:B------:R-:W-:-:S05]  /*1a7b0*/  IMAD.WIDE R6, R15, 0x4, R76 ;  /* 0x000000040f067825 */ /* 0x000fca00078e024c */
[----:B------:R1:W-:Y:S01]  /*1a7c0*/  STL.64 [R1+0xa90], R6 ;  /* 0x000a900601007387 */ /* 0x0003e20000100a00 */
[----:B---3--:R-:W-:-:S03]  /*1a7d0*/  IMAD.WIDE R16, R15, 0x4, R112 ;  /* 0x000000040f107825 */ /* 0x008fc600078e0270 */
[----:B------:R3:W-:Y:S01]  /*1a7e0*/  STL.64 [R1+0xa70], R2 ;  /* 0x000a700201007387 */ /* 0x0007e20000100a00 */
[----:B-1----:R-:W-:-:S04]  /*1a7f0*/  IMAD.WIDE R6, R15, 0x4, R78 ;  /* 0x000000040f067825 */ /* 0x002fc800078e024e */
[C---:B---3--:R-:W-:Y:S01]  /*1a800*/  IMAD.WIDE R2, R15.reuse, 0x4, R114 ;  /* 0x000000040f027825 */ /* 0x048fe200078e0272 */
        /* <DEDUP_REMOVED lines=13> */
[----:B------:R-:W-:Y:S04]  /*1a8e0*/  STL.64 [R1+0xa50], R16 ;  /* 0x000a501001007387 */ /* 0x000fe80000100a00 */
[----:B------:R3:W-:Y:S01]  /*1a8f0*/  STL.64 [R1+0xa48], R2 ;  /* 0x000a480201007387 */ /* 0x0007e20000100a00 */
[----:B-1----:R-:W-:-:S04]  /*1a900*/  IMAD.WIDE R6, R15, 0x4, R8 ;  /* 0x000000040f067825 */ /* 0x002fc800078e0208 */
[C---:B------:R-:W-:Y:S01]  /*1a910*/  IMAD.WIDE R8, R15.reuse, 0x4, R10 ;  /* 0x000000040f087825 */ /* 0x040fe200078e020a */
[----:B------:R2:W-:Y:S03]  /*1a920*/  STL.64 [R1+0xab8], R6 ;  /* 0x000ab80601007387 */ /* 0x0005e60000100a00 */
[C---:B---3--:R-:W-:Y:S01]  /*1a930*/  IMAD.WIDE R2, R15.reuse, 0x4, R60 ;  /* 0x000000040f027825 */ /* 0x048fe200078e023c */
[----:B------:R1:W-:Y:S03]  /*1a940*/  STL.64 [R1+0xac0], R8 ;  /* 0x000ac00801007387 */ /* 0x0003e60000100a00 */
[C---:B--2---:R-:W-:Y:S02]  /*1a950*/  IMAD.WIDE R6, R15.reuse, 0x4, R242 ;  /* 0x000000040f067825 */ /* 0x044fe400078e02f2 */
[----:B------:R-:W2:Y:S04]  /*1a960*/  LDL.LU.64 R242, [R1+0xa08] ;  /* 0x000a080001f27983 */ /* 0x000ea80000300a00 */
[----:B------:R3:W-:Y:S01]  /*1a970*/  STL.64 [R1+0xac8], R2 ;  /* 0x000ac80201007387 */ /* 0x0007e20000100a00 */
[----:B-1----:R-:W-:-:S03]  /*1a980*/  IMAD.WIDE R8, R15, 0x4, R100 ;  /* 0x000000040f087825 */ /* 0x002fc600078e0264 */
[----:B------:R1:W-:Y:S01]  /*1a990*/  STL.64 [R1+0xad0], R6 ;  /* 0x000ad00601007387 */ /* 0x0003e20000100a00 */
[----:B---3--:R-:W-:-:S04]  /*1a9a0*/  IMAD.WIDE R2, R15, 0x4, R62 ;  /* 0x000000040f027825 */ /* 0x008fc800078e023e */
[C---:B-1----:R-:W-:Y:S01]  /*1a9b0*/  IMAD.WIDE R6, R15.reuse, 0x4, R102 ;  /* 0x000000040f067825 */ /* 0x042fe200078e0266 */
        /* <DEDUP_REMOVED lines=13> */
[----:B------:R-:W-:Y:S03]  /*1aa90*/  STL.64 [R1+0xaf0], R8 ;  /* 0x000af00801007387 */ /* 0x000fe60000100a00 */
[C---:B------:R-:W-:Y:S01]  /*1aaa0*/  IMAD.WIDE R220, R15.reuse, 0x4, R220 ;  /* 0x000000040fdc7825 */ /* 0x040fe200078e02dc */
[----:B------:R-:W-:Y:S03]  /*1aab0*/  STL.64 [R1+0xa20], R6 ;  /* 0x000a200601007387 */ /* 0x000fe60000100a00 */
[----:B-1----:R-:W-:-:S05]  /*1aac0*/  IMAD.WIDE R2, R15, 0x4, R240 ;  /* 0x000000040f027825 */ /* 0x002fca00078e02f0 */
[----:B------:R4:W-:Y:S04]  /*1aad0*/  STL.64 [R1+0xa18], R2 ;  /* 0x000a180201007387 */ /* 0x0009e80000100a00 */
[----:B------:R-:W-:Y:S04]  /*1aae0*/  STL.64 [R1+0xaf8], R220 ;  /* 0x000af8dc01007387 */ /* 0x000fe80000100a00 */
[----:B------:R-:W-:Y:S04]  /*1aaf0*/  STL.64 [R1+0x1ff8], R220 ;  /* 0x001ff8dc01007387 */ /* 0x000fe80000100a00 */
[----:B------:R-:W3:Y:S04]  /*1ab00*/  LDL.LU.64 R46, [R1+0xb28] ;  /* 0x000b2800012e7983 */ /* 0x000ee80000300a00 */
[----:B------:R-:W3:Y:S01]  /*1ab10*/  LDL.LU.64 R76, [R1+0xb30] ;  /* 0x000b3000014c7983 */ /* 0x000ee20000300a00 */
[----:B----4-:R-:W-:-:S05]  /*1ab20*/  IMAD.WIDE R2, R15, 0x4, R12 ;  /* 0x000000040f027825 */ /* 0x010fca00078e020c */
[----:B------:R2:W-:Y:S04]  /*1ab30*/  STL.64 [R1+0xb18], R2 ;  /* 0x000b180201007387 */ /* 0x0005e80000100a00 */
[----:B------:R-:W4:Y:S04]  /*1ab40*/  LDL.LU.64 R78, [R1+0xa00] ;  /* 0x000a0000014e7983 */ /* 0x000f280000300a00 */
[----:B------:R-:W4:Y:S04]  /*1ab50*/  LDL.LU.64 R112, [R1+0x9f8] ;  /* 0x0009f80001707983 */ /* 0x000f280000300a00 */
[----:B------:R-:W4:Y:S04]  /*1ab60*/  LDL.LU.64 R114, [R1+0xb48] ;  /* 0x000b480001727983 */ /* 0x000f280000300a00 */
[----:B------:R-:W4:Y:S04]  /*1ab70*/  LDL.LU.64 R144, [R1+0x9f0] ;  /* 0x0009f00001907983 */ /* 0x000f280000300a00 */
[----:B------:R-:W4:Y:S04]  /*1ab80*/  LDL.LU.64 R146, [R1+0x9e8] ;  /* 0x0009e80001927983 */ /* 0x000f280000300a00 */
[----:B------:R-:W4:Y:S04]  /*1ab90*/  LDL.LU.64 R204, [R1+0x9e0] ;  /* 0x0009e00001cc7983 */ /* 0x000f280000300a00 */
[----:B------:R-:W4:Y:S04]  /*1aba0*/  LDL.LU.64 R206, [R1+0xb68] ;  /* 0x000b680001ce7983 */ /* 0x000f280000300a00 */
[----:B------:R-:W4:Y:S04]  /*1abb0*/  LDL.LU.64 R236, [R1+0xb70] ;  /* 0x000b700001ec7983 */ /* 0x000f280000300a00 */
[----:B------:R-:W4:Y:S01]  /*1abc0*/  LDL.LU.64 R12, [R1+0xb78] ;  /* 0x000b7800010c7983 */ /* 0x000f220000300a00 */
[----:B------:R-:W-:-:S05]  /*1abd0*/  IMAD.WIDE R218, R15, 0x4, R218 ;  /* 0x000000040fda7825 */ /* 0x000fca00078e02da */
[----:B------:R-:W-:Y:S04]  /*1abe0*/  STL.64 [R1+0xb00], R218 ;  /* 0x000b00da01007387 */ /* 0x000fe80000100a00 */
[----:B------:R-:W-:Y:S04]  /*1abf0*/  STL.64 [R1+0x2000], R218 ;  /* 0x002000da01007387 */ /* 0x000fe80000100a00 */
[----:B------:R-:W4:Y:S04]  /*1ac00*/  LDL.LU.64 R238, [R1+0xb80] ;  /* 0x000b800001ee7983 */ /* 0x000f280000300a00 */
[----:B------:R-:W4:Y:S01]  /*1ac10*/  LDL.LU.64 R8, [R1+0x9d8] ;  /* 0x0009d80001087983 */ /* 0x000f220000300a00 */
[----:B------:R-:W-:-:S04]  /*1ac20*/  IMAD.WIDE R216, R15, 0x4, R216 ;  /* 0x000000040fd87825 */ /* 0x000fc800078e02d8 */
[----:B------:R-:W-:-:S04]  /*1ac30*/  IMAD.WIDE R214, R15, 0x4, R214 ;  /* 0x000000040fd67825 */ /* 0x000fc800078e02d6 */
        /* <DEDUP_REMOVED lines=15> */
[----:B------:R-:W-:Y:S04]  /*1ad30*/  STL.64 [R1+0xb08], R216 ;  /* 0x000b08d801007387 */ /* 0x000fe80000100a00 */
[----:B------:R-:W-:Y:S04]  /*1ad40*/  STL.64 [R1+0x2008], R216 ;  /* 0x002008d801007387 */ /* 0x000fe80000100a00 */
[----:B------:R-:W-:Y:S04]  /*1ad50*/  STL.64 [R1+0xb10], R214 ;  /* 0x000b10d601007387 */ /* 0x000fe80000100a00 */
[----:B------:R-:W-:Y:S01]  /*1ad60*/  STL.64 [R1+0x2010], R214 ;  /* 0x002010d601007387 */ /* 0x000fe20000100a00 */
[----:B---3--:R-:W-:-:S05]  /*1ad70*/  IMAD.WIDE R2, R15, 0x4, R46 ;  /* 0x000000040f027825 */ /* 0x008fca00078e022e */
[----:B------:R1:W-:Y:S02]  /*1ad80*/  STL.64 [R1+0xb28], R2 ;  /* 0x000b280201007387 */ /* 0x0003e40000100a00 */
[----:B-1----:R-:W-:-:S05]  /*1ad90*/  IMAD.WIDE R2, R15, 0x4, R76 ;  /* 0x000000040f027825 */ /* 0x002fca00078e024c */
[----:B------:R1:W-:Y:S01]  /*1ada0*/  STL.64 [R1+0xb30], R2 ;  /* 0x000b300201007387 */ /* 0x0003e20000100a00 */
[----:B----4-:R-:W-:-:S04]  /*1adb0*/  IMAD.WIDE R16, R15, 0x4, R78 ;  /* 0x000000040f107825 */ /* 0x010fc800078e024e */
[C---:B------:R-:W-:Y:S01]  /*1adc0*/  IMAD.WIDE R6, R15.reuse, 0x4, R112 ;  /* 0x000000040f067825 */ /* 0x040fe200078e0270 */
[----:B------:R3:W-:Y:S03]  /*1add0*/  STL.64 [R1+0xb38], R16 ;  /* 0x000b381001007387 */ /* 0x0007e60000100a00 */
[C---:B-1----:R-:W-:Y:S01]  /*1ade0*/  IMAD.WIDE R2, R15.reuse, 0x4, R114 ;  /* 0x000000040f027825 */ /* 0x042fe200078e0272 */
[----:B------:R1:W-:Y:S04]  /*1adf0*/  STL.64 [R1+0xb40], R6 ;  /* 0x000b400601007387 */ /* 0x0003e80000100a00 */
[----:B------:R4:W-:Y:S01]  /*1ae00*/  STL.64 [R1+0xb48], R2 ;  /* 0x000b480201007387 */ /* 0x0009e20000100a00 */
[----:B---3--:R-:W-:-:S04]  /*1ae10*/  IMAD.WIDE R16, R15, 0x4, R144 ;  /* 0x000000040f107825 */ /* 0x008fc800078e0290 */
[C---:B-1----:R-:W-:Y:S01]  /*1ae20*/  IMAD.WIDE R6, R15.reuse, 0x4, R146 ;  /* 0x000000040f067825 */ /* 0x042fe200078e0292 */
[----:B------:R1:W-:Y:S03]  /*1ae30*/  STL.64 [R1+0xb50], R16 ;  /* 0x000b501001007387 */ /* 0x0003e60000100a00 */
[C---:B----4-:R-:W-:Y:S01]  /*1ae40*/  IMAD.WIDE R2, R15.reuse, 0x4, R204 ;  /* 0x000000040f027825 */ /* 0x050fe200078e02cc */
[----:B------:R-:W-:Y:S04]  /*1ae50*/  STL.64 [R1+0xb58], R6 ;  /* 0x000b580601007387 */ /* 0x000fe80000100a00 */
[----:B------:R3:W-:Y:S01]  /*1ae60*/  STL.64 [R1+0xb60], R2 ;  /* 0x000b600201007387 */ /* 0x0007e20000100a00 */
[----:B-1----:R-:W-:-:S05]  /*1ae70*/  IMAD.WIDE R16, R15, 0x4, R206 ;  /* 0x000000040f107825 */ /* 0x002fca00078e02ce */
[----:B------:R-:W-:Y:S01]  /*1ae80*/  STL.64 [R1+0xb68], R16 ;  /* 0x000b681001007387 */ /* 0x000fe20000100a00 */
[----:B---3--:R-:W-:-:S03]  /*1ae90*/  IMAD.WIDE R2, R15, 0x4, R12 ;  /* 0x000000040f027825 */ /* 0x008fc600078e020c */
        /* <DEDUP_REMOVED lines=24> */
[----:B------:R-:W-:Y:S03]  /*1b020*/  STL.64 [R1+0xbc8], R6 ;  /* 0x000bc80601007387 */ /* 0x000fe60000100a00 */
[C---:B------:R-:W-:Y:S01]  /*1b030*/  IMAD.WIDE R218, R15.reuse, 0x4, R242 ;  /* 0x000000040fda7825 */ /* 0x040fe200078e02f2 */
[----:B------:R3:W-:Y:S04]  /*1b040*/  STL.64 [R1+0xbd0], R2 ;  /* 0x000bd00201007387 */ /* 0x0007e80000100a00 */
[----:B------:R-:W2:Y:S01]  /*1b050*/  LDL.LU.64 R242, [R1+0x980] ;  /* 0x0009800001f27983 */ /* 0x000ea20000300a00 */
[----:B------:R-:W-:-:S04]  /*1b060*/  IMAD.WIDE R216, R15, 0x4, R224 ;  /* 0x000000040fd87825 */ /* 0x000fc800078e02e0 */
[C---:B------:R-:W-:Y:S01]  /*1b070*/  IMAD.WIDE R220, R15.reuse, 0x4, R226 ;  /* 0x000000040fdc7825 */ /* 0x040fe200078e02e2 */
[----:B------:R-:W-:Y:S03]  /*1b080*/  STL.64 [R1+0xbd8], R216 ;  /* 0x000bd8d801007387 */ /* 0x000fe60000100a00 */
[C---:B------:R-:W-:Y:S01]  /*1b090*/  IMAD.WIDE R16, R15.reuse, 0x4, R240 ;  /* 0x000000040f107825 */ /* 0x040fe200078e02f0 */
[----:B------:R-:W-:Y:S03]  /*1b0a0*/  STL.64 [R1+0x2018], R216 ;  /* 0x002018d801007387 */ /* 0x000fe60000100a00 */
[C---:B------:R-:W-:Y:S01]  /*1b0b0*/  IMAD.WIDE R212, R15.reuse, 0x4, R212 ;  /* 0x000000040fd47825 */ /* 0x040fe200078e02d4 */
[----:B------:R-:W-:Y:S04]  /*1b0c0*/  STL.64 [R1+0xbe0], R218 ;  /* 0x000be0da01007387 */ /* 0x000fe80000100a00 */
[----:B------:R-:W-:Y:S04]  /*1b0d0*/  STL.64 [R1+0x2020], R218 ;  /* 0x002020da01007387 */ /* 0x000fe80000100a00 */
[----:B------:R-:W-:Y:S04]  /*1b0e0*/  STL.64 [R1+0xbe8], R220 ;  /* 0x000be8dc01007387 */ /* 0x000fe80000100a00 */
[----:B------:R-:W-:Y:S04]  /*1b0f0*/  STL.64 [R1+0x2028], R220 ;  /* 0x002028dc01007387 */ /* 0x000fe80000100a00 */
[----:B------:R-:W-:Y:S04]  /*1b100*/  STL.64 [R1+0xbf0], R16 ;  /* 0x000bf01001007387 */ /* 0x000fe80000100a00 */
[----:B------:R-:W-:Y:S04]  /*1b110*/  STL.64 [R1+0x2030], R16 ;  /* 0x0020301001007387 */ /* 0x000fe80000100a00 */
[----:B------:R-:W-:Y:S04]  /*1b120*/  STL.64 [R1+0xbf8], R212 ;  /* 0x000bf8d401007387 */ /* 0x000fe80000100a00 */
[----:B------:R-:W-:Y:S04]  /*1b130*/  STL.64 [R1+0x2038], R212 ;  /* 0x002038d401007387 */ /* 0x000fe80000100a00 */
        /* <DEDUP_REMOVED lines=13> */
[----:B------:R-:W-:-:S05]  /*1b210*/  IMAD.WIDE R210, R15, 0x4, R210 ;  /* 0x000000040fd27825 */ /* 0x000fca00078e02d2 */
[----:B------:R-:W-:Y:S04]  /*1b220*/  STL.64 [R1+0xc00], R210 ;  /* 0x000c00d201007387 */ /* 0x000fe80000100a00 */
[----:B------:R-:W-:Y:S04]  /*1b230*/  STL.64 [R1+0x2040], R210 ;  /* 0x002040d201007387 */ /* 0x000fe80000100a00 */
[----:B------:R-:W3:Y:S04]  /*1b240*/  LDL.LU.64 R238, [R1+0xc80] ;  /* 0x000c800001ee7983 */ /* 0x000ee80000300a00 */
[----:B------:R-:W3:Y:S01]  /*1b250*/  LDL.LU.64 R8, [R1+0xc88] ;  /* 0x000c880001087983 */ /* 0x000ee20000300a00 */
        /* <DEDUP_REMOVED lines=13> */
[----:B------:R-:W2:Y:S01]  /*1b330*/  LDL.LU.64 R224, [R1+0xcd8] ;  /* 0x000cd80001e07983 */ /* 0x000ea20000300a00 */
[----:B----4-:R-:W-:-:S03]  /*1b340*/  IMAD.WIDE R2, R15, 0x4, R46 ;  /* 0x000000040f027825 */ /* 0x010fc600078e022e */
[----:B------:R-:W4:Y:S04]  /*1b350*/  LDL.LU.64 R242, [R1+0xce0] ;  /* 0x000ce00001f27983 */ /* 0x000f280000300a00 */
[----:B------:R-:W4:Y:S04]  /*1b360*/  LDL.LU.64 R226, [R1+0xce8] ;  /* 0x000ce80001e27983 */ /* 0x000f280000300a00 */
[----:B------:R-:W4:Y:S04]  /*1b370*/  LDL.LU.64 R240, [R1+0xcf0] ;  /* 0x000cf00001f07983 */ /* 0x000f280000300a00 */
[----:B------:R-:W-:Y:S04]  /*1b380*/  STL.64 [R1+0xc08], R208 ;  /* 0x000c08d001007387 */ /* 0x000fe80000100a00 */
[----:B------:R-:W-:Y:S04]  /*1b390*/  STL.64 [R1+0x2048], R208 ;  /* 0x002048d001007387 */ /* 0x000fe80000100a00 */
[----:B------:R-:W-:Y:S04]  /*1b3a0*/  STL.64 [R1+0xc10], R190 ;  /* 0x000c10be01007387 */ /* 0x000fe80000100a00 */
[----:B------:R-:W-:Y:S04]  /*1b3b0*/  STL.64 [R1+0x2050], R190 ;  /* 0x002050be01007387 */ /* 0x000fe80000100a00 */
[----:B------:R1:W-:Y:S02]  /*1b3c0*/  STL.64 [R1+0xc28], R2 ;  /* 0x000c280201007387 */ /* 0x0003e40000100a00 */
[----:B-1----:R-:W-:-:S05]  /*1b3d0*/  IMAD.WIDE R2, R15, 0x4, R76 ;  /* 0x000000040f027825 */ /* 0x002fca00078e024c */
[----:B------:R1:W-:Y:S01]  /*1b3e0*/  STL.64 [R1+0xc30], R2 ;  /* 0x000c300201007387 */ /* 0x0003e20000100a00 */
[----:B---3--:R-:W-:-:S04]  /*1b3f0*/  IMAD.WIDE R16, R15, 0x4, R78 ;  /* 0x000000040f107825 */ /* 0x008fc800078e024e */
        /* <DEDUP_REMOVED lines=8> */
[C---:B------:R-:W-:Y:S01]  /*1b480*/  IMAD.WIDE R2, R15.reuse, 0x4, R204 ;  /* 0x000000040f027825 */ /* 0x040fe200078e02cc */
        /* <DEDUP_REMOVED lines=8> */
[----:B------:R1:W-:Y:S02]  /*1b510*/  STL.64 [R1+0xc78], R2 ;  /* 0x000c780201007387 */ /* 0x0003e40000100a00 */
[----:B-1----:R-:W-:-:S04]  /*1b520*/  IMAD.WIDE R6, R15, 0x4, R238 ;  /* 0x000000040f067825 */ /* 0x002fc800078e02ee */
[C---:B------:R-:W-:Y:S01]  /*1b530*/  IMAD.WIDE R2, R15.reuse, 0x4, R8 ;  /* 0x000000040f027825 */ /* 0x040fe200078e0208 */
[----:B------:R1:W-:Y:S04]  /*1b540*/  STL.64 [R1+0xc80], R6 ;  /* 0x000c800601007387 */ /* 0x0003e80000100a00 */
[----:B------:R1:W-:Y:S01]  /*1b550*/  STL.64 [R1+0xc88], R2 ;  /* 0x000c880201007387 */ /* 0x0003e20000100a00 */
[----:B--2---:R-:W-:-:S04]  /*1b560*/  IMAD.WIDE R8, R15, 0x4, R10 ;  /* 0x000000040f087825 */ /* 0x004fc800078e020a */
[C---:B-1----:R-:W-:Y:S01]  /*1b570*/  IMAD.WIDE R6, R15.reuse, 0x4, R60 ;  /* 0x000000040f067825 */ /* 0x042fe200078e023c */
[----:B------:R1:W-:Y:S03]  /*1b580*/  STL.64 [R1+0xc90], R8 ;  /* 0x000c900801007387 */ /* 0x0003e60000100a00 */
[C---:B------:R-:W-:Y:S01]  /*1b590*/  IMAD.WIDE R2, R15.reuse, 0x4, R62 ;  /* 0x000000040f027825 */ /* 0x040fe200078e023e */
[----:B------:R2:W-:Y:S04]  /*1b5a0*/  STL.64 [R1+0xc98], R6 ;  /* 0x000c980601007387 */ /* 0x0005e80000100a00 */
[----:B------:R2:W-:Y:S01]  /*1b5b0*/  STL.64 [R1+0xca0], R2 ;  /* 0x000ca00201007387 */ /* 0x0005e20000100a00 */
[----:B-1----:R-:W-:-:S04]  /*1b5c0*/  IMAD.WIDE R8, R15, 0x4, R100 ;  /* 0x000000040f087825 */ /* 0x002fc800078e0264 */
[C---:B--2---:R-:W-:Y:S01]  /*1b5d0*/  IMAD.WIDE R6, R15.reuse, 0x4, R102 ;  /* 0x000000040f067825 */ /* 0x044fe200078e0266 */
[----:B------:R1:W-:Y:S03]  /*1b5e0*/  STL.64 [R1+0xca8], R8 ;  /* 0x000ca80801007387 */ /* 0x0003e60000100a00 */
[C---:B------:R-:W-:Y:S01]  /*1b5f0*/  IMAD.WIDE R2, R15.reuse, 0x4, R128 ;  /* 0x000000040f027825 */ /* 0x040fe200078e0280 */
[----:B------:R2:W-:Y:S04]  /*1b600*/  STL.64 [R1+0xcb0], R6 ;  /* 0x000cb00601007387 */ /* 0x0005e80000100a00 */
[----:B------:R2:W-:Y:S01]  /*1b610*/  STL.64 [R1+0xcb8], R2 ;  /* 0x000cb80201007387 */ /* 0x0005e20000100a00 */
[----:B-1----:R-:W-:-:S04]  /*1b620*/  IMAD.WIDE R8, R15, 0x4, R130 ;  /* 0x000000040f087825 */ /* 0x002fc800078e0282 */
[C---:B--2---:R-:W-:Y:S01]  /*1b630*/  IMAD.WIDE R6, R15.reuse, 0x4, R192 ;  /* 0x000000040f067825 */ /* 0x044fe200078e02c0 */
[----:B------:R-:W-:Y:S03]  /*1b640*/  STL.64 [R1+0xcc0], R8 ;  /* 0x000cc00801007387 */ /* 0x000fe60000100a00 */
[C---:B------:R-:W-:Y:S01]  /*1b650*/  IMAD.WIDE R2, R15.reuse, 0x4, R194 ;  /* 0x000000040f027825 */ /* 0x040fe200078e02c2 */
[----:B------:R-:W-:Y:S03]  /*1b660*/  STL.64 [R1+0xcc8], R6 ;  /* 0x000cc80601007387 */ /* 0x000fe60000100a00 */
[C---:B----4-:R-:W-:Y:S01]  /*1b670*/  IMAD.WIDE R68, R15.reuse, 0x4, R242 ;  /* 0x000000040f447825 */ /* 0x050fe200078e02f2 */
        /* <DEDUP_REMOVED lines=182> */
[----:B------:R-:W-:-:S04]  /*1c1e0*/  IMAD.WIDE R172, R15, 0x4, R172 ;  /* 0x000000040fac7825 */ /* 0x000fc800078e02ac */
        /* <DEDUP_REMOVED lines=86> */
[----:B------:R3:W-:Y:S04]  /*1c750*/  STL.64 [R1+0xf58], R16 ;  /* 0x000f581001007387 */ /* 0x0007e80000100a00 */
[----:B------:R-:W-:Y:S01]  /*1c760*/  STL.64 [R1+0xf60], R2 ;  /* 0x000f600201007387 */ /* 0x000fe20000100a00 */
[----:B-1----:R-:W-:-:S04]  /*1c770*/  IMAD.WIDE R6, R15, 0x4, R206 ;  /* 0x000000040f067825 */ /* 0x002fc800078e02ce */
[C---:B---3--:R-:W-:Y:S01]  /*1c780*/  IMAD.WIDE R16, R15.reuse, 0x4, R236 ;  /* 0x000000040f107825 */ /* 0x048fe200078e02ec */
        /* <DEDUP_REMOVED lines=23> */
[----:B------:R-:W-:Y:S01]  /*1c900*/  STL.64 [R1+0xfc0], R8 ;  /* 0x000fc00801007387 */ /* 0x000fe20000100a00 */
[----:B------:R-:W-:-:S04]  /*1c910*/  IMAD.WIDE R250, R15, 0x4, R224 ;  /* 0x000000040ffa7825 */ /* 0x000fc800078e02e0 */
[----:B-1----:R-:W-:-:S04]  /*1c920*/  IMAD.WIDE R6, R15, 0x4, R192 ;  /* 0x000000040f067825 */ /* 0x002fc800078e02c0 */
[C---:B--2---:R-:W-:Y:S01]  /*1c930*/  IMAD.WIDE R2, R15.reuse, 0x4, R194 ;  /* 0x000000040f027825 */ /* 0x044fe200078e02c2 */
[----:B------:R-:W-:Y:S03]  /*1c940*/  STL.64 [R1+0xfc8], R6 ;  /* 0x000fc80601007387 */ /* 0x000fe60000100a00 */
[C---:B------:R-:W-:Y:S01]  /*1c950*/  IMAD.WIDE R248, R15.reuse, 0x4, R226 ;  /* 0x000000040ff87825 */ /* 0x040fe200078e02e2 */
[----:B------:R3:W-:Y:S03]  /*1c960*/  STL.64 [R1+0xfd0], R2 ;  /* 0x000fd00201007387 */ /* 0x0007e60000100a00 */
[C---:B----4-:R-:W-:Y:S01]  /*1c970*/  IMAD.WIDE R40, R15.reuse, 0x4, R240 ;  /* 0x000000040f287825 */ /* 0x050fe200078e02f0 */
[----:B------:R-:W-:Y:S04]  /*1c980*/  STL.64 [R1+0xfd8], R250 ;  /* 0x000fd8fa01007387 */ /* 0x000fe80000100a00 */
[----:B------:R-:W-:Y:S01]  /*1c990*/  STL.64 [R1+0x2118], R250 ;  /* 0x002118fa01007387 */ /* 0x000fe20000100a00 */
[----:B------:R-:W-:-:S03]  /*1c9a0*/  IMAD.WIDE R42, R15, 0x4, R242 ;  /* 0x000000040f2a7825 */ /* 0x000fc600078e02f2 */
[----:B------:R-:W-:Y:S04]  /*1c9b0*/  STL.64 [R1+0xfe0], R248 ;  /* 0x000fe0f801007387 */ /* 0x000fe80000100a00 */
[----:B------:R-:W-:Y:S04]  /*1c9c0*/  STL.64 [R1+0x2120], R248 ;  /* 0x002120f801007387 */ /* 0x000fe80000100a00 */
[----:B------:R-:W2:Y:S04]  /*1c9d0*/  LDL.LU.64 R224, [R1+0x1020] ;  /* 0x0010200001e07983 */ /* 0x000ea80000300a00 */
[----:B------:R-:W-:Y:S04]  /*1c9e0*/  STL.64 [R1+0xfe8], R40 ;  /* 0x000fe82801007387 */ /* 0x000fe80000100a00 */
[----:B------:R-:W-:Y:S04]  /*1c9f0*/  STL.64 [R1+0x2128], R40 ;  /* 0x0021282801007387 */ /* 0x000fe80000100a00 */
[----:B------:R-:W-:Y:S04]  /*1ca00*/  STL.64 [R1+0xff0], R42 ;  /* 0x000ff02a01007387 */ /* 0x000fe80000100a00 */
[----:B------:R-:W-:Y:S04]  /*1ca10*/  STL.64 [R1+0x2130], R42 ;  /* 0x0021302a01007387 */ /* 0x000fe80000100a00 */
[----:B------:R-:W4:Y:S04]  /*1ca20*/  LDL.LU.64 R226, [R1+0x1028] ;  /* 0x0010280001e27983 */ /* 0x000f280000300a00 */
        /* <DEDUP_REMOVED lines=23> */
[----:B------:R-:W-:-:S04]  /*1cba0*/  IMAD.WIDE R162, R15, 0x4, R162 ;  /* 0x000000040fa27825 */ /* 0x000fc800078e02a2 */
[C---:B------:R-:W-:Y:S01]  /*1cbb0*/  IMAD.WIDE R160, R15.reuse, 0x4, R160 ;  /* 0x000000040fa07825 */ /* 0x040fe200078e02a0 */
[----:B------:R-:W-:Y:S04]  /*1cbc0*/  STL.64 [R1+0x1000], R162 ;  /* 0x001000a201007387 */ /* 0x000fe80000100a00 */
[----:B------:R-:W-:Y:S01]  /*1cbd0*/  STL.64 [R1+0x2140], R162 ;  /* 0x002140a201007387 */ /* 0x000fe20000100a00 */
[----:B------:R-:W-:-:S03]  /*1cbe0*/  IMAD.WIDE R158, R15, 0x4, R158 ;  /* 0x000000040f9e7825 */ /* 0x000fc600078e029e */
[----:B------:R-:W3:Y:S04]  /*1cbf0*/  LDL.LU.64 R192, [R1+0x10c8] ;  /* 0x0010c80001c07983 */ /* 0x000ee80000300a00 */
[----:B------:R-:W3:Y:S01]  /*1cc00*/  LDL.LU.64 R194, [R1+0x10d0] ;  /* 0x0010d00001c27983 */ /* 0x000ee20000300a00 */
[----:B--2---:R-:W-:-:S05]  /*1cc10*/  IMAD.WIDE R2, R15, 0x4, R224 ;  /* 0x000000040f027825 */ /* 0x004fca00078e02e0 */
[----:B------:R4:W-:Y:S04]  /*1cc20*/  STL.64 [R1+0x1020], R2 ;  /* 0x0010200201007387 */ /* 0x0009e80000100a00 */
[----:B------:R-:W2:Y:S04]  /*1cc30*/  LDL.LU.64 R224, [R1+0x10d8] ;  /* 0x0010d80001e07983 */ /* 0x000ea80000300a00 */
[----:B------:R-:W-:Y:S04]  /*1cc40*/  STL.64 [R1+0x1008], R160 ;  /* 0x001008a001007387 */ /* 0x000fe80000100a00 */
[----:B------:R-:W-:Y:S01]  /*1cc50*/  STL.64 [R1+0x2148], R160 ;  /* 0x002148a001007387 */ /* 0x000fe20000100a00 */
[----:B----4-:R-:W-:-:S03]  /*1cc60*/  IMAD.WIDE R2, R15, 0x4, R226 ;  /* 0x000000040f027825 */ /* 0x010fc600078e02e2 */
[----:B------:R-:W4:Y:S04]  /*1cc70*/  LDL.LU.64 R226, [R1+0x10e0] ;  /* 0x0010e00001e27983 */ /* 0x000f280000300a00 */
[----:B------:R-:W-:Y:S04]  /*1cc80*/  STL.64 [R1+0x1010], R158 ;  /* 0x0010109e01007387 */ /* 0x000fe80000100a00 */
[----:B------:R1:W-:Y:S04]  /*1cc90*/  STL.64 [R1+0x1028], R2 ;  /* 0x0010280201007387 */ /* 0x0003e80000100a00 */
[----:B------:R-:W-:Y:S01]  /*1cca0*/  STL.64 [R1+0x2150], R158 ;  /* 0x0021509e01007387 */ /* 0x000fe20000100a00 */
[----:B------:R-:W-:-:S04]  /*1ccb0*/  IMAD.WIDE R6, R15, 0x4, R112 ;  /* 0x000000040f067825 */ /* 0x000fc800078e0270 */
[C---:B-1----:R-:W-:Y:S02]  /*1ccc0*/  IMAD.WIDE R2, R15.reuse, 0x4, R240 ;  /* 0x000000040f027825 */ /* 0x042fe400078e02f0 */
[----:B------:R-:W4:Y:S04]  /*1ccd0*/  LDL.LU.64 R240, [R1+0x10e8] ;  /* 0x0010e80001f07983 */ /* 0x000f280000300a00 */
[----:B------:R3:W-:Y:S02]  /*1cce0*/  STL.64 [R1+0x1030], R2 ;  /* 0x0010300201007387 */ /* 0x0007e40000100a00 */
[C---:B---3--:R-:W-:Y:S02]  /*1ccf0*/  IMAD.WIDE R2, R15.reuse, 0x4, R242 ;  /* 0x000000040f027825 */ /* 0x048fe400078e02f2 */
[----:B------:R-:W3:Y:S04]  /*1cd00*/  LDL.LU.64 R242, [R1+0x10f0] ;  /* 0x0010f00001f27983 */ /* 0x000ee80000300a00 */
[----:B------:R1:W-:Y:S04]  /*1cd10*/  STL.64 [R1+0x1038], R6 ;  /* 0x0010380601007387 */ /* 0x0003e80000100a00 */
[----:B------:R1:W-:Y:S01]  /*1cd20*/  STL.64 [R1+0x1040], R2 ;  /* 0x0010400201007387 */ /* 0x0003e20000100a00 */
[----:B------:R-:W-:-:S04]  /*1cd30*/  IMAD.WIDE R16, R15, 0x4, R146 ;  /* 0x000000040f107825 */ /* 0x000fc800078e0292 */
[----:B-1----:R-:W-:-:S04]  /*1cd40*/  IMAD.WIDE R6, R15, 0x4, R114 ;  /* 0x000000040f067825 */ /* 0x002fc800078e0272 */
[C---:B------:R-:W-:Y:S01]  /*1cd50*/  IMAD.WIDE R2, R15.reuse, 0x4, R144 ;  /* 0x000000040f027825 */ /* 0x040fe200078e0290 */
[----:B------:R1:W-:Y:S04]  /*1cd60*/  STL.64 [R1+0x1048], R6 ;  /* 0x0010480601007387 */ /* 0x0003e80000100a00 */
[----:B------:R1:W-:Y:S04]  /*1cd70*/  STL.64 [R1+0x1050], R2 ;  /* 0x0010500201007387 */ /* 0x0003e80000100a00 */
[----:B------:R1:W-:Y:S02]  /*1cd80*/  STL.64 [R1+0x1058], R16 ;  /* 0x0010581001007387 */ /* 0x0003e40000100a00 */
[----:B-1----:R-:W-:-:S04]  /*1cd90*/  IMAD.WIDE R6, R15, 0x4, R204 ;  /* 0x000000040f067825 */ /* 0x002fc800078e02cc */
[C---:B------:R-:W-:Y:S01]  /*1cda0*/  IMAD.WIDE R2, R15.reuse, 0x4, R206 ;  /* 0x000000040f027825 */ /* 0x040fe200078e02ce */
[----:B------:R1:W-:Y:S03]  /*1cdb0*/  STL.64 [R1+0x1060], R6 ;  /* 0x0010600601007387 */ /* 0x0003e60000100a00 */
[C---:B------:R-:W-:Y:S01]  /*1cdc0*/  IMAD.WIDE R16, R15.reuse, 0x4, R236 ;  /* 0x000000040f107825 */ /* 0x040fe200078e02ec */
[----:B------:R1:W-:Y:S04]  /*1cdd0*/  STL.64 [R1+0x1068], R2 ;  /* 0x0010680201007387 */ /* 0x0003e80000100a00 */
[----:B------:R-:W-:Y:S01]  /*1cde0*/  STL.64 [R1+0x1070], R16 ;  /* 0x0010701001007387 */ /* 0x000fe20000100a00 */
        /* <DEDUP_REMOVED lines=14> */
[----:B------:R-:W-:Y:S03]  /*1ced0*/  STL.64 [R1+0x10a8], R6 ;  /* 0x0010a80601007387 */ /* 0x000fe60000100a00 */
[C---:B------:R-:W-:Y:S01]  /*1cee0*/  IMAD.WIDE R162, R15.reuse, 0x4, R12 ;  /* 0x000000040fa27825 */ /* 0x040fe200078e020c */
[----:B------:R1:W-:Y:S04]  /*1cef0*/  STL.64 [R1+0x10b0], R2 ;  /* 0x0010b00201007387 */ /* 0x0003e80000100a00 */
[----:B------:R-:W1:Y:S01]  /*1cf00*/  LDL.LU.64 R12, [R1+0x1118] ;  /* 0x00111800010c7983 */ /* 0x000e620000300a00 */
        /* <DEDUP_REMOVED lines=8> */
[----:B------:R-:W-:Y:S01]  /*1cf90*/  STL.64 [R1+0x2168], R164 ;  /* 0x002168a401007387 */ /* 0x000fe20000100a00 */
[----:B--2---:R-:W-:-:S03]  /*1cfa0*/  IMAD.WIDE R72, R15, 0x4, R224 ;  /* 0x000000040f487825 */ /* 0x004fc600078e02e0 */
[----:B------:R-:W-:Y:S04]  /*1cfb0*/  STL.64 [R1+0x10d0], R42 ;  /* 0x0010d02a01007387 */ /* 0x000fe80000100a00 */
[----:B------:R-:W-:Y:S04]  /*1cfc0*/  STL.64 [R1+0x2170], R42 ;  /* 0x0021702a01007387 */ /* 0x000fe80000100a00 */
[----:B------:R-:W-:Y:S01]  /*1cfd0*/  STL.64 [R1+0x10d8], R72 ;  /* 0x0010d84801007387 */ /* 0x000fe20000100a00 */
[----:B----4-:R-:W-:-:S03]  /*1cfe0*/  IMAD.WIDE R74, R15, 0x4, R226 ;  /* 0x000000040f4a7825 */ /* 0x010fc600078e02e2 */
[----:B------:R-:W-:Y:S04]  /*1cff0*/  STL.64 [R1+0x2178], R72 ;  /* 0x0021784801007387 */ /* 0x000fe80000100a00 */
[----:B------:R-:W-:Y:S04]  /*1d000*/  STL.64 [R1+0x10e0], R74 ;  /* 0x0010e04a01007387 */ /* 0x000fe80000100a00 */
[----:B------:R-:W-:Y:S01]  /*1d010*/  STL.64 [R1+0x2180], R74 ;  /* 0x0021804a01007387 */ /* 0x000fe20000100a00 */
[----:B------:R-:W-:-:S04]  /*1d020*/  IMAD.WIDE R156, R15, 0x4, R156 ;  /* 0x000000040f9c7825 */ /* 0x000fc800078e029c */
[----:B------:R-:W-:-:S05]  /*1d030*/  IMAD.WIDE R108, R15, 0x4, R240 ;  /* 0x000000040f6c7825 */ /* 0x000fca00078e02f0 */
[----:B------:R-:W-:Y:S04]  /*1d040*/  STL.64 [R1+0x10e8], R108 ;  /* 0x0010e86c01007387 */ /* 0x000fe80000100a00 */
[----:B------:R-:W-:Y:S04]  /*1d050*/  STL.64 [R1+0x2188], R108 ;  /* 0x0021886c01007387 */ /* 0x000fe80000100a00 */
[----:B------:R-:W2:Y:S01]  /*1d060*/  LDL.LU.64 R224, [R1+0x1120] ;  /* 0x0011200001e07983 */ /* 0x000ea20000300a00 */
[----:B---3--:R-:W-:-:S05]  /*1d070*/  IMAD.WIDE R110, R15, 0x4, R242 ;  /* 0x000000040f6e7825 */ /* 0x008fca00078e02f2 */
[----:B------:R-:W-:Y:S04]  /*1d080*/  STL.64 [R1+0x10f0], R110 ;  /* 0x0010f06e01007387 */ /* 0x000fe80000100a00 */
[----:B------:R-:W-:Y:S04]  /*1d090*/  STL.64 [R1+0x2190], R110 ;  /* 0x0021906e01007387 */ /* 0x000fe80000100a00 */
[----:B------:R-:W3:Y:S04]  /*1d0a0*/  LDL.LU.64 R226, [R1+0x1128] ;  /* 0x0011280001e27983 */ /* 0x000ee80000300a00 */
[----:B------:R-:W-:Y:S04]  /*1d0b0*/  STL.64 [R1+0x10f8], R156 ;  /* 0x0010f89c01007387 */ /* 0x000fe80000100a00 */
[----:B------:R-:W-:Y:S04]  /*1d0c0*/  STL.64 [R1+0x2198], R156 ;  /* 0x0021989c01007387 */ /* 0x000fe80000100a00 */
[----:B------:R-:W4:Y:S04]  /*1d0d0*/  LDL.LU.64 R240, [R1+0x1130] ;  /* 0x0011300001f07983 */ /* 0x000f280000300a00 */
[----:B------:R-:W4:Y:S01]  /*1d0e0*/  LDL.LU.64 R112, [R1+0x1138] ;  /* 0x0011380001707983 */ /* 0x000f220000300a00 */
[----:B-1----:R-:W-:-:S05]  /*1d0f0*/  IMAD.WIDE R2, R15, 0x4, R12 ;  /* 0x000000040f027825 */ /* 0x002fca00078e020c */
        /* <DEDUP_REMOVED lines=20> */
[----:B------:R-:W-:-:S04]  /*1d240*/  IMAD.WIDE R154, R15, 0x4, R154 ;  /* 0x000000040f9a7825 */ /* 0x000fc800078e029a */
[C---:B------:R-:W-:Y:S01]  /*1d250*/  IMAD.WIDE R152, R15.reuse, 0x4, R152 ;  /* 0x000000040f987825 */ /* 0x040fe200078e0298 */
[----:B------:R-:W-:Y:S03]  /*1d260*/  STL.64 [R1+0x1100], R154 ;  /* 0x0011009a01007387 */ /* 0x000fe60000100a00 */
[C---:B--2---:R-:W-:Y:S01]  /*1d270*/  IMAD.WIDE R2, R15.reuse, 0x4, R224 ;  /* 0x000000040f027825 */ /* 0x044fe200078e02e0 */
[----:B------:R-:W-:Y:S04]  /*1d280*/  STL.64 [R1+0x21a0], R154 ;  /* 0x0021a09a01007387 */ /* 0x000fe80000100a00 */
[----:B------:R-:W2:Y:S01]  /*1d290*/  LDL.LU.64 R224, [R1+0x11d8] ;  /* 0x0011d80001e07983 */ /* 0x000ea20000300a00 */
[----:B------:R-:W-:-:S03]  /*1d2a0*/  IMAD.WIDE R150, R15, 0x4, R150 ;  /* 0x000000040f967825 */ /* 0x000fc600078e0296 */
[----:B------:R-:W-:Y:S04]  /*1d2b0*/  STL.64 [R1+0x1108], R152 ;  /* 0x0011089801007387 */ /* 0x000fe80000100a00 */
[----:B------:R3:W-:Y:S04]  /*1d2c0*/  STL.64 [R1+0x1120], R2 ;  /* 0x0011200201007387 */ /* 0x0007e80000100a00 */
[----:B------:R-:W-:Y:S01]  /*1d2d0*/  STL.64 [R1+0x21a8], R152 ;  /* 0x0021a89801007387 */ /* 0x000fe20000100a00 */
[----:B---3--:R-:W-:-:S03]  /*1d2e0*/  IMAD.WIDE R2, R15, 0x4, R226 ;  /* 0x000000040f027825 */ /* 0x008fc600078e02e2 */
[----:B------:R-:W3:Y:S04]  /*1d2f0*/  LDL.LU.64 R226, [R1+0x11e0] ;  /* 0x0011e00001e27983 */ /* 0x000ee80000300a00 */
[----:B------:R-:W-:Y:S04]  /*1d300*/  STL.64 [R1+0x1110], R150 ;  /* 0x0011109601007387 */ /* 0x000fe80000100a00 */
[----:B------:R1:W-:Y:S04]  /*1d310*/  STL.64 [R1+0x1128], R2 ;  /* 0x0011280201007387 */ /* 0x0003e80000100a00 */
[----:B------:R-:W-:Y:S01]  /*1d320*/  STL.64 [R1+0x21b0], R150 ;  /* 0x0021b09601007387 */ /* 0x000fe20000100a00 */
[----:B----4-:R-:W-:-:S04]  /*1d330*/  IMAD.WIDE R6, R15, 0x4, R112 ;  /* 0x000000040f067825 */ /* 0x010fc800078e0270 */
[C---:B-1----:R-:W-:Y:S02]  /*1d340*/  IMAD.WIDE R2, R15.reuse, 0x4, R240 ;  /* 0x000000040f027825 */ /* 0x042fe400078e02f0 */
[----:B------:R-:W4:Y:S04]  /*1d350*/  LDL.LU.64 R240, [R1+0x11e8] ;  /* 0x0011e80001f07983 */ /* 0x000f280000300a00 */
[----:B------:R1:W-:Y:S02]  /*1d360*/  STL.64 [R1+0x1130], R2 ;  /* 0x0011300201007387 */ /* 0x0003e40000100a00 */
[C---:B-1----:R-:W-:Y:S02]  /*1d370*/  IMAD.WIDE R2, R15.reuse, 0x4, R12 ;  /* 0x000000040f027825 */ /* 0x042fe400078e020c */
[----:B------:R-:W4:Y:S04]  /*1d380*/  LDL.LU.64 R12, [R1+0x11f0] ;  /* 0x0011f000010c7983 */ /* 0x000f280000300a00 */
        /* <DEDUP_REMOVED lines=27> */
[C---:B--2---:R-:W-:Y:S01]  /*1d540*/  IMAD.WIDE R2, R15.reuse, 0x4, R128 ;  /* 0x000000040f027825 */ /* 0x044fe200078e0280 */
        /* <DEDUP_REMOVED lines=17> */
[----:B------:R-:W-:Y:S01]  /*1d660*/  STL.64 [R1+0x21d8], R140 ;  /* 0x0021d88c01007387 */ /* 0x000fe20000100a00 */
[----:B------:R-:W-:-:S04]  /*1d670*/  IMAD.WIDE R148, R15, 0x4, R148 ;  /* 0x000000040f947825 */ /* 0x000fc800078e0294 */
[----:B---3--:R-:W-:-:S05]  /*1d680*/  IMAD.WIDE R142, R15, 0x4, R226 ;  /* 0x000000040f8e7825 */ /* 0x008fca00078e02e2 */
[----:B------:R-:W-:Y:S04]  /*1d690*/  STL.64 [R1+0x11e0], R142 ;  /* 0x0011e08e01007387 */ /* 0x000fe80000100a00 */
[----:B------:R-:W-:Y:S04]  /*1d6a0*/  STL.64 [R1+0x21e0], R142 ;  /* 0x0021e08e01007387 */ /* 0x000fe80000100a00 */
[----:B------:R-:W2:Y:S01]  /*1d6b0*/  LDL.LU.64 R224, [R1+0x1220] ;  /* 0x0012200001e07983 */ /* 0x000ea20000300a00 */
[----:B----4-:R-:W-:-:S05]  /*1d6c0*/  IMAD.WIDE R200, R15, 0x4, R240 ;  /* 0x000000040fc87825 */ /* 0x010fca00078e02f0 */
[----:B------:R-:W-:Y:S04]  /*1d6d0*/  STL.64 [R1+0x11e8], R200 ;  /* 0x0011e8c801007387 */ /* 0x000fe80000100a00 */
[----:B------:R-:W-:Y:S04]  /*1d6e0*/  STL.64 [R1+0x21e8], R200 ;  /* 0x0021e8c801007387 */ /* 0x000fe80000100a00 */
[----:B------:R-:W3:Y:S01]  /*1d6f0*/  LDL.LU.64 R226, [R1+0x1228] ;  /* 0x0012280001e27983 */ /* 0x000ee20000300a00 */
[----:B------:R-:W-:-:S05]  /*1d700*/  IMAD.WIDE R202, R15, 0x4, R12 ;  /* 0x000000040fca7825 */ /* 0x000fca00078e020c */
[----:B------:R-:W-:Y:S04]  /*1d710*/  STL.64 [R1+0x11f0], R202 ;  /* 0x0011f0ca01007387 */ /* 0x000fe80000100a00 */
[----:B------:R-:W-:Y:S04]  /*1d720*/  STL.64 [R1+0x21f0], R202 ;  /* 0x0021f0ca01007387 */ /* 0x000fe80000100a00 */
[----:B------:R-:W4:Y:S04]  /*1d730*/  LDL.LU.64 R114, [R1+0x1230] ;  /* 0x0012300001727983 */ /* 0x000f280000300a00 */
[----:B------:R-:W4:Y:S04]  /*1d740*/  LDL.LU.64 R12, [R1+0x1238] ;  /* 0x00123800010c7983 */ /* 0x000f280000300a00 */
        /* <DEDUP_REMOVED lines=12> */
[----:B------:R-:W4:Y:S01]  /*1d810*/  LDL.LU.64 R8, [R1+0x1280] ;  /* 0x0012800001087983 */ /* 0x000f220000300a00 */
[----:B------:R-:W-:-:S03]  /*1d820*/  IMAD.WIDE R134, R15, 0x4, R134 ;  /* 0x000000040f867825 */ /* 0x000fc600078e0286 */
[----:B------:R-:W4:Y:S04]  /*1d830*/  LDL.LU.64 R10, [R1+0x1288] ;  /* 0x00128800010a7983 */ /* 0x000f280000300a00 */
[----:B------:R-:W4:Y:S04]  /*1d840*/  LDL.LU.64 R60, [R1+0x1290] ;  /* 0x00129000013c7983 */ /* 0x000f280000300a00 */
[----:B------:R-:W4:Y:S01]  /*1d850*/  LDL.LU.64 R62, [R1+0x1298] ;  /* 0x00129800013e7983 */ /* 0x000f220000300a00 */
[----:B------:R-:W-:-:S03]  /*1d860*/  IMAD.WIDE R132, R15, 0x4, R132 ;  /* 0x000000040f847825 */ /* 0x000fc600078e0284 */
[----:B------:R-:W4:Y:S04]  /*1d870*/  LDL.LU.64 R100, [R1+0x12a0] ;  /* 0x0012a00001647983 */ /* 0x000f280000300a00 */
[----:B------:R-:W4:Y:S04]  /*1d880*/  LDL.LU.64 R102, [R1+0x12a8] ;  /* 0x0012a80001667983 */ /* 0x000f280000300a00 */
[----:B------:R-:W4:Y:S04]  /*1d890*/  LDL.LU.64 R128, [R1+0x12b0] ;  /* 0x0012b00001807983 */ /* 0x000f280000300a00 */
[----:B------:R-:W4:Y:S04]  /*1d8a0*/  LDL.LU.64 R130, [R1+0x12b8] ;  /* 0x0012b80001827983 */ /* 0x000f280000300a00 */
[----:B------:R-:W4:Y:S04]  /*1d8b0*/  LDL.LU.64 R192, [R1+0x12c0] ;  /* 0x0012c00001c07983 */ /* 0x000f280000300a00 */
[----:B------:R-:W-:Y:S04]  /*1d8c0*/  STL.64 [R1+0x1200], R134 ;  /* 0x0012008601007387 */ /* 0x000fe80000100a00 */
[----:B------:R-:W-:Y:S04]  /*1d8d0*/  STL.64 [R1+0x2200], R134 ;  /* 0x0022008601007387 */ /* 0x000fe80000100a00 */
[----:B------:R-:W4:Y:S01]  /*1d8e0*/  LDL.LU.64 R194, [R1+0x12c8] ;  /* 0x0012c80001c27983 */ /* 0x000f220000300a00 */
[----:B------:R-:W-:-:S03]  /*1d8f0*/  IMAD.WIDE R126, R15, 0x4, R126 ;  /* 0x000000040f7e7825 */ /* 0x000fc600078e027e */
[----:B------:R-:W-:Y:S01]  /*1d900*/  STL.64 [R1+0x1208], R132 ;  /* 0x0012088401007387 */ /* 0x000fe20000100a00 */
[----:B--2---:R-:W-:-:S05]  /*1d910*/  IMAD.WIDE R2, R15, 0x4, R224 ;  /* 0x000000040f027825 */ /* 0x004fca00078e02e0 */
[----:B------:R3:W-:Y:S04]  /*1d920*/  STL.64 [R1+0x1220], R2 ;  /* 0x0012200201007387 */ /* 0x0007e80000100a00 */
[----:B------:R-:W-:Y:S04]  /*1d930*/  STL.64 [R1+0x2208], R132 ;  /* 0x0022088401007387 */ /* 0x000fe80000100a00 */
[----:B------:R-:W2:Y:S01]  /*1d940*/  LDL.LU.64 R224, [R1+0x12d0] ;  /* 0x0012d00001e07983 */ /* 0x000ea20000300a00 */
[----:B---3--:R-:W-:-:S03]  /*1d950*/  IMAD.WIDE R2, R15, 0x4, R226 ;  /* 0x000000040f027825 */ /* 0x008fc600078e02e2 */
[----:B------:R-:W3:Y:S04]  /*1d960*/  LDL.LU.64 R226, [R1+0x12d8] ;  /* 0x0012d80001e27983 */ /* 0x000ee80000300a00 */
[----:B------:R4:W-:Y:S04]  /*1d970*/  STL.64 [R1+0x1228], R2 ;  /* 0x0012280201007387 */ /* 0x0009e80000100a00 */
[----:B------:R-:W-:Y:S04]  /*1d980*/  STL.64 [R1+0x1210], R126 ;  /* 0x0012107e01007387 */ /* 0x000fe80000100a00 */
[----:B------:R-:W-:Y:S01]  /*1d990*/  STL.64 [R1+0x2210], R126 ;  /* 0x0022107e01007387 */ /* 0x000fe20000100a00 */
[----:B----4-:R-:W-:-:S03]  /*1d9a0*/  IMAD.WIDE R2, R15, 0x4, R12 ;  /* 0x000000040f027825 */ /* 0x010fc600078e020c */
[----:B------:R-:W4:Y:S01]  /*1d9b0*/  LDL.LU.64 R12, [R1+0x12e0] ;  /* 0x0012e000010c7983 */ /* 0x000f220000300a00 */
[----:B------:R-:W-:-:S05]  /*1d9c0*/  IMAD.WIDE R6, R15, 0x4, R114 ;  /* 0x000000040f067825 */ /* 0x000fca00078e0272 */
[----:B------:R1:W-:Y:S01]  /*1d9d0*/  STL.64 [R1+0x1230], R6 ;  /* 0x0012300601007387 */ /* 0x0003e20000100a00 */
[----:B------:R-:W-:-:S03]  /*1d9e0*/  IMAD.WIDE R16, R15, 0x4, R144 ;  /* 0x000000040f107825 */ /* 0x000fc600078e0290 */
[----:B------:R1:W-:Y:S04]  /*1d9f0*/  STL.64 [R1+0x1238], R2 ;  /* 0x0012380201007387 */ /* 0x0003e80000100a00 */
[----:B------:R-:W-:Y:S01]  /*1da00*/  STL.64 [R1+0x1240], R16 ;  /* 0x0012401001007387 */ /* 0x000fe20000100a00 */
[----:B-1----:R-:W-:-:S04]  /*1da10*/  IMAD.WIDE R6, R15, 0x4, R146 ;  /* 0x000000040f067825 */ /* 0x002fc800078e0292 */
[C---:B------:R-:W-:Y:S02]  /*1da20*/  IMAD.WIDE R2, R15.reuse, 0x4, R240 ;  /* 0x000000040f027825 */ /* 0x040fe400078e02f0 */
[----:B------:R-:W4:Y:S04]  /*1da30*/  LDL.LU.64 R240, [R1+0x12e8] ;  /* 0x0012e80001f07983 */ /* 0x000f280000300a00 */
[----:B------:R-:W-:Y:S04]  /*1da40*/  STL.64 [R1+0x1248], R6 ;  /* 0x0012480601007387 */ /* 0x000fe80000100a00 */
[----:B------:R1:W-:Y:S02]  /*1da50*/  STL.64 [R1+0x1250], R2 ;  /* 0x0012500201007387 */ /* 0x0003e40000100a00 */
[----:B-1----:R-:W-:-:S02]  /*1da60*/  IMAD.WIDE R2, R15, 0x4, R242 ;  /* 0x000000040f027825 */ /* 0x002fc400078e02f2 */
[----:B------:R-:W4:Y:S02]  /*1da70*/  LDL.LU.64 R242, [R1+0x12f0] ;  /* 0x0012f00001f27983 */ /* 0x000f240000300a00 */
[----:B------:R-:W-:-:S05]  /*1da80*/  IMAD.WIDE R6, R15, 0x4, R204 ;  /* 0x000000040f067825 */ /* 0x000fca00078e02cc */
[----:B------:R1:W-:Y:S04]  /*1da90*/  STL.64 [R1+0x1258], R6 ;  /* 0x0012580601007387 */ /* 0x0003e80000100a00 */
[----:B------:R1:W-:Y:S01]  /*1daa0*/  STL.64 [R1+0x1260], R2 ;  /* 0x0012600201007387 */ /* 0x0003e20000100a00 */
[----:B------:R-:W-:-:S04]  /*1dab0*/  IMAD.WIDE R16, R15, 0x4, R238 ;  /* 0x000000040f107825 */ /* 0x000fc800078e02ee */
[----:B-1----:R-:W-:-:S04]  /*1dac0*/  IMAD.WIDE R6, R15, 0x4, R206 ;  /* 0x000000040f067825 */ /* 0x002fc800078e02ce */
[C---:B------:R-:W-:Y:S01]  /*1dad0*/  IMAD.WIDE R2, R15.reuse, 0x4, R236 ;  /* 0x000000040f027825 */ /* 0x040fe200078e02ec */
[----:B------:R1:W-:Y:S04]  /*1dae0*/  STL.64 [R1+0x1268], R6 ;  /* 0x0012680601007387 */ /* 0x0003e80000100a00 */
[----:B------:R1:W-:Y:S04]  /*1daf0*/  STL.64 [R1+0x1270], R2 ;  /* 0x0012700201007387 */ /* 0x0003e80000100a00 */
[----:B------:R-:W-:Y:S01]  /*1db00*/  STL.64 [R1+0x1278], R16 ;  /* 0x0012781001007387 */ /* 0x000fe20000100a00 */
[----:B-1----:R-:W-:-:S04]  /*1db10*/  IMAD.WIDE R6, R15, 0x4, R8 ;  /* 0x000000040f067825 */ /* 0x002fc800078e0208 */
[C---:B------:R-:W-:Y:S01]  /*1db20*/  IMAD.WIDE R2, R15.reuse, 0x4, R10 ;  /* 0x000000040f027825 */ /* 0x040fe200078e020a */
[----:B------:R1:W-:Y:S03]  /*1db30*/  STL.64 [R1+0x1280], R6 ;  /* 0x0012800601007387 */ /* 0x0003e60000100a00 */
[C---:B------:R-:W-:Y:S01]  /*1db40*/  IMAD.WIDE R8, R15.reuse, 0x4, R60 ;  /* 0x000000040f087825 */ /* 0x040fe200078e023c */
[----:B------:R1:W-:Y:S03]  /*1db50*/  STL.64 [R1+0x1288], R2 ;  /* 0x0012880201007387 */ /* 0x0003e60000100a00 */
[C---:B------:R-:W-:Y:S01]  /*1db60*/  IMAD.WIDE R250, R15.reuse, 0x4, R102 ;  /* 0x000000040ffa7825 */ /* 0x040fe200078e0266 */
[----:B------:R-:W-:Y:S03]  /*1db70*/  STL.64 [R1+0x1290], R8 ;  /* 0x0012900801007387 */ /* 0x000fe60000100a00 */
[----:B-1----:R-:W-:-:S04]  /*1db80*/  IMAD.WIDE R6, R15, 0x4, R62 ;  /* 0x000000040f067825 */ /* 0x002fc800078e023e */
[C---:B------:R-:W-:Y:S01]  /*1db90*/  IMAD.WIDE R2, R15.reuse, 0x4, R100 ;  /* 0x000000040f027825 */ /* 0x040fe200078e0264 */
[----:B------:R-:W-:Y:S03]  /*1dba0*/  STL.64 [R1+0x1298], R6 ;  /* 0x0012980601007387 */ /* 0x000fe60000100a00 */
[C---:B------:R-:W-:Y:S01]  /*1dbb0*/  IMAD.WIDE R248, R15.reuse, 0x4, R128 ;  /* 0x000000040ff87825 */ /* 0x040fe200078e0280 */
[----:B------:R1:W-:Y:S03]  /*1dbc0*/  STL.64 [R1+0x12a0], R2 ;  /* 0x0012a00201007387 */ /* 0x0003e60000100a00 */
        /* <DEDUP_REMOVED lines=11> */
[----:B--2---:R-:W-:-:S04]  /*1dc80*/  IMAD.WIDE R216, R15, 0x4, R224 ;  /* 0x000000040fd87825 */ /* 0x004fc800078e02e0 */
[----:B---3--:R-:W-:-:S04]  /*1dc90*/  IMAD.WIDE R232, R15, 0x4, R226 ;  /* 0x000000040fe87825 */ /* 0x008fc800078e02e2 */
[C---:B----4-:R-:W-:Y:S02]  /*1dca0*/  IMAD.WIDE R234, R15.reuse, 0x4, R12 ;  /* 0x000000040fea7825 */ /* 0x050fe400078e020c */
[----:B------:R-:W2:Y:S04]  /*1dcb0*/  LDL.LU.64 R12, [R1+0x1318] ;  /* 0x00131800010c7983 */ /* 0x000ea80000300a00 */
[----:B------:R-:W-:Y:S04]  /*1dcc0*/  STL.64 [R1+0x12c8], R172 ;  /* 0x0012c8ac01007387 */ /* 0x000fe80000100a00 */
[----:B------:R-:W-:Y:S04]  /*1dcd0*/  STL.64 [R1+0x2228], R172 ;  /* 0x002228ac01007387 */ /* 0x000fe80000100a00 */
[----:B------:R-:W-:Y:S04]  /*1dce0*/  STL.64 [R1+0x12d0], R216 ;  /* 0x0012d0d801007387 */ /* 0x000fe80000100a00 */
[----:B------:R-:W-:Y:S04]  /*1dcf0*/  STL.64 [R1+0x2230], R216 ;  /* 0x002230d801007387 */ /* 0x000fe80000100a00 */
[----:B------:R-:W-:Y:S04]  /*1dd00*/  STL.64 [R1+0x12d8], R232 ;  /* 0x0012d8e801007387 */ /* 0x000fe80000100a00 */
[----:B------:R-:W-:Y:S04]  /*1dd10*/  STL.64 [R1+0x2238], R232 ;  /* 0x002238e801007387 */ /* 0x000fe80000100a00 */
[----:B------:R-:W3:Y:S04]  /*1dd20*/  LDL.LU.64 R130, [R1+0x1320] ;  /* 0x0013200001827983 */ /* 0x000ee80000300a00 */
[----:B------:R-:W-:Y:S04]  /*1dd30*/  STL.64 [R1+0x12e0], R234 ;  /* 0x0012e0ea01007387 */ /* 0x000fe80000100a00 */
[----:B------:R-:W-:Y:S04]  /*1dd40*/  STL.64 [R1+0x2250], R234 ;  /* 0x002250ea01007387 */ /* 0x000fe80000100a00 */
[----:B------:R-:W4:Y:S01]  /*1dd50*/  LDL.LU.64 R192, [R1+0x1328] ;  /* 0x0013280001c07983 */ /* 0x000f220000300a00 */
[----:B------:R-:W-:-:S05]  /*1dd60*/  IMAD.WIDE R246, R15, 0x4, R240 ;  /* 0x000000040ff67825 */ /* 0x000fca00078e02f0 */
[----:B------:R-:W-:Y:S04]  /*1dd70*/  STL.64 [R1+0x12e8], R246 ;  /* 0x0012e8f601007387 */ /* 0x000fe80000100a00 */
[----:B------:R-:W-:Y:S04]  /*1dd80*/  STL.64 [R1+0x2258], R246 ;  /* 0x002258f601007387 */ /* 0x000fe80000100a00 */
[----:B------:R-:W4:Y:S04]  /*1dd90*/  LDL.LU.64 R204, [R1+0x1330] ;  /* 0x0013300001cc7983 */ /* 0x000f280000300a00 */
[----:B------:R-:W4:Y:S01]  /*1dda0*/  LDL.LU.64 R194, [R1+0x1338] ;  /* 0x0013380001c27983 */ /* 0x000f220000300a00 */
[----:B-1----:R-:W-:-:S05]  /*1ddb0*/  IMAD.WIDE R2, R15, 0x4, R242 ;  /* 0x000000040f027825 */ /* 0x002fca00078e02f2 */
[----:B------:R-:W-:Y:S04]  /*1ddc0*/  STL.64 [R1+0x12f0], R2 ;  /* 0x0012f00201007387 */ /* 0x000fe80000100a00 */
[----:B------:R2:W-:Y:S04]  /*1ddd0*/  STL.64 [R1+0x2260], R2 ;  /* 0x0022600201007387 */ /* 0x0005e80000100a00 */
[----:B------:R-:W4:Y:S04]  /*1dde0*/  LDL.LU.64 R206, [R1+0x1340] ;  /* 0x0013400001ce7983 */ /* 0x000f280000300a00 */
[----:B------:R-:W4:Y:S04]  /*1ddf0*/  LDL.LU.64 R224, [R1+0x1348] ;  /* 0x0013480001e07983 */ /* 0x000f280000300a00 */
[----:B------:R-:W4:Y:S04]  /*1de00*/  LDL.LU.64 R236, [R1+0x1350] ;  /* 0x0013500001ec7983 */ /* 0x000f280000300a00 */
[----:B------:R-:W4:Y:S01]  /*1de10*/  LDL.LU.64 R226, [R1+0x1358] ;  /* 0x0013580001e27983 */ /* 0x000f220000300a00 */
[----:B------:R-:W-:-:S03]  /*1de20*/  IMAD.WIDE R124, R15, 0x4, R124 ;  /* 0x000000040f7c7825 */ /* 0x000fc600078e027c */
[----:B------:R-:W4:Y:S04]  /*1de30*/  LDL.LU.64 R238, [R1+0x1360] ;  /* 0x0013600001ee7983 */ /* 0x000f280000300a00 */
[----:B------:R-:W4:Y:S04]  /*1de40*/  LDL.LU.64 R240, [R1+0x1368] ;  /* 0x0013680001f07983 */ /* 0x000f280000300a00 */
[----:B------:R-:W-:Y:S04]  /*1de50*/  STL.64 [R1+0x12f8], R124 ;  /* 0x0012f87c01007387 */ /* 0x000fe80000100a00 */
[----:B------:R-:W-:Y:S04]  /*1de60*/  STL.64 [R1+0x2268], R124 ;  /* 0x0022687c01007387 */ /* 0x000fe80000100a00 */
[----:B------:R-:W4:Y:S04]  /*1de70*/  LDL.LU.64 R8, [R1+0x1370] ;  /* 0x0013700001087983 */ /* 0x000f280000300a00 */
[----:B------:R-:W4:Y:S01]  /*1de80*/  LDL.LU.64 R10, [R1+0x1378] ;  /* 0x00137800010a7983 */ /* 0x000f220000300a00 */
[----:B------:R-:W-:-:S04]  /*1de90*/  IMAD.WIDE R122, R15, 0x4, R122 ;  /* 0x000000040f7a7825 */ /* 0x000fc800078e027a */
        /* <DEDUP_REMOVED lines=8> */
[----:B------:R-:W2:Y:S01]  /*1df20*/  LDL.LU.64 R100, [R1+0x13a0] ;  /* 0x0013a00001647983 */ /* 0x000ea20000300a00 */
[----:B---3--:R-:W-:-:S03]  /*1df30*/  IMAD.WIDE R2, R15, 0x4, R130 ;  /* 0x000000040f027825 */ /* 0x008fc600078e0282 */
[----:B------:R-:W3:Y:S04]  /*1df40*/  LDL.LU.64 R102, [R1+0x13a8] ;  /* 0x0013a80001667983 */ /* 0x000ee80000300a00 */
[----:B------:R-:W-:Y:S04]  /*1df50*/  STL.64 [R1+0x1300], R122 ;  /* 0x0013007a01007387 */ /* 0x000fe80000100a00 */
[----:B------:R-:W-:Y:S04]  /*1df60*/  STL.64 [R1+0x2270], R122 ;  /* 0x0022707a01007387 */ /* 0x000fe80000100a00 */
[----:B------:R-:W3:Y:S04]  /*1df70*/  LDL.LU.64 R128, [R1+0x13b0] ;  /* 0x0013b00001807983 */ /* 0x000ee80000300a00 */
[----:B------:R-:W-:Y:S04]  /*1df80*/  STL.64 [R1+0x1308], R120 ;  /* 0x0013087801007387 */ /* 0x000fe80000100a00 */
[----:B------:R4:W-:Y:S04]  /*1df90*/  STL.64 [R1+0x1320], R2 ;  /* 0x0013200201007387 */ /* 0x0009e80000100a00 */
[----:B------:R-:W-:Y:S04]  /*1dfa0*/  STL.64 [R1+0x2278], R120 ;  /* 0x0022787801007387 */ /* 0x000fe80000100a00 */
[----:B------:R-:W3:Y:S01]  /*1dfb0*/  LDL.LU.64 R130, [R1+0x13b8] ;  /* 0x0013b80001827983 */ /* 0x000ee20000300a00 */
[----:B----4-:R-:W-:-:S03]  /*1dfc0*/  IMAD.WIDE R2, R15, 0x4, R192 ;  /* 0x000000040f027825 */ /* 0x010fc600078e02c0 */
[----:B------:R-:W4:Y:S04]  /*1dfd0*/  LDL.LU.64 R192, [R1+0x13c0] ;  /* 0x0013c00001c07983 */ /* 0x000f280000300a00 */
[----:B------:R1:W-:Y:S04]  /*1dfe0*/  STL.64 [R1+0x1328], R2 ;  /* 0x0013280201007387 */ /* 0x0003e80000100a00 */
[----:B------:R-:W-:Y:S04]  /*1dff0*/  STL.64 [R1+0x1310], R118 ;  /* 0x0013107601007387 */ /* 0x000fe80000100a00 */
[----:B------:R-:W-:Y:S01]  /*1e000*/  STL.64 [R1+0x2280], R118 ;  /* 0x0022807601007387 */ /* 0x000fe20000100a00 */
[----:B------:R-:W-:-:S04]  /*1e010*/  IMAD.WIDE R6, R15, 0x4, R204 ;  /* 0x000000040f067825 */ /* 0x000fc800078e02cc */
[C---:B-1----:R-:W-:Y:S02]  /*1e020*/  IMAD.WIDE R2, R15.reuse, 0x4, R194 ;  /* 0x000000040f027825 */ /* 0x042fe400078e02c2 */
[----:B------:R-:W4:Y:S04]  /*1e030*/  LDL.LU.64 R194, [R1+0x13c8] ;  /* 0x0013c80001c27983 */ /* 0x000f280000300a00 */
[----:B------:R1:W-:Y:S04]  /*1e040*/  STL.64 [R1+0x1330], R6 ;  /* 0x0013300601007387 */ /* 0x0003e80000100a00 */
[----:B------:R1:W-:Y:S02]  /*1e050*/  STL.64 [R1+0x1338], R2 ;  /* 0x0013380201007387 */ /* 0x0003e40000100a00 */
        /* <DEDUP_REMOVED lines=12> */
[C---:B------:R-:W-:Y:S02]  /*1e120*/  IMAD.WIDE R2, R15.reuse, 0x4, R240 ;  /* 0x000000040f027825 */ /* 0x040fe400078e02f0 */
[----:B------:R-:W4:Y:S04]  /*1e130*/  LDL.LU.64 R240, [R1+0x13e0] ;  /* 0x0013e00001f07983 */ /* 0x000f280000300a00 */
[----:B------:R-:W-:Y:S04]  /*1e140*/  STL.64 [R1+0x1360], R6 ;  /* 0x0013600601007387 */ /* 0x000fe80000100a00 */
[----:B------:R1:W-:Y:S04]  /*1e150*/  STL.64 [R1+0x1368], R2 ;  /* 0x0013680201007387 */ /* 0x0003e80000100a00 */
[----:B------:R-:W-:Y:S01]  /*1e160*/  STL.64 [R1+0x1370], R8 ;  /* 0x0013700801007387 */ /* 0x000fe20000100a00 */
[----:B-1----:R-:W-:-:S04]  /*1e170*/  IMAD.WIDE R2, R15, 0x4, R10 ;  /* 0x000000040f027825 */ /* 0x002fc800078e020a */
[C---:B--2---:R-:W-:Y:S02]  /*1e180*/  IMAD.WIDE R6, R15.reuse, 0x4, R242 ;  /* 0x000000040f067825 */ /* 0x044fe400078e02f2 */
[----:B------:R-:W2:Y:S04]  /*1e190*/  LDL.LU.64 R242, [R1+0x13e8] ;  /* 0x0013e80001f27983 */ /* 0x000ea80000300a00 */
[----:B------:R1:W-:Y:S04]  /*1e1a0*/  STL.64 [R1+0x1378], R2 ;  /* 0x0013780201007387 */ /* 0x0003e80000100a00 */
[----:B------:R-:W-:Y:S01]  /*1e1b0*/  STL.64 [R1+0x1380], R6 ;  /* 0x0013800601007387 */ /* 0x000fe20000100a00 */
[----:B------:R-:W-:-:S04]  /*1e1c0*/  IMAD.WIDE R202, R15, 0x4, R12 ;  /* 0x000000040fca7825 */ /* 0x000fc800078e020c */
[----:B-1----:R-:W-:-:S05]  /*1e1d0*/  IMAD.WIDE R2, R15, 0x4, R60 ;  /* 0x000000040f027825 */ /* 0x002fca00078e023c */
[----:B------:R1:W-:Y:S04]  /*1e1e0*/  STL.64 [R1+0x1388], R2 ;  /* 0x0013880201007387 */ /* 0x0003e80000100a00 */
[----:B------:R-:W2:Y:S01]  /*1e1f0*/  LDL.LU.64 R12, [R1+0x13f0] ;  /* 0x0013f000010c7983 */ /* 0x000ea20000300a00 */
[----:B------:R-:W-:-:S04]  /*1e200*/  IMAD.WIDE R246, R15, 0x4, R62 ;  /* 0x000000040ff67825 */ /* 0x000fc800078e023e */
[C---:B------:R-:W-:Y:S01]  /*1e210*/  IMAD.WIDE R200, R15.reuse, 0x4, R100 ;  /* 0x000000040fc87825 */ /* 0x040fe200078e0264 */
[----:B------:R-:W-:Y:S03]  /*1e220*/  STL.64 [R1+0x1390], R246 ;  /* 0x001390f601007387 */ /* 0x000fe60000100a00 */
[C---:B---3--:R-:W-:Y:S01]  /*1e230*/  IMAD.WIDE R166, R15.reuse, 0x4, R102 ;  /* 0x000000040fa67825 */ /* 0x048fe200078e0266 */
[----:B------:R-:W-:Y:S03]  /*1e240*/  STL.64 [R1+0x2330], R246 ;  /* 0x002330f601007387 */ /* 0x000fe60000100a00 */
[C---:B------:R-:W-:Y:S01]  /*1e250*/  IMAD.WIDE R164, R15.reuse, 0x4, R128 ;  /* 0x000000040fa47825 */ /* 0x040fe200078e0280 */
[----:B------:R-:W-:Y:S04]  /*1e260*/  STL.64 [R1+0x1398], R202 ;  /* 0x001398ca01007387 */ /* 0x000fe80000100a00 */
[----:B------:R-:W-:Y:S01]  /*1e270*/  STL.64 [R1+0x2288], R202 ;  /* 0x002288ca01007387 */ /* 0x000fe20000100a00 */
[----:B------:R-:W-:-:S03]  /*1e280*/  IMAD.WIDE R214, R15, 0x4, R130 ;  /* 0x000000040fd67825 */ /* 0x000fc600078e0282 */
[----:B------:R-:W-:Y:S04]  /*1e290*/  STL.64 [R1+0x13a0], R200 ;  /* 0x0013a0c801007387 */ /* 0x000fe80000100a00 */
[----:B------:R-:W-:Y:S01]  /*1e2a0*/  STL.64 [R1+0x2290], R200 ;  /* 0x002290c801007387 */ /* 0x000fe20000100a00 */
[----:B----4-:R-:W-:-:S03]  /*1e2b0*/  IMAD.WIDE R244, R15, 0x4, R192 ;  /* 0x000000040ff47825 */ /* 0x010fc600078e02c0 */
        /* <DEDUP_REMOVED lines=9> */
[C---:B------:R-:W-:Y:S02]  /*1e350*/  IMAD.WIDE R228, R15.reuse, 0x4, R224 ;  /* 0x000000040fe47825 */ /* 0x040fe400078e02e0 */
[----:B------:R-:W1:Y:S04]  /*1e360*/  LDL.LU.64 R224, [R1+0x1418] ;  /* 0x0014180001e07983 */ /* 0x000e680000300a00 */
[----:B------:R-:W-:Y:S04]  /*1e370*/  STL.64 [R1+0x13c8], R230 ;  /* 0x0013c8e601007387 */ /* 0x000fe80000100a00 */
[----:B------:R-:W-:Y:S01]  /*1e380*/  STL.64 [R1+0x22b8], R230 ;  /* 0x0022b8e601007387 */ /* 0x000fe20000100a00 */
[----:B------:R-:W-:-:S03]  /*1e390*/  IMAD.WIDE R44, R15, 0x4, R226 ;  /* 0x000000040f2c7825 */ /* 0x000fc600078e02e2 */
[----:B------:R-:W3:Y:S04]  /*1e3a0*/  LDL.LU.64 R226, [R1+0x1420] ;  /* 0x0014200001e27983 */ /* 0x000ee80000300a00 */
[----:B------:R-:W-:Y:S04]  /*1e3b0*/  STL.64 [R1+0x13d0], R228 ;  /* 0x0013d0e401007387 */ /* 0x000fe80000100a00 */
[----:B------:R-:W-:Y:S04]  /*1e3c0*/  STL.64 [R1+0x22c0], R228 ;  /* 0x0022c0e401007387 */ /* 0x000fe80000100a00 */
[----:B------:R-:W4:Y:S04]  /*1e3d0*/  LDL.LU.64 R60, [R1+0x1428] ;  /* 0x00142800013c7983 */ /* 0x000f280000300a00 */
[----:B------:R-:W-:Y:S04]  /*1e3e0*/  STL.64 [R1+0x13d8], R44 ;  /* 0x0013d82c01007387 */ /* 0x000fe80000100a00 */
[----:B------:R-:W-:Y:S01]  /*1e3f0*/  STL.64 [R1+0x22c8], R44 ;  /* 0x0022c82c01007387 */ /* 0x000fe20000100a00 */
[----:B------:R-:W-:-:S03]  /*1e400*/  IMAD.WIDE R46, R15, 0x4, R240 ;  /* 0x000000040f2e7825 */ /* 0x000fc600078e02f0 */
[----:B------:R-:W4:Y:S04]  /*1e410*/  LDL.LU.64 R240, [R1+0x1430] ;  /* 0x0014300001f07983 */ /* 0x000f280000300a00 */
[----:B------:R-:W4:Y:S04]  /*1e420*/  LDL.LU.64 R62, [R1+0x1438] ;  /* 0x00143800013e7983 */ /* 0x000f280000300a00 */
[----:B------:R-:W4:Y:S01]  /*1e430*/  LDL.LU.64 R100, [R1+0x1440] ;  /* 0x0014400001647983 */ /* 0x000f220000300a00 */
[----:B------:R-:W-:-:S04]  /*1e440*/  IMAD.WIDE R116, R15, 0x4, R116 ;  /* 0x000000040f747825 */ /* 0x000fc800078e0274 */
[----:B------:R-:W-:-:S04]  /*1e450*/  IMAD.WIDE R98, R15, 0x4, R98 ;  /* 0x000000040f627825 */ /* 0x000fc800078e0262 */
[C---:B--2---:R-:W-:Y:S02]  /*1e460*/  IMAD.WIDE R76, R15.reuse, 0x4, R242 ;  /* 0x000000040f4c7825 */ /* 0x044fe400078e02f2 */
[----:B------:R-:W2:Y:S04]  /*1e470*/  LDL.LU.64 R242, [R1+0x1448] ;  /* 0x0014480001f27983 */ /* 0x000ea80000300a00 */
[----:B------:R-:W-:Y:S04]  /*1e480*/  STL.64 [R1+0x13e0], R46 ;  /* 0x0013e02e01007387 */ /* 0x000fe80000100a00 */
[----:B------:R-:W-:Y:S04]  /*1e490*/  STL.64 [R1+0x22d0], R46 ;  /* 0x0022d02e01007387 */ /* 0x000fe80000100a00 */
[----:B------:R-:W2:Y:S04]  /*1e4a0*/  LDL.LU.64 R102, [R1+0x1450] ;  /* 0x0014500001667983 */ /* 0x000ea80000300a00 */
[----:B------:R-:W2:Y:S01]  /*1e4b0*/  LDL.LU.64 R128, [R1+0x1458] ;  /* 0x0014580001807983 */ /* 0x000ea20000300a00 */
[----:B------:R-:W-:-:S03]  /*1e4c0*/  IMAD.WIDE R78, R15, 0x4, R12 ;  /* 0x000000040f4e7825 */ /* 0x000fc600078e020c */
[----:B------:R-:W2:Y:S04]  /*1e4d0*/  LDL.LU.64 R12, [R1+0x1460] ;  /* 0x00146000010c7983 */ /* 0x000ea80000300a00 */
[----:B------:R-:W-:Y:S04]  /*1e4e0*/  STL.64 [R1+0x13e8], R76 ;  /* 0x0013e84c01007387 */ /* 0x000fe80000100a00 */
[----:B------:R-:W-:Y:S04]  /*1e4f0*/  STL.64 [R1+0x22d8], R76 ;  /* 0x0022d84c01007387 */ /* 0x000fe80000100a00 */
[----:B------:R-:W2:Y:S04]  /*1e500*/  LDL.LU.64 R130, [R1+0x1468] ;  /* 0x0014680001827983 */ /* 0x000ea80000300a00 */
[----:B------:R-:W2:Y:S04]  /*1e510*/  LDL.LU.64 R192, [R1+0x1470] ;  /* 0x0014700001c07983 */ /* 0x000ea80000300a00 */
[----:B------:R-:W-:Y:S04]  /*1e520*/  STL.64 [R1+0x13f0], R78 ;  /* 0x0013f04e01007387 */ /* 0x000fe80000100a00 */
[----:B------:R-:W-:Y:S04]  /*1e530*/  STL.64 [R1+0x22e0], R78 ;  /* 0x0022e04e01007387 */ /* 0x000fe80000100a00 */
[----:B------:R-:W2:Y:S04]  /*1e540*/  LDL.LU.64 R194, [R1+0x1478] ;  /* 0x0014780001c27983 */ /* 0x000ea80000300a00 */
[----:B------:R-:W-:Y:S04]  /*1e550*/  STL.64 [R1+0x13f8], R116 ;  /* 0x0013f87401007387 */ /* 0x000fe80000100a00 */
[----:B------:R-:W-:Y:S01]  /*1e560*/  STL.64 [R1+0x22e8], R116 ;  /* 0x0022e87401007387 */ /* 0x000fe20000100a00 */
[----:B-1----:R-:W-:-:S03]  /*1e570*/  IMAD.WIDE R2, R15, 0x4, R224 ;  /* 0x000000040f027825 */ /* 0x002fc600078e02e0 */
[----:B------:R-:W2:Y:S04]  /*1e580*/  LDL.LU.64 R224, [R1+0x1480] ;  /* 0x0014800001e07983 */ /* 0x000ea80000300a00 */
[----:B------:R-:W-:Y:S04]  /*1e590*/  STL.64 [R1+0x1400], R98 ;  /* 0x0014006201007387 */ /* 0x000fe80000100a00 */
[----:B------:R3:W-:Y:S04]  /*1e5a0*/  STL.64 [R1+0x1418], R2 ;  /* 0x0014180201007387 */ /* 0x0007e80000100a00 */
[----:B------:R-:W-:Y:S01]  /*1e5b0*/  STL.64 [R1+0x22f0], R98 ;  /* 0x0022f06201007387 */ /* 0x000fe20000100a00 */
[----:B---3--:R-:W-:-:S03]  /*1e5c0*/  IMAD.WIDE R2, R15, 0x4, R226 ;  /* 0x000000040f027825 */ /* 0x008fc600078e02e2 */
[----:B------:R-:W3:Y:S01]  /*1e5d0*/  LDL.LU.64 R226, [R1+0x1488] ;  /* 0x0014880001e27983 */ /* 0x000ee20000300a00 */
[----:B------:R-:W-:-:S04]  /*1e5e0*/  IMAD.WIDE R96, R15, 0x4, R96 ;  /* 0x000000040f607825 */ /* 0x000fc800078e0260 */
[C---:B------:R-:W-:Y:S01]  /*1e5f0*/  IMAD.WIDE R94, R15.reuse, 0x4, R94 ;  /* 0x000000040f5e7825 */ /* 0x040fe200078e025e */
[----:B------:R-:W-:Y:S04]  /*1e600*/  STL.64 [R1+0x1408], R96 ;  /* 0x0014086001007387 */ /* 0x000fe80000100a00 */
[----:B------:R4:W-:Y:S04]  /*1e610*/  STL.64 [R1+0x1420], R2 ;  /* 0x0014200201007387 */ /* 0x0009e80000100a00 */
[----:B------:R-:W-:Y:S04]  /*1e620*/  STL.64 [R1+0x22f8], R96 ;  /* 0x0022f86001007387 */ /* 0x000fe80000100a00 */
[----:B------:R-:W-:Y:S01]  /*1e630*/  STL.64 [R1+0x1410], R94 ;  /* 0x0014105e01007387 */ /* 0x000fe20000100a00 */
[----:B----4-:R-:W-:-:S03]  /*1e640*/  IMAD.WIDE R2, R15, 0x4, R60 ;  /* 0x000000040f027825 */ /* 0x010fc600078e023c */
[----:B------:R-:W-:Y:S04]  /*1e650*/  STL.64 [R1+0x2300], R94 ;  /* 0x0023005e01007387 */ /* 0x000fe80000100a00 */
[----:B------:R1:W-:Y:S01]  /*1e660*/  STL.64 [R1+0x1428], R2 ;  /* 0x0014280201007387 */ /* 0x0003e20000100a00 */
[----:B------:R-:W-:-:S04]  /*1e670*/  IMAD.WIDE R6, R15, 0x4, R62 ;  /* 0x000000040f067825 */ /* 0x000fc800078e023e */
[C---:B-1----:R-:W-:Y:S02]  /*1e680*/  IMAD.WIDE R2, R15.reuse, 0x4, R240 ;  /* 0x000000040f027825 */ /* 0x042fe400078e02f0 */
[----:B------:R-:W4:Y:S04]  /*1e690*/  LDL.LU.64 R240, [R1+0x1490] ;  /* 0x0014900001f07983 */ /* 0x000f280000300a00 */
[----:B------:R1:W-:Y:S04]  /*1e6a0*/  STL.64 [R1+0x1430], R2 ;  /* 0x0014300201007387 */ /* 0x0003e80000100a00 */
[----:B------:R-:W-:Y:S01]  /*1e6b0*/  STL.64 [R1+0x1438], R6 ;  /* 0x0014380601007387 */ /* 0x000fe20000100a00 */
[----:B-1----:R-:W-:-:S04]  /*1e6c0*/  IMAD.WIDE R2, R15, 0x4, R100 ;  /* 0x000000040f027825 */ /* 0x002fc800078e0264 */
[C---:B--2---:R-:W-:Y:S02]  /*1e6d0*/  IMAD.WIDE R244, R15.reuse, 0x4, R242 ;  /* 0x000000040ff47825 */ /* 0x044fe400078e02f2 */
[----:B------:R-:W2:Y:S04]  /*1e6e0*/  LDL.LU.64 R242, [R1+0x1498] ;  /* 0x0014980001f27983 */ /* 0x000ea80000300a00 */
[----:B------:R1:W-:Y:S02]  /*1e6f0*/  STL.64 [R1+0x1440], R2 ;  /* 0x0014400201007387 */ /* 0x0003e40000100a00 */
[----:B-1----:R-:W-:-:S05]  /*1e700*/  IMAD.WIDE R2, R15, 0x4, R102 ;  /* 0x000000040f027825 */ /* 0x002fca00078e0266 */
[----:B------:R-:W-:Y:S01]  /*1e710*/  STL.64 [R1+0x1450], R2 ;  /* 0x0014500201007387 */ /* 0x000fe20000100a00 */
[----:B------:R-:W-:-:S03]  /*1e720*/  IMAD.WIDE R250, R15, 0x4, R12 ;  /* 0x000000040ffa7825 */ /* 0x000fc600078e020c */
[----:B------:R-:W2:Y:S01]  /*1e730*/  LDL.LU.64 R12, [R1+0x14a0] ;  /* 0x0014a000010c7983 */ /* 0x000ea20000300a00 */
[----:B------:R-:W-:-:S03]  /*1e740*/  IMAD.WIDE R230, R15, 0x4, R128 ;  /* 0x000000040fe67825 */ /* 0x000fc600078e0280 */
[----:B------:R-:W-:Y:S04]  /*1e750*/  STL.64 [R1+0x1448], R244 ;  /* 0x001448f401007387 */ /* 0x000fe80000100a00 */
[----:B------:R-:W-:Y:S04]  /*1e760*/  STL.64 [R1+0x24b8], R244 ;  /* 0x0024b8f401007387 */ /* 0x000fe80000100a00 */
[----:B------:R-:W2:Y:S01]  /*1e770*/  LDL.LU.64 R102, [R1+0x14a8] ;  /* 0x0014a80001667983 */ /* 0x000ea20000300a00 */
[----:B------:R-:W-:-:S03]  /*1e780*/  IMAD.WIDE R248, R15, 0x4, R130 ;  /* 0x000000040ff87825 */ /* 0x000fc600078e0282 */
[----:B------:R-:W2:Y:S04]  /*1e790*/  LDL.LU.64 R128, [R1+0x14b0] ;  /* 0x0014b00001807983 */ /* 0x000ea80000300a00 */
[----:B------:R-:W-:Y:S04]  /*1e7a0*/  STL.64 [R1+0x1458], R230 ;  /* 0x001458e601007387 */ /* 0x000fe80000100a00 */
[----:B------:R-:W-:Y:S04]  /*1e7b0*/  STL.64 [R1+0x23e8], R230 ;  /* 0x0023e8e601007387 */ /* 0x000fe80000100a00 */
[----:B------:R-:W2:Y:S01]  /*1e7c0*/  LDL.LU.64 R130, [R1+0x14b8] ;  /* 0x0014b80001827983 */ /* 0x000ea20000300a00 */
[----:B------:R-:W-:-:S03]  /*1e7d0*/  IMAD.WIDE R234, R15, 0x4, R192 ;  /* 0x000000040fea7825 */ /* 0x000fc600078e02c0 */
[----:B------:R-:W2:Y:S01]  /*1e7e0*/  LDL.LU.64 R192, [R1+0x14c0] ;  /* 0x0014c00001c07983 */ /* 0x000ea20000300a00 */
[----:B------:R-:W-:-:S03]  /*1e7f0*/  IMAD.WIDE R228, R15, 0x4, R194 ;  /* 0x000000040fe47825 */ /* 0x000fc600078e02c2 */
[----:B------:R-:W-:Y:S04]  /*1e800*/  STL.64 [R1+0x1460], R250 ;  /* 0x001460fa01007387 */ /* 0x000fe80000100a00 */
[----:B------:R-:W-:Y:S04]  /*1e810*/  STL.64 [R1+0x23f0], R250 ;  /* 0x0023f0fa01007387 */ /* 0x000fe80000100a00 */
[----:B------:R-:W2:Y:S04]  /*1e820*/  LDL.LU.64 R194, [R1+0x14c8] ;  /* 0x0014c80001c27983 */ /* 0x000ea80000300a00 */
[----:B------:R-:W-:Y:S04]  /*1e830*/  STL.64 [R1+0x1468], R248 ;  /* 0x001468f801007387 */ /* 0x000fe80000100a00 */
[----:B------:R-:W-:Y:S01]  /*1e840*/  STL.64 [R1+0x23f8], R248 ;  /* 0x0023f8f801007387 */ /* 0x000fe20000100a00 */
[----:B------:R-:W-:-:S03]  /*1e850*/  IMAD.WIDE R214, R15, 0x4, R224 ;  /* 0x000000040fd67825 */ /* 0x000fc600078e02e0 */
[----:B------:R-:W2:Y:S01]  /*1e860*/  LDL.LU.64 R224, [R1+0x14d0] ;  /* 0x0014d00001e07983 */ /* 0x000ea20000300a00 */
[----:B---3--:R-:W-:-:S03]  /*1e870*/  IMAD.WIDE R202, R15, 0x4, R226 ;  /* 0x000000040fca7825 */ /* 0x008fc600078e02e2 */
[----:B------:R-:W3:Y:S04]  /*1e880*/  LDL.LU.64 R226, [R1+0x14d8] ;  /* 0x0014d80001e27983 */ /* 0x000ee80000300a00 */
[----:B------:R-:W-:Y:S04]  /*1e890*/  STL.64 [R1+0x1470], R234 ;  /* 0x001470ea01007387 */ /* 0x000fe80000100a00 */
[----:B------:R1:W-:Y:S01]  /*1e8a0*/  STL.64 [R1+0x2400], R234 ;  /* 0x002400ea01007387 */ /* 0x0003e20000100a00 */
[----:B----4-:R-:W-:-:S03]  /*1e8b0*/  IMAD.WIDE R200, R15, 0x4, R240 ;  /* 0x000000040fc87825 */ /* 0x010fc600078e02f0 */
[----:B------:R-:W4:Y:S04]  /*1e8c0*/  LDL.LU.64 R240, [R1+0x14e0] ;  /* 0x0014e00001f07983 */ /* 0x000f280000300a00 */
[----:B------:R-:W-:Y:S04]  /*1e8d0*/  STL.64 [R1+0x1478], R228 ;  /* 0x001478e401007387 */ /* 0x000fe80000100a00 */
[----:B------:R1:W-:Y:S01]  /*1e8e0*/  STL.64 [R1+0x2338], R228 ;  /* 0x002338e401007387 */ /* 0x0003e20000100a00 */
[----:B--2---:R-:W-:-:S03]  /*1e8f0*/  IMAD.WIDE R162, R15, 0x4, R242 ;  /* 0x000000040fa27825 */ /* 0x004fc600078e02f2 */
[----:B------:R-:W2:Y:S04]  /*1e900*/  LDL.LU.64 R242, [R1+0x14e8] ;  /* 0x0014e80001f27983 */ /* 0x000ea80000300a00 */
[----:B------:R-:W-:Y:S04]  /*1e910*/  STL.64 [R1+0x1480], R214 ;  /* 0x001480d601007387 */ /* 0x000fe80000100a00 */
[----:B------:R1:W-:Y:S01]  /*1e920*/  STL.64 [R1+0x2340], R214 ;  /* 0x002340d601007387 */ /* 0x0003e20000100a00 */
[----:B------:R-:W-:-:S03]  /*1e930*/  IMAD.WIDE R160, R15, 0x4, R12 ;  /* 0x000000040fa07825 */ /* 0x000fc600078e020c */
[----:B------:R-:W2:Y:S04]  /*1e940*/  LDL.LU.64 R12, [R1+0x14f0] ;  /* 0x0014f000010c7983 */ /* 0x000ea80000300a00 */
[----:B------:R-:W-:Y:S04]  /*1e950*/  STL.64 [R1+0x1488], R202 ;  /* 0x001488ca01007387 */ /* 0x000fe80000100a00 */
[----:B------:R-:W-:Y:S01]  /*1e960*/  STL.64 [R1+0x2348], R202 ;  /* 0x002348ca01007387 */ /* 0x000fe20000100a00 */
[----:B------:R-:W-:-:S03]  /*1e970*/  IMAD.WIDE R158, R15, 0x4, R102 ;  /* 0x000000040f9e7825 */ /* 0x000fc600078e0266 */
[----:B------:R-:W-:Y:S01]  /*1e980*/  STL.64 [R1+0x1490], R200 ;  /* 0x001490c801007387 */ /* 0x000fe20000100a00 */
[----:B------:R-:W-:-:S03]  /*1e990*/  IMAD.WIDE R156, R15, 0x4, R128 ;  /* 0x000000040f9c7825 */ /* 0x000fc600078e0280 */
[----:B------:R-:W-:Y:S04]  /*1e9a0*/  STL.64 [R1+0x2350], R200 ;  /* 0x002350c801007387 */ /* 0x000fe80000100a00 */
[----:B------:R-:W-:Y:S04]  /*1e9b0*/  STL.64 [R1+0x1498], R162 ;  /* 0x001498a201007387 */ /* 0x000fe80000100a00 */
        /* <DEDUP_REMOVED lines=8> */
[----:B------:R-:W-:Y:S04]  /*1ea40*/  STL.64 [R1+0x2320], R156 ;  /* 0x0023209c01007387 */ /* 0x000fe80000100a00 */
[----:B------:R-:W-:Y:S04]  /*1ea50*/  STL.64 [R1+0x14b8], R198 ;  /* 0x0014b8c601007387 */ /* 0x000fe80000100a00 */
[----:B------:R-:W-:Y:S04]  /*1ea60*/  STL.64 [R1+0x2328], R198 ;  /* 0x002328c601007387 */ /* 0x000fe80000100a00 */
[----:B------:R-:W1:Y:S01]  /*1ea70*/  LDL.LU.64 R192, [R1+0x1518] ;  /* 0x0015180001c07983 */ /* 0x000e620000300a00 */
[----:B------:R-:W-:-:S03]  /*1ea80*/  IMAD.WIDE R176, R15, 0x4, R194 ;  /* 0x000000040fb07825 */ /* 0x000fc600078e02c2 */
[----:B------:R-:W-:Y:S04]  /*1ea90*/  STL.64 [R1+0x14c0], R174 ;  /* 0x0014c0ae01007387 */ /* 0x000fe80000100a00 */
[----:B------:R-:W-:Y:S04]  /*1eaa0*/  STL.64 [R1+0x2358], R174 ;  /* 0x002358ae01007387 */ /* 0x000fe80000100a00 */
[----:B------:R-:W2:Y:S04]  /*1eab0*/  LDL.LU.64 R194, [R1+0x1520] ;  /* 0x0015200001c27983 */ /* 0x000ea80000300a00 */
[----:B------:R-:W-:Y:S04]  /*1eac0*/  STL.64 [R1+0x14c8], R176 ;  /* 0x0014c8b001007387 */ /* 0x000fe80000100a00 */
[----:B------:R-:W-:Y:S01]  /*1ead0*/  STL.64 [R1+0x2360], R176 ;  /* 0x002360b001007387 */ /* 0x000fe20000100a00 */
[----:B------:R-:W-:-:S05]  /*1eae0*/  IMAD.WIDE R178, R15, 0x4, R224 ;  /* 0x000000040fb27825 */ /* 0x000fca00078e02e0 */
[----:B------:R-:W-:Y:S04]  /*1eaf0*/  STL.64 [R1+0x14d0], R178 ;  /* 0x0014d0b201007387 */ /* 0x000fe80000100a00 */
[----:B------:R-:W-:Y:S01]  /*1eb00*/  STL.64 [R1+0x2368], R178 ;  /* 0x002368b201007387 */ /* 0x000fe20000100a00 */
[----:B---3--:R-:W-:-:S03]  /*1eb10*/  IMAD.WIDE R112, R15, 0x4, R226 ;  /* 0x000000040f707825 */ /* 0x008fc600078e02e2 */
[----:B------:R-:W3:Y:S04]  /*1eb20*/  LDL.LU.64 R226, [R1+0x1528] ;  /* 0x0015280001e27983 */ /* 0x000ee80000300a00 */
[----:B------:R-:W-:Y:S04]  /*1eb30*/  STL.64 [R1+0x14d8], R112 ;  /* 0x0014d87001007387 */ /* 0x000fe80000100a00 */
[----:B------:R-:W-:Y:S01]  /*1eb40*/  STL.64 [R1+0x2370], R112 ;  /* 0x0023707001007387 */ /* 0x000fe20000100a00 */
[----:B------:R-:W-:-:S04]  /*1eb50*/  IMAD.WIDE R92, R15, 0x4, R92 ;  /* 0x000000040f5c7825 */ /* 0x000fc800078e025c */
[----:B------:R-:W-:-:S04]  /*1eb60*/  IMAD.WIDE R90, R15, 0x4, R90 ;  /* 0x000000040f5a7825 */ /* 0x000fc800078e025a */
[----:B----4-:R-:W-:-:S05]  /*1eb70*/  IMAD.WIDE R114, R15, 0x4, R240 ;  /* 0x000000040f727825 */ /* 0x010fca00078e02f0 */
[----:B------:R-:W-:Y:S04]  /*1eb80*/  STL.64 [R1+0x14e0], R114 ;  /* 0x0014e07201007387 */ /* 0x000fe80000100a00 */
[----:B------:R-:W-:Y:S01]  /*1eb90*/  STL.64 [R1+0x2378], R114 ;  /* 0x0023787201007387 */ /* 0x000fe20000100a00 */
[----:B------:R-:W-:-:S04]  /*1eba0*/  IMAD.WIDE R88, R15, 0x4, R88 ;  /* 0x000000040f587825 */ /* 0x000fc800078e0258 */
[----:B------:R-:W-:-:S04]  /*1ebb0*/  IMAD.WIDE R86, R15, 0x4, R86 ;  /* 0x000000040f567825 */ /* 0x000fc800078e0256 */
[----:B--2---:R-:W-:-:S04]  /*1ebc0*/  IMAD.WIDE R144, R15, 0x4, R242 ;  /* 0x000000040f907825 */ /* 0x004fc800078e02f2 */
[C---:B------:R-:W-:Y:S02]  /*1ebd0*/  IMAD.WIDE R146, R15.reuse, 0x4, R12 ;  /* 0x000000040f927825 */ /* 0x040fe400078e020c */
[----:B------:R-:W2:Y:S04]  /*1ebe0*/  LDL.LU.64 R12, [R1+0x1530] ;  /* 0x00153000010c7983 */ /* 0x000ea80000300a00 */
[----:B------:R-:W-:Y:S04]  /*1ebf0*/  STL.64 [R1+0x14e8], R144 ;  /* 0x0014e89001007387 */ /* 0x000fe80000100a00 */
[----:B------:R-:W-:Y:S04]  /*1ec00*/  STL.64 [R1+0x2380], R144 ;  /* 0x0023809001007387 */ /* 0x000fe80000100a00 */
[----:B------:R-:W4:Y:S04]  /*1ec10*/  LDL.LU.64 R62, [R1+0x1538] ;  /* 0x00153800013e7983 */ /* 0x000f280000300a00 */
[----:B------:R-:W4:Y:S04]  /*1ec20*/  LDL.LU.64 R240, [R1+0x1540] ;  /* 0x0015400001f07983 */ /* 0x000f280000300a00 */
[----:B------:R-:W4:Y:S04]  /*1ec30*/  LDL.LU.64 R224, [R1+0x1548] ;  /* 0x0015480001e07983 */ /* 0x000f280000300a00 */
        /* <DEDUP_REMOVED lines=8> */
[----:B------:R-:W-:Y:S01]  /*1ecc0*/  STL.64 [R1+0x1500], R90 ;  /* 0x0015005a01007387 */ /* 0x000fe20000100a00 */
[----:B-1----:R-:W-:-:S03]  /*1ecd0*/  IMAD.WIDE R234, R15, 0x4, R192 ;  /* 0x000000040fea7825 */ /* 0x002fc600078e02c0 */
[----:B------:R-:W-:Y:S04]  /*1ece0*/  STL.64 [R1+0x2398], R90 ;  /* 0x0023985a01007387 */ /* 0x000fe80000100a00 */
[----:B------:R-:W4:Y:S04]  /*1ecf0*/  LDL.LU.64 R130, [R1+0x1570] ;  /* 0x0015700001827983 */ /* 0x000f280000300a00 */
[----:B------:R-:W4:Y:S01]  /*1ed00*/  LDL.LU.64 R192, [R1+0x1578] ;  /* 0x0015780001c07983 */ /* 0x000f220000300a00 */
[----:B------:R-:W-:-:S03]  /*1ed10*/  IMAD.WIDE R228, R15, 0x4, R194 ;  /* 0x000000040fe47825 */ /* 0x000fc600078e02c2 */
[----:B------:R-:W-:Y:S04]  /*1ed20*/  STL.64 [R1+0x1518], R234 ;  /* 0x001518ea01007387 */ /* 0x000fe80000100a00 */
[----:B------:R-:W-:Y:S04]  /*1ed30*/  STL.64 [R1+0x2540], R234 ;  /* 0x002540ea01007387 */ /* 0x000fe80000100a00 */
[----:B------:R-:W-:Y:S04]  /*1ed40*/  STL.64 [R1+0x1508], R88 ;  /* 0x0015085801007387 */ /* 0x000fe80000100a00 */
[----:B------:R-:W-:Y:S04]  /*1ed50*/  STL.64 [R1+0x23a0], R88 ;  /* 0x0023a05801007387 */ /* 0x000fe80000100a00 */
[----:B------:R-:W4:Y:S04]  /*1ed60*/  LDL.LU.64 R194, [R1+0x1580] ;  /* 0x0015800001c27983 */ /* 0x000f280000300a00 */
[----:B------:R-:W-:Y:S04]  /*1ed70*/  STL.64 [R1+0x1520], R228 ;  /* 0x001520e401007387 */ /* 0x000fe80000100a00 */
[----:B------:R-:W-:Y:S04]  /*1ed80*/  STL.64 [R1+0x2548], R228 ;  /* 0x002548e401007387 */ /* 0x000fe80000100a00 */
[----:B------:R-:W-:Y:S04]  /*1ed90*/  STL.64 [R1+0x1510], R86 ;  /* 0x0015105601007387 */ /* 0x000fe80000100a00 */
[----:B------:R-:W-:Y:S01]  /*1eda0*/  STL.64 [R1+0x23a8], R86 ;  /* 0x0023a85601007387 */ /* 0x000fe20000100a00 */
[----:B---3--:R-:W-:-:S03]  /*1edb0*/  IMAD.WIDE R214, R15, 0x4, R226 ;  /* 0x000000040fd67825 */ /* 0x008fc600078e02e2 */
[----:B------:R-:W3:Y:S04]  /*1edc0*/  LDL.LU.64 R226, [R1+0x1588] ;  /* 0x0015880001e27983 */ /* 0x000ee80000300a00 */
[----:B------:R-:W-:Y:S04]  /*1edd0*/  STL.64 [R1+0x1528], R214 ;  /* 0x001528d601007387 */ /* 0x000fe80000100a00 */
[----:B------:R-:W-:Y:S01]  /*1ede0*/  STL.64 [R1+0x2550], R214 ;  /* 0x002550d601007387 */ /* 0x000fe20000100a00 */
[----:B--2---:R-:W-:-:S04]  /*1edf0*/  IMAD.WIDE R12, R15, 0x4, R12 ;  /* 0x000000040f0c7825 */ /* 0x004fc800078e020c */
[----:B----4-:R-:W-:-:S04]  /*1ee00*/  IMAD.WIDE R6, R15, 0x4, R62 ;  /* 0x000000040f067825 */ /* 0x010fc800078e023e */
[C---:B------:R-:W-:Y:S02]  /*1ee10*/  IMAD.WIDE R2, R15.reuse, 0x4, R240 ;  /* 0x000000040f027825 */ /* 0x040fe400078e02f0 */
[----:B------:R-:W2:Y:S04]  /*1ee20*/  LDL.LU.64 R240, [R1+0x1590] ;  /* 0x0015900001f07983 */ /* 0x000ea80000300a00 */
[----:B------:R1:W-:Y:S04]  /*1ee30*/  STL.64 [R1+0x1538], R6 ;  /* 0x0015380601007387 */ /* 0x0003e80000100a00 */
[----:B------:R4:W-:Y:S01]  /*1ee40*/  STL.64 [R1+0x1540], R2 ;  /* 0x0015400201007387 */ /* 0x0009e20000100a00 */
[----:B-1----:R-:W-:-:S03]  /*1ee50*/  IMAD.WIDE R6, R15, 0x4, R224 ;  /* 0x000000040f067825 */ /* 0x002fc600078e02e0 */
[----:B------:R-:W2:Y:S01]  /*1ee60*/  LDL.LU.64 R224, [R1+0x1598] ;  /* 0x0015980001e07983 */ /* 0x000ea20000300a00 */
[----:B----4-:R-:W-:-:S03]  /*1ee70*/  IMAD.WIDE R2, R15, 0x4, R102 ;  /* 0x000000040f027825 */ /* 0x010fc600078e0266 */
[----:B------:R-:W-:Y:S01]  /*1ee80*/  STL.64 [R1+0x1530], R12 ;  /* 0x0015300c01007387 */ /* 0x000fe20000100a00 */
[----:B------:R-:W-:-:S03]  /*1ee90*/  IMAD.WIDE R202, R15, 0x4, R242 ;  /* 0x000000040fca7825 */ /* 0x000fc600078e02f2 */
[----:B------:R-:W-:Y:S01]  /*1eea0*/  STL.64 [R1+0x2558], R12 ;  /* 0x0025580c01007387 */ /* 0x000fe20000100a00 */
[----:B------:R-:W-:-:S03]  /*1eeb0*/  IMAD.WIDE R246, R15, 0x4, R100 ;  /* 0x000000040ff67825 */ /* 0x000fc600078e0264 */
[----:B------:R-:W4:Y:S04]  /*1eec0*/  LDL.LU.64 R242, [R1+0x15a0] ;  /* 0x0015a00001f27983 */ /* 0x000f280000300a00 */
[----:B------:R-:W-:Y:S04]  /*1eed0*/  STL.64 [R1+0x1558], R2 ;  /* 0x0015580201007387 */ /* 0x000fe80000100a00 */
[----:B------:R-:W-:Y:S04]  /*1eee0*/  STL.64 [R1+0x1548], R6 ;  /* 0x0015480601007387 */ /* 0x000fe80000100a00 */
[----:B------:R-:W-:Y:S01]  /*1eef0*/  STL.64 [R1+0x24c0], R6 ;  /* 0x0024c00601007387 */ /* 0x000fe20000100a00 */
[----:B------:R-:W-:-:S03]  /*1ef00*/  IMAD.WIDE R200, R15, 0x4, R128 ;  /* 0x000000040fc87825 */ /* 0x000fc600078e0280 */
[----:B------:R-:W4:Y:S01]  /*1ef10*/  LDL.LU.64 R100, [R1+0x15a8] ;  /* 0x0015a80001647983 */ /* 0x000f220000300a00 */
[----:B------:R-:W-:-:S03]  /*1ef20*/  IMAD.WIDE R178, R15, 0x4, R130 ;  /* 0x000000040fb27825 */ /* 0x000fc600078e0282 */
[----:B------:R-:W4:Y:S04]  /*1ef30*/  LDL.LU.64 R102, [R1+0x15b0] ;  /* 0x0015b00001667983 */ /* 0x000f280000300a00 */
[----:B------:R-:W-:Y:S04]  /*1ef40*/  STL.64 [R1+0x1550], R246 ;  /* 0x001550f601007387 */ /* 0x000fe80000100a00 */
[----:B------:R-:W-:Y:S01]  /*1ef50*/  STL.64 [R1+0x24c8], R246 ;  /* 0x0024c8f601007387 */ /* 0x000fe20000100a00 */
[----:B------:R-:W-:-:S03]  /*1ef60*/  IMAD.WIDE R198, R15, 0x4, R192 ;  /* 0x000000040fc67825 */ /* 0x000fc600078e02c0 */
[----:B------:R-:W4:Y:S04]  /*1ef70*/  LDL.LU.64 R128, [R1+0x15b8] ;  /* 0x0015b80001807983 */ /* 0x000f280000300a00 */
[----:B------:R-:W4:Y:S04]  /*1ef80*/  LDL.LU.64 R130, [R1+0x15c0] ;  /* 0x0015c00001827983 */ /* 0x000f280000300a00 */
[----:B------:R-:W-:Y:S01]  /*1ef90*/  STL.64 [R1+0x1560], R202 ;  /* 0x001560ca01007387 */ /* 0x000fe20000100a00 */
[----:B------:R-:W-:-:S03]  /*1efa0*/  IMAD.WIDE R166, R15, 0x4, R194 ;  /* 0x000000040fa67825 */ /* 0x000fc600078e02c2 */
[----:B------:R-:W-:Y:S04]  /*1efb0*/  STL.64 [R1+0x2408], R202 ;  /* 0x002408ca01007387 */ /* 0x000fe80000100a00 */
[----:B------:R-:W4:Y:S04]  /*1efc0*/  LDL.LU.64 R192, [R1+0x15c8] ;  /* 0x0015c80001c07983 */ /* 0x000f280000300a00 */
[----:B------:R-:W-:Y:S04]  /*1efd0*/  STL.64 [R1+0x1568], R200 ;  /* 0x001568c801007387 */ /* 0x000fe80000100a00 */
[----:B------:R-:W-:Y:S04]  /*1efe0*/  STL.64 [R1+0x2410], R200 ;  /* 0x002410c801007387 */ /* 0x000fe80000100a00 */
[----:B------:R-:W4:Y:S01]  /*1eff0*/  LDL.LU.64 R194, [R1+0x15d0] ;  /* 0x0015d00001c27983 */ /* 0x000f220000300a00 */
[----:B---3--:R-:W-:-:S03]  /*1f000*/  IMAD.WIDE R164, R15, 0x4, R226 ;  /* 0x000000040fa47825 */ /* 0x008fc600078e02e2 */
[----:B------:R-:W3:Y:S04]  /*1f010*/  LDL.LU.64 R226, [R1+0x15d8] ;  /* 0x0015d80001e27983 */ /* 0x000ee80000300a00 */
[----:B------:R-:W-:Y:S04]  /*1f020*/  STL.64 [R1+0x1570], R178 ;  /* 0x001570b201007387 */ /* 0x000fe80000100a00 */
[----:B------:R-:W-:Y:S01]  /*1f030*/  STL.64 [R1+0x2418], R178 ;  /* 0x002418b201007387 */ /* 0x000fe20000100a00 */
[----:B--2---:R-:W-:-:S03]  /*1f040*/  IMAD.WIDE R162, R15, 0x4, R240 ;  /* 0x000000040fa27825 */ /* 0x004fc600078e02f0 */
[----:B------:R-:W2:Y:S04]  /*1f050*/  LDL.LU.64 R240, [R1+0x15e0] ;  /* 0x0015e00001f07983 */ /* 0x000ea80000300a00 */
[----:B------:R-:W-:Y:S04]  /*1f060*/  STL.64 [R1+0x1578], R198 ;  /* 0x001578c601007387 */ /* 0x000fe80000100a00 */
[----:B------:R-:W-:Y:S01]  /*1f070*/  STL.64 [R1+0x23b0], R198 ;  /* 0x0023b0c601007387 */ /* 0x000fe20000100a00 */
[----:B------:R-:W-:-:S03]  /*1f080*/  IMAD.WIDE R154, R15, 0x4, R224 ;  /* 0x000000040f9a7825 */ /* 0x000fc600078e02e0 */
[----:B------:R-:W2:Y:S04]  /*1f090*/  LDL.LU.64 R224, [R1+0x15e8] ;  /* 0x0015e80001e07983 */ /* 0x000ea80000300a00 */
[----:B------:R-:W-:Y:S04]  /*1f0a0*/  STL.64 [R1+0x1580], R166 ;  /* 0x001580a601007387 */ /* 0x000fe80000100a00 */
[----:B------:R-:W-:Y:S01]  /*1f0b0*/  STL.64 [R1+0x23b8], R166 ;  /* 0x0023b8a601007387 */ /* 0x000fe20000100a00 */
[----:B----4-:R-:W-:-:S03]  /*1f0c0*/  IMAD.WIDE R152, R15, 0x4, R242 ;  /* 0x000000040f987825 */ /* 0x010fc600078e02f2 */
[----:B------:R-:W4:Y:S04]  /*1f0d0*/  LDL.LU.64 R242, [R1+0x15f0] ;  /* 0x0015f00001f27983 */ /* 0x000f280000300a00 */
[----:B------:R-:W-:Y:S04]  /*1f0e0*/  STL.64 [R1+0x1588], R164 ;  /* 0x001588a401007387 */ /* 0x000fe80000100a00 */
        /* <DEDUP_REMOVED lines=14> */
[----:B------:R-:W-:Y:S04]  /*1f1d0*/  STL.64 [R1+0x15b8], R180 ;  /* 0x0015b8b401007387 */ /* 0x000fe80000100a00 */
[----:B------:R-:W-:Y:S01]  /*1f1e0*/  STL.64 [R1+0x2428], R180 ;  /* 0x002428b401007387 */ /* 0x000fe20000100a00 */
[----:B---3--:R-:W-:-:S03]  /*1f1f0*/  IMAD.WIDE R204, R15, 0x4, R226 ;  /* 0x000000040fcc7825 */ /* 0x008fc600078e02e2 */
[----:B------:R-:W3:Y:S01]  /*1f200*/  LDL.LU.64 R226, [R1+0x1618] ;  /* 0x0016180001e27983 */ /* 0x000ee20000300a00 */
[----:B------:R-:W-:-:S04]  /*1f210*/  IMAD.WIDE R196, R15, 0x4, R130 ;  /* 0x000000040fc47825 */ /* 0x000fc800078e0282 */
[C---:B------:R-:W-:Y:S01]  /*1f220*/  IMAD.WIDE R138, R15.reuse, 0x4, R192 ;  /* 0x000000040f8a7825 */ /* 0x040fe200078e02c0 */
[----:B------:R-:W-:Y:S03]  /*1f230*/  STL.64 [R1+0x15c0], R196 ;  /* 0x0015c0c401007387 */ /* 0x000fe60000100a00 */
[C---:B------:R-:W-:Y:S01]  /*1f240*/  IMAD.WIDE R136, R15.reuse, 0x4, R194 ;  /* 0x000000040f887825 */ /* 0x040fe200078e02c2 */
[----:B------:R-:W-:Y:S03]  /*1f250*/  STL.64 [R1+0x2430], R196 ;  /* 0x002430c401007387 */ /* 0x000fe60000100a00 */
[----:B------:R-:W-:-:S04]  /*1f260*/  IMAD.WIDE R84, R15, 0x4, R84 ;  /* 0x000000040f547825 */ /* 0x000fc800078e0254 */
[C---:B--2---:R-:W-:Y:S02]  /*1f270*/  IMAD.WIDE R206, R15.reuse, 0x4, R240 ;  /* 0x000000040fce7825 */ /* 0x044fe400078e02f0 */
[----:B------:R-:W2:Y:S04]  /*1f280*/  LDL.LU.64 R240, [R1+0x1620] ;  /* 0x0016200001f07983 */ /* 0x000ea80000300a00 */
[----:B------:R-:W-:Y:S04]  /*1f290*/  STL.64 [R1+0x15c8], R138 ;  /* 0x0015c88a01007387 */ /* 0x000fe80000100a00 */
[----:B------:R-:W-:Y:S04]  /*1f2a0*/  STL.64 [R1+0x2438], R138 ;  /* 0x0024388a01007387 */ /* 0x000fe80000100a00 */
[----:B------:R-:W-:Y:S04]  /*1f2b0*/  STL.64 [R1+0x15d0], R136 ;  /* 0x0015d08801007387 */ /* 0x000fe80000100a00 */
[----:B------:R-:W-:Y:S01]  /*1f2c0*/  STL.64 [R1+0x2440], R136 ;  /* 0x0024408801007387 */ /* 0x000fe20000100a00 */
[----:B------:R-:W-:-:S03]  /*1f2d0*/  IMAD.WIDE R236, R15, 0x4, R224 ;  /* 0x000000040fec7825 */ /* 0x000fc600078e02e0 */
[----:B------:R-:W2:Y:S04]  /*1f2e0*/  LDL.LU.64 R192, [R1+0x1628] ;  /* 0x0016280001c07983 */ /* 0x000ea80000300a00 */
[----:B------:R-:W-:Y:S04]  /*1f2f0*/  STL.64 [R1+0x15d8], R204 ;  /* 0x0015d8cc01007387 */ /* 0x000fe80000100a00 */
[----:B------:R-:W-:Y:S01]  /*1f300*/  STL.64 [R1+0x2448], R204 ;  /* 0x002448cc01007387 */ /* 0x000fe20000100a00 */
[----:B----4-:R-:W-:-:S03]  /*1f310*/  IMAD.WIDE R238, R15, 0x4, R242 ;  /* 0x000000040fee7825 */ /* 0x010fc600078e02f2 */
[----:B------:R-:W-:Y:S04]  /*1f320*/  STL.64 [R1+0x15e0], R206 ;  /* 0x0015e0ce01007387 */ /* 0x000fe80000100a00 */
[----:B------:R-:W-:Y:S04]  /*1f330*/  STL.64 [R1+0x2450], R206 ;  /* 0x002450ce01007387 */ /* 0x000fe80000100a00 */
[----:B------:R-:W4:Y:S04]  /*1f340*/  LDL.LU.64 R100, [R1+0x1630] ;  /* 0x0016300001647983 */ /* 0x000f280000300a00 */
[----:B------:R-:W4:Y:S04]  /*1f350*/  LDL.LU.64 R194, [R1+0x1638] ;  /* 0x0016380001c27983 */ /* 0x000f280000300a00 */
[----:B------:R-:W-:Y:S04]  /*1f360*/  STL.64 [R1+0x15e8], R236 ;  /* 0x0015e8ec01007387 */ /* 0x000fe80000100a00 */
[----:B------:R-:W-:Y:S04]  /*1f370*/  STL.64 [R1+0x2458], R236 ;  /* 0x002458ec01007387 */ /* 0x000fe80000100a00 */
[----:B------:R-:W4:Y:S04]  /*1f380*/  LDL.LU.64 R102, [R1+0x1640] ;  /* 0x0016400001667983 */ /* 0x000f280000300a00 */
[----:B------:R-:W4:Y:S04]  /*1f390*/  LDL.LU.64 R224, [R1+0x1648] ;  /* 0x0016480001e07983 */ /* 0x000f280000300a00 */
[----:B------:R-:W-:Y:S04]  /*1f3a0*/  STL.64 [R1+0x15f0], R238 ;  /* 0x0015f0ee01007387 */ /* 0x000fe80000100a00 */
[----:B------:R1:W-:Y:S04]  /*1f3b0*/  STL.64 [R1+0x2460], R238 ;  /* 0x002460ee01007387 */ /* 0x0003e80000100a00 */
[----:B------:R-:W4:Y:S04]  /*1f3c0*/  LDL.LU.64 R242, [R1+0x1650] ;  /* 0x0016500001f27983 */ /* 0x000f280000300a00 */
[----:B------:R-:W-:Y:S04]  /*1f3d0*/  STL.64 [R1+0x15f8], R84 ;  /* 0x0015f85401007387 */ /* 0x000fe80000100a00 */
[----:B------:R-:W-:Y:S01]  /*1f3e0*/  STL.64 [R1+0x2468], R84 ;  /* 0x0024685401007387 */ /* 0x000fe20000100a00 */
[----:B---3--:R-:W-:-:S03]  /*1f3f0*/  IMAD.WIDE R250, R15, 0x4, R226 ;  /* 0x000000040ffa7825 */ /* 0x008fc600078e02e2 */
[----:B------:R-:W3:Y:S01]  /*1f400*/  LDL.LU.64 R226, [R1+0x1658] ;  /* 0x0016580001e27983 */ /* 0x000ee20000300a00 */
[----:B------:R-:W-:-:S05]  /*1f410*/  IMAD.WIDE R82, R15, 0x4, R82 ;  /* 0x000000040f527825 */ /* 0x000fca00078e0252 */
[----:B------:R-:W-:Y:S01]  /*1f420*/  STL.64 [R1+0x1600], R82 ;  /* 0x0016005201007387 */ /* 0x000fe20000100a00 */
[----:B------:R-:W-:-:S03]  /*1f430*/  IMAD.WIDE R80, R15, 0x4, R80 ;  /* 0x000000040f507825 */ /* 0x000fc600078e0250 */
[----:B------:R-:W-:Y:S01]  /*1f440*/  STL.64 [R1+0x2470], R82 ;  /* 0x0024705201007387 */ /* 0x000fe20000100a00 */
[----:B------:R-:W-:-:S04]  /*1f450*/  IMAD.WIDE R66, R15, 0x4, R66 ;  /* 0x000000040f427825 */ /* 0x000fc800078e0242 */
[C---:B--2---:R-:W-:Y:S02]  /*1f460*/  IMAD.WIDE R244, R15.reuse, 0x4, R240 ;  /* 0x000000040ff47825 */ /* 0x044fe400078e02f0 */
[----:B------:R-:W2:Y:S04]  /*1f470*/  LDL.LU.64 R240, [R1+0x1660] ;  /* 0x0016600001f07983 */ /* 0x000ea80000300a00 */
[----:B------:R-:W2:Y:S04]  /*1f480*/  LDL.LU.64 R128, [R1+0x1668] ;  /* 0x0016680001807983 */ /* 0x000ea80000300a00 */
[----:B------:R-:W-:Y:S04]  /*1f490*/  STL.64 [R1+0x1618], R250 ;  /* 0x001618fa01007387 */ /* 0x000fe80000100a00 */
[----:B------:R-:W-:Y:S04]  /*1f4a0*/  STL.64 [R1+0x2560], R250 ;  /* 0x002560fa01007387 */ /* 0x000fe80000100a00 */
[----:B------:R-:W-:Y:S01]  /*1f4b0*/  STL.64 [R1+0x1608], R80 ;  /* 0x0016085001007387 */ /* 0x000fe20000100a00 */
[----:B-1----:R-:W-:-:S03]  /*1f4c0*/  IMAD.WIDE R238, R15, 0x4, R192 ;  /* 0x000000040fee7825 */ /* 0x002fc600078e02c0 */
[----:B------:R-:W-:Y:S04]  /*1f4d0*/  STL.64 [R1+0x2478], R80 ;  /* 0x0024785001007387 */ /* 0x000fe80000100a00 */
[----:B------:R-:W2:Y:S04]  /*1f4e0*/  LDL.LU.64 R130, [R1+0x1670] ;  /* 0x0016700001827983 */ /* 0x000ea80000300a00 */
[----:B------:R-:W2:Y:S04]  /*1f4f0*/  LDL.LU.64 R192, [R1+0x1678] ;  /* 0x0016780001c07983 */ /* 0x000ea80000300a00 */
[----:B------:R-:W-:Y:S04]  /*1f500*/  STL.64 [R1+0x1620], R244 ;  /* 0x001620f401007387 */ /* 0x000fe80000100a00 */
[----:B------:R-:W-:Y:S01]  /*1f510*/  STL.64 [R1+0x2568], R244 ;  /* 0x002568f401007387 */ /* 0x000fe20000100a00 */
[----:B----4-:R-:W-:-:S03]  /*1f520*/  IMAD.WIDE R230, R15, 0x4, R100 ;  /* 0x000000040fe67825 */ /* 0x010fc600078e0264 */
[----:B------:R-:W-:Y:S01]  /*1f530*/  STL.64 [R1+0x1610], R66 ;  /* 0x0016104201007387 */ /* 0x000fe20000100a00 */
[----:B------:R-:W-:-:S03]  /*1f540*/  IMAD.WIDE R198, R15, 0x4, R194 ;  /* 0x000000040fc67825 */ /* 0x000fc600078e02c2 */
[----:B------:R-:W-:Y:S04]  /*1f550*/  STL.64 [R1+0x2480], R66 ;  /* 0x0024804201007387 */ /* 0x000fe80000100a00 */
[----:B------:R-:W-:Y:S04]  /*1f560*/  STL.64 [R1+0x1628], R238 ;  /* 0x001628ee01007387 */ /* 0x000fe80000100a00 */
[----:B------:R-:W-:Y:S04]  /*1f570*/  STL.64 [R1+0x2570], R238 ;  /* 0x002570ee01007387 */ /* 0x000fe80000100a00 */
[----:B------:R-:W4:Y:S01]  /*1f580*/  LDL.LU.64 R194, [R1+0x1680] ;  /* 0x0016800001c27983 */ /* 0x000f220000300a00 */
[----:B------:R-:W-:-:S03]  /*1f590*/  IMAD.WIDE R180, R15, 0x4, R224 ;  /* 0x000000040fb47825 */ /* 0x000fc600078e02e0 */
[----:B------:R-:W4:Y:S04]  /*1f5a0*/  LDL.LU.64 R224, [R1+0x1688] ;  /* 0x0016880001e07983 */ /* 0x000f280000300a00 */
[----:B------:R-:W-:Y:S04]  /*1f5b0*/  STL.64 [R1+0x1630], R230 ;  /* 0x001630e601007387 */ /* 0x000fe80000100a00 */
[----:B------:R-:W-:Y:S01]  /*1f5c0*/  STL.64 [R1+0x2578], R230 ;  /* 0x002578e601007387 */ /* 0x000fe20000100a00 */
[----:B------:R-:W-:-:S03]  /*1f5d0*/  IMAD.WIDE R178, R15, 0x4, R242 ;  /* 0x000000040fb27825 */ /* 0x000fc600078e02f2 */
[----:B------:R-:W4:Y:S04]  /*1f5e0*/  LDL.LU.64 R242, [R1+0x1690] ;  /* 0x0016900001f27983 */ /* 0x000f280000300a00 */
[----:B------:R-:W-:Y:S04]  /*1f5f0*/  STL.64 [R1+0x1638], R198 ;  /* 0x001638c601007387 */ /* 0x000fe80000100a00 */
[----:B------:R-:W-:Y:S01]  /*1f600*/  STL.64 [R1+0x24d0], R198 ;  /* 0x0024d0c601007387 */ /* 0x000fe20000100a00 */
[----:B---3--:R-:W-:-:S03]  /*1f610*/  IMAD.WIDE R176, R15, 0x4, R226 ;  /* 0x000000040fb07825 */ /* 0x008fc600078e02e2 */
[----:B------:R-:W3:Y:S01]  /*1f620*/  LDL.LU.64 R226, [R1+0x1698] ;  /* 0x0016980001e27983 */ /* 0x000ee20000300a00 */
[----:B------:R-:W-:-:S05]  /*1f630*/  IMAD.WIDE R196, R15, 0x4, R102 ;  /* 0x000000040fc47825 */ /* 0x000fca00078e0266 */
[----:B------:R-:W-:Y:S04]  /*1f640*/  STL.64 [R1+0x1640], R196 ;  /* 0x001640c401007387 */ /* 0x000fe80000100a00 */
[----:B------:R1:W-:Y:S01]  /*1f650*/  STL.64 [R1+0x24d8], R196 ;  /* 0x0024d8c401007387 */ /* 0x0003e20000100a00 */
[----:B--2---:R-:W-:-:S03]  /*1f660*/  IMAD.WIDE R174, R15, 0x4, R240 ;  /* 0x000000040fae7825 */ /* 0x004fc600078e02f0 */
[----:B------:R-:W2:Y:S04]  /*1f670*/  LDL.LU.64 R240, [R1+0x16a0] ;  /* 0x0016a00001f07983 */ /* 0x000ea80000300a00 */
[----:B------:R-:W-:Y:S04]  /*1f680*/  STL.64 [R1+0x1648], R180 ;  /* 0x001648b401007387 */ /* 0x000fe80000100a00 */
[----:B------:R-:W-:Y:S04]  /*1f690*/  STL.64 [R1+0x24e0], R180 ;  /* 0x0024e0b401007387 */ /* 0x000fe80000100a00 */
[----:B------:R-:W2:Y:S04]  /*1f6a0*/  LDL.LU.64 R100, [R1+0x16a8] ;  /* 0x0016a80001647983 */ /* 0x000ea80000300a00 */
[----:B------:R-:W-:Y:S01]  /*1f6b0*/  STL.64 [R1+0x1650], R178 ;  /* 0x001650b201007387 */ /* 0x000fe20000100a00 */
[----:B------:R-:W-:-:S03]  /*1f6c0*/  IMAD.WIDE R166, R15, 0x4, R128 ;  /* 0x000000040fa67825 */ /* 0x000fc600078e0280 */
[----:B------:R-:W-:Y:S04]  /*1f6d0*/  STL.64 [R1+0x24e8], R178 ;  /* 0x0024e8b201007387 */ /* 0x000fe80000100a00 */
[----:B------:R-:W2:Y:S01]  /*1f6e0*/  LDL.LU.64 R102, [R1+0x16b0] ;  /* 0x0016b00001667983 */ /* 0x000ea20000300a00 */
[----:B------:R-:W-:-:S03]  /*1f6f0*/  IMAD.WIDE R164, R15, 0x4, R130 ;  /* 0x000000040fa47825 */ /* 0x000fc600078e0282 */
[----:B------:R-:W-:Y:S04]  /*1f700*/  STL.64 [R1+0x1658], R176 ;  /* 0x001658b001007387 */ /* 0x000fe80000100a00 */
[----:B------:R-:W-:Y:S01]  /*1f710*/  STL.64 [R1+0x2488], R176 ;  /* 0x002488b001007387 */ /* 0x000fe20000100a00 */
[----:B------:R-:W-:-:S03]  /*1f720*/  IMAD.WIDE R160, R15, 0x4, R192 ;  /* 0x000000040fa07825 */ /* 0x000fc600078e02c0 */
[----:B------:R-:W2:Y:S04]  /*1f730*/  LDL.LU.64 R128, [R1+0x16b8] ;  /* 0x0016b80001807983 */ /* 0x000ea80000300a00 */
[----:B------:R-:W2:Y:S04]  /*1f740*/  LDL.LU.64 R130, [R1+0x16c8] ;  /* 0x0016c80001827983 */ /* 0x000ea80000300a00 */
[----:B------:R-:W-:Y:S04]  /*1f750*/  STL.64 [R1+0x1660], R174 ;  /* 0x001660ae01007387 */ /* 0x000fe80000100a00 */
[----:B------:R-:W-:Y:S04]  /*1f760*/  STL.64 [R1+0x2490], R174 ;  /* 0x002490ae01007387 */ /* 0x000fe80000100a00 */
[----:B------:R-:W2:Y:S04]  /*1f770*/  LDL.LU.64 R192, [R1+0x16d0] ;  /* 0x0016d00001c07983 */ /* 0x000ea80000300a00 */
[----:B------:R-:W-:Y:S01]  /*1f780*/  STL.64 [R1+0x1668], R166 ;  /* 0x001668a601007387 */ /* 0x000fe20000100a00 */
[----:B----4-:R-:W-:-:S03]  /*1f790*/  IMAD.WIDE R156, R15, 0x4, R224 ;  /* 0x000000040f9c7825 */ /* 0x010fc600078e02e0 */
[----:B------:R-:W-:Y:S04]  /*1f7a0*/  STL.64 [R1+0x2498], R166 ;  /* 0x002498a601007387 */ /* 0x000fe80000100a00 */
[----:B------:R-:W4:Y:S04]  /*1f7b0*/  LDL.LU.64 R224, [R1+0x16c0] ;  /* 0x0016c00001e07983 */ /* 0x000f280000300a00 */
[----:B------:R-:W-:Y:S01]  /*1f7c0*/  STL.64 [R1+0x1670], R164 ;  /* 0x001670a401007387 */ /* 0x000fe20000100a00 */
[----:B------:R-:W-:-:S03]  /*1f7d0*/  IMAD.WIDE R124, R15, 0x4, R242 ;  /* 0x000000040f7c7825 */ /* 0x000fc600078e02f2 */
[----:B------:R-:W-:Y:S04]  /*1f7e0*/  STL.64 [R1+0x24a0], R164 ;  /* 0x0024a0a401007387 */ /* 0x000fe80000100a00 */
[----:B------:R-:W4:Y:S01]  /*1f7f0*/  LDL.LU.64 R242, [R1+0x16d8] ;  /* 0x0016d80001f27983 */ /* 0x000f220000300a00 */
[----:B------:R-:W-:-:S03]  /*1f800*/  IMAD.WIDE R158, R15, 0x4, R194 ;  /* 0x000000040f9e7825 */ /* 0x000fc600078e02c2 */
        /* <DEDUP_REMOVED lines=23> */
[----:B------:R-:W-:Y:S01]  /*1f980*/  STL.64 [R1+0x2520], R110 ;  /* 0x0025206e01007387 */ /* 0x000fe20000100a00 */
[----:B------:R-:W-:-:S04]  /*1f990*/  IMAD.WIDE R182, R15, 0x4, R130 ;  /* 0x000000040fb67825 */ /* 0x000fc800078e0282 */
[----:B------:R-:W-:-:S04]  /*1f9a0*/  IMAD.WIDE R184, R15, 0x4, R192 ;  /* 0x000000040fb87825 */ /* 0x000fc800078e02c0 */
[C---:B----4-:R-:W-:Y:S02]  /*1f9b0*/  IMAD.WIDE R186, R15.reuse, 0x4, R224 ;  /* 0x000000040fba7825 */ /* 0x050fe400078e02e0 */
[----:B------:R-:W1:Y:S04]  /*1f9c0*/  LDL.LU.64 R224, [R1+0x1718] ;  /* 0x0017180001e07983 */ /* 0x000e680000300a00 */
[----:B------:R-:W-:Y:S04]  /*1f9d0*/  STL.64 [R1+0x16b8], R106 ;  /* 0x0016b86a01007387 */ /* 0x000fe80000100a00 */
[----:B------:R-:W-:Y:S01]  /*1f9e0*/  STL.64 [R1+0x2528], R106 ;  /* 0x0025286a01007387 */ /* 0x000fe20000100a00 */
[----:B------:R-:W-:-:S03]  /*1f9f0*/  IMAD.WIDE R8, R15, 0x4, R242 ;  /* 0x000000040f087825 */ /* 0x000fc600078e02f2 */
[----:B------:R-:W4:Y:S04]  /*1fa00*/  LDL.LU.64 R242, [R1+0x1720] ;  /* 0x0017200001f27983 */ /* 0x000f280000300a00 */
[----:B------:R-:W-:Y:S04]  /*1fa10*/  STL.64 [R1+0x16c8], R182 ;  /* 0x0016c8b601007387 */ /* 0x000fe80000100a00 */
[----:B------:R4:W-:Y:S04]  /*1fa20*/  STL.64 [R1+0x2530], R182 ;  /* 0x002530b601007387 */ /* 0x0009e80000100a00 */
[----:B------:R-:W-:Y:S04]  /*1fa30*/  STL.64 [R1+0x16d0], R184 ;  /* 0x0016d0b801007387 */ /* 0x000fe80000100a00 */
[----:B------:R-:W-:Y:S01]  /*1fa40*/  STL.64 [R1+0x2580], R184 ;  /* 0x002580b801007387 */ /* 0x000fe20000100a00 */
[----:B---3--:R-:W-:-:S03]  /*1fa50*/  IMAD.WIDE R60, R15, 0x4, R226 ;  /* 0x000000040f3c7825 */ /* 0x008fc600078e02e2 */
[----:B------:R-:W3:Y:S01]  /*1fa60*/  LDL.LU.64 R226, [R1+0x1728] ;  /* 0x0017280001e27983 */ /* 0x000ee20000300a00 */
[----:B------:R-:W-:-:S03]  /*1fa70*/  IMAD.WIDE R10, R15, 0x4, R194 ;  /* 0x000000040f0a7825 */ /* 0x000fc600078e02c2 */
[----:B------:R-:W-:Y:S04]  /*1fa80*/  STL.64 [R1+0x16c0], R186 ;  /* 0x0016c0ba01007387 */ /* 0x000fe80000100a00 */
[----:B------:R-:W-:Y:S04]  /*1fa90*/  STL.64 [R1+0x2588], R186 ;  /* 0x002588ba01007387 */ /* 0x000fe80000100a00 */
[----:B------:R-:W-:Y:S04]  /*1faa0*/  STL.64 [R1+0x16d8], R8 ;  /* 0x0016d80801007387 */ /* 0x000fe80000100a00 */
[----:B------:R-:W-:Y:S04]  /*1fab0*/  STL.64 [R1+0x2590], R8 ;  /* 0x0025900801007387 */ /* 0x000fe80000100a00 */
[----:B------:R-:W-:Y:S04]  /*1fac0*/  STL.64 [R1+0x16e0], R10 ;  /* 0x0016e00a01007387 */ /* 0x000fe80000100a00 */
[----:B------:R-:W-:Y:S01]  /*1fad0*/  STL.64 [R1+0x2598], R10 ;  /* 0x0025980a01007387 */ /* 0x000fe20000100a00 */
[----:B------:R-:W-:-:S03]  /*1fae0*/  IMAD.WIDE R64, R15, 0x4, R64 ;  /* 0x000000040f407825 */ /* 0x000fc600078e0240 */
[----:B------:R-:W3:Y:S01]  /*1faf0*/  LDL.LU.64 R192, [R1+0x1730] ;  /* 0x0017300001c07983 */ /* 0x000ee20000300a00 */
[----:B------:R-:W-:-:S04]  /*1fb00*/  IMAD.WIDE R58, R15, 0x4, R58 ;  /* 0x000000040f3a7825 */ /* 0x000fc800078e023a */
[----:B------:R-:W-:-:S04]  /*1fb10*/  IMAD.WIDE R56, R15, 0x4, R56 ;  /* 0x000000040f387825 */ /* 0x000fc800078e0238 */
[C---:B--2---:R-:W-:Y:S02]  /*1fb20*/  IMAD.WIDE R62, R15.reuse, 0x4, R240 ;  /* 0x000000040f3e7825 */ /* 0x044fe400078e02f0 */
[----:B------:R-:W2:Y:S04]  /*1fb30*/  LDL.LU.64 R240, [R1+0x1738] ;  /* 0x0017380001f07983 */ /* 0x000ea80000300a00 */
[----:B------:R-:W-:Y:S04]  /*1fb40*/  STL.64 [R1+0x16e8], R60 ;  /* 0x0016e83c01007387 */ /* 0x000fe80000100a00 */
[----:B------:R-:W-:Y:S04]  /*1fb50*/  STL.64 [R1+0x25a0], R60 ;  /* 0x0025a03c01007387 */ /* 0x000fe80000100a00 */
[----:B------:R-:W2:Y:S04]  /*1fb60*/  LDL.LU.64 R100, [R1+0x1740] ;  /* 0x0017400001647983 */ /* 0x000ea80000300a00 */
[----:B------:R-:W2:Y:S04]  /*1fb70*/  LDL.LU.64 R102, [R1+0x1748] ;  /* 0x0017480001667983 */ /* 0x000ea80000300a00 */
[----:B------:R-:W-:Y:S04]  /*1fb80*/  STL.64 [R1+0x16f0], R62 ;  /* 0x0016f03e01007387 */ /* 0x000fe80000100a00 */
[----:B------:R-:W-:Y:S04]  /*1fb90*/  STL.64 [R1+0x25a8], R62 ;  /* 0x0025a83e01007387 */ /* 0x000fe80000100a00 */
[----:B------:R-:W-:Y:S04]  /*1fba0*/  STL.64 [R1+0x16f8], R64 ;  /* 0x0016f84001007387 */ /* 0x000fe80000100a00 */
[----:B------:R-:W-:Y:S04]  /*1fbb0*/  STL.64 [R1+0x25b0], R64 ;  /* 0x0025b04001007387 */ /* 0x000fe80000100a00 */
[----:B------:R-:W2:Y:S04]  /*1fbc0*/  LDL.LU.64 R128, [R1+0x948] ;  /* 0x0009480001807983 */ /* 0x000ea80000300a00 */
[----:B------:R-:W-:Y:S04]  /*1fbd0*/  STL.64 [R1+0x1700], R58 ;  /* 0x0017003a01007387 */ /* 0x000fe80000100a00 */
[----:B------:R-:W-:Y:S04]  /*1fbe0*/  STL.64 [R1+0x25b8], R58 ;  /* 0x0025b83a01007387 */ /* 0x000fe80000100a00 */
[----:B------:R-:W2:Y:S01]  /*1fbf0*/  LDL.LU.64 R194, [R1+0x1758] ;  /* 0x0017580001c27983 */ /* 0x000ea20000300a00 */
[----:B-1----:R-:W-:-:S04]  /*1fc00*/  IMAD.WIDE R196, R15, 0x4, R224 ;  /* 0x000000040fc47825 */ /* 0x002fc800078e02e0 */
[C---:B----4-:R-:W-:Y:S02]  /*1fc10*/  IMAD.WIDE R182, R15.reuse, 0x4, R242 ;  /* 0x000000040fb67825 */ /* 0x050fe400078e02f2 */
[----:B------:R-:W4:Y:S04]  /*1fc20*/  LDL.LU.64 R242, [R1+0x1760] ;  /* 0x0017600001f27983 */ /* 0x000f280000300a00 */
[----:B------:R-:W-:Y:S04]  /*1fc30*/  STL.64 [R1+0x1708], R56 ;  /* 0x0017083801007387 */ /* 0x000fe80000100a00 */
[----:B------:R-:W-:Y:S04]  /*1fc40*/  STL.64 [R1+0x25c0], R56 ;  /* 0x0025c03801007387 */ /* 0x000fe80000100a00 */
[----:B------:R-:W-:Y:S04]  /*1fc50*/  STL.64 [R1+0x1718], R196 ;  /* 0x001718c401007387 */ /* 0x000fe80000100a00 */
[----:B------:R-:W-:Y:S04]  /*1fc60*/  STL.64 [R1+0x25c8], R196 ;  /* 0x0025c8c401007387 */ /* 0x000fe80000100a00 */
[----:B------:R-:W4:Y:S01]  /*1fc70*/  LDL.LU.64 R130, [R1+0x1768] ;  /* 0x0017680001827983 */ /* 0x000f220000300a00 */
[----:B---3--:R-:W-:-:S03]  /*1fc80*/  IMAD.WIDE R180, R15, 0x4, R226 ;  /* 0x000000040fb47825 */ /* 0x008fc600078e02e2 */
[----:B------:R-:W3:Y:S04]  /*1fc90*/  LDL.LU.64 R224, [R1+0x940] ;  /* 0x0009400001e07983 */ /* 0x000ee80000300a00 */
[----:B------:R-:W3:Y:S01]  /*1fca0*/  LDL.LU.64 R226, [R1+0x1778] ;  /* 0x0017780001e27983 */ /* 0x000ee20000300a00 */
[----:B------:R-:W-:-:S05]  /*1fcb0*/  IMAD.WIDE R54, R15, 0x4, R54 ;  /* 0x000000040f367825 */ /* 0x000fca00078e0236 */
[----:B------:R-:W-:Y:S04]  /*1fcc0*/  STL.64 [R1+0x1710], R54 ;  /* 0x0017103601007387 */ /* 0x000fe80000100a00 */
[----:B------:R-:W-:Y:S04]  /*1fcd0*/  STL.64 [R1+0x25d0], R54 ;  /* 0x0025d03601007387 */ /* 0x000fe80000100a00 */
[----:B------:R-:W-:Y:S04]  /*1fce0*/  STL.64 [R1+0x1720], R182 ;  /* 0x001720b601007387 */ /* 0x000fe80000100a00 */
[----:B------:R-:W-:Y:S01]  /*1fcf0*/  STL.64 [R1+0x25d8], R182 ;  /* 0x0025d8b601007387 */ /* 0x000fe20000100a00 */
[----:B------:R-:W-:-:S03]  /*1fd00*/  IMAD.WIDE R178, R15, 0x4, R192 ;  /* 0x000000040fb27825 */ /* 0x000fc600078e02c0 */
[----:B------:R-:W3:Y:S01]  /*1fd10*/  LDL.LU.64 R192, [R1+0x1780] ;  /* 0x0017800001c07983 */ /* 0x000ee20000300a00 */
[----:B--2---:R-:W-:-:S03]  /*1fd20*/  IMAD.WIDE R176, R15, 0x4, R240 ;  /* 0x000000040fb07825 */ /* 0x004fc600078e02f0 */
[----:B------:R-:W2:Y:S04]  /*1fd30*/  LDL.LU.64 R240, [R1+0x1788] ;  /* 0x0017880001f07983 */ /* 0x000ea80000300a00 */
[----:B------:R-:W-:Y:S04]  /*1fd40*/  STL.64 [R1+0x1728], R180 ;  /* 0x001728b401007387 */ /* 0x000fe80000100a00 */
[----:B------:R-:W-:Y:S04]  /*1fd50*/  STL.64 [R1+0x25e0], R180 ;  /* 0x0025e0b401007387 */ /* 0x000fe80000100a00 */
[----:B------:R-:W2:Y:S01]  /*1fd60*/  LDL.LU.64 R28, [R1+0x938] ;  /* 0x00093800011c7983 */ /* 0x000ea20000300a00 */
[----:B------:R-:W-:-:S03]  /*1fd70*/  IMAD.WIDE R174, R15, 0x4, R100 ;  /* 0x000000040fae7825 */ /* 0x000fc600078e0264 */
[----:B------:R-:W2:Y:S01]  /*1fd80*/  LDL.LU.64 R26, [R1+0x1798] ;  /* 0x00179800011a7983 */ /* 0x000ea20000300a00 */
[----:B------:R-:W-:-:S03]  /*1fd90*/  IMAD.WIDE R166, R15, 0x4, R102 ;  /* 0x000000040fa67825 */ /* 0x000fc600078e0266 */
[----:B------:R-:W2:Y:S04]  /*1fda0*/  LDL.LU.64 R30, [R1+0x17a0] ;  /* 0x0017a000011e7983 */ /* 0x000ea80000300a00 */
[----:B------:R-:W-:Y:S04]  /*1fdb0*/  STL.64 [R1+0x1730], R178 ;  /* 0x001730b201007387 */ /* 0x000fe80000100a00 */
[----:B------:R1:W-:Y:S04]  /*1fdc0*/  STL.64 [R1+0x25e8], R178 ;  /* 0x0025e8b201007387 */ /* 0x0003e80000100a00 */
[----:B------:R-:W2:Y:S01]  /*1fdd0*/  LDL.LU.64 R100, [R1+0x17a8] ;  /* 0x0017a80001647983 */ /* 0x000ea20000300a00 */
[----:B------:R-:W-:-:S03]  /*1fde0*/  IMAD.WIDE R164, R15, 0x4, R128 ;  /* 0x000000040fa47825 */ /* 0x000fc600078e0280 */
[----:B------:R-:W2:Y:S04]  /*1fdf0*/  LDL.LU.64 R102, [R1+0x930] ;  /* 0x0009300001667983 */ /* 0x000ea80000300a00 */
[----:B------:R-:W-:Y:S04]  /*1fe00*/  STL.64 [R1+0x1738], R176 ;  /* 0x001738b001007387 */ /* 0x000fe80000100a00 */
[----:B------:R-:W2:Y:S01]  /*1fe10*/  LDL.LU.64 R128, [R1+0x17b8] ;  /* 0x0017b80001807983 */ /* 0x000ea20000300a00 */
[----:B------:R-:W-:-:S03]  /*1fe20*/  IMAD.WIDE R162, R15, 0x4, R194 ;  /* 0x000000040fa27825 */ /* 0x000fc600078e02c2 */
[----:B------:R-:W2:Y:S04]  /*1fe30*/  LDL.LU.64 R194, [R1+0x17c0] ;  /* 0x0017c00001c27983 */ /* 0x000ea80000300a00 */
[----:B------:R-:W-:Y:S01]  /*1fe40*/  STL.64 [R1+0x1740], R174 ;  /* 0x001740ae01007387 */ /* 0x000fe20000100a00 */
[----:B----4-:R-:W-:-:S03]  /*1fe50*/  IMAD.WIDE R154, R15, 0x4, R242 ;  /* 0x000000040f9a7825 */ /* 0x010fc600078e02f2 */
[----:B------:R-:W4:Y:S04]  /*1fe60*/  LDL.LU.64 R242, [R1+0x17c8] ;  /* 0x0017c80001f27983 */ /* 0x000f280000300a00 */
[----:B------:R-:W-:Y:S01]  /*1fe70*/  STL.64 [R1+0x1748], R166 ;  /* 0x001748a601007387 */ /* 0x000fe20000100a00 */
[----:B------:R-:W-:-:S03]  /*1fe80*/  IMAD.WIDE R152, R15, 0x4, R130 ;  /* 0x000000040f987825 */ /* 0x000fc600078e0282 */
[----:B------:R-:W4:Y:S01]  /*1fe90*/  LDL.LU.64 R130, [R1+0x928] ;  /* 0x0009280001827983 */ /* 0x000f220000300a00 */
[----:B---3--:R-:W-:-:S03]  /*1fea0*/  IMAD.WIDE R150, R15, 0x4, R224 ;  /* 0x000000040f967825 */ /* 0x008fc600078e02e0 */
[----:B------:R-:W-:Y:S01]  /*1feb0*/  STL.64 [R1+0x1750], R164 ;  /* 0x001750a401007387 */ /* 0x000fe20000100a00 */
[----:B------:R-:W-:-:S03]  /*1fec0*/  IMAD.WIDE R122, R15, 0x4, R226 ;  /* 0x000000040f7a7825 */ /* 0x000fc600078e02e2 */
[----:B------:R-:W3:Y:S04]  /*1fed0*/  LDL.LU.64 R224, [R1+0x17d8] ;  /* 0x0017d80001e07983 */ /* 0x000ee80000300a00 */
[----:B------:R-:W-:Y:S04]  /*1fee0*/  STL.64 [R1+0x1758], R162 ;  /* 0x001758a201007387 */ /* 0x000fe80000100a00 */
[----:B------:R-:W3:Y:S04]  /*1fef0*/  LDL.LU.64 R226, [R1+0x17e0] ;  /* 0x0017e00001e27983 */ /* 0x000ee80000300a00 */
[----:B------:R-:W-:Y:S01]  /*1ff00*/  STL.64 [R1+0x1760], R154 ;  /* 0x0017609a01007387 */ /* 0x000fe20000100a00 */
[----:B------:R-:W-:-:S03]  /*1ff10*/  IMAD.WIDE R120, R15, 0x4, R192 ;  /* 0x000000040f787825 */ /* 0x000fc600078e02c0 */
[----:B------:R-:W3:Y:S04]  /*1ff20*/  LDL.LU.64 R192, [R1+0x17e8] ;  /* 0x0017e80001c07983 */ /* 0x000ee80000300a00 */
[----:B------:R-:W-:Y:S01]  /*1ff30*/  STL.64 [R1+0x1768], R152 ;  /* 0x0017689801007387 */ /* 0x000fe20000100a00 */
[----:B--2---:R-:W-:-:S03]  /*1ff40*/  IMAD.WIDE R118, R15, 0x4, R240 ;  /* 0x000000040f767825 */ /* 0x004fc600078e02f0 */
[----:B------:R-:W2:Y:S04]  /*1ff50*/  LDL.LU.64 R240, [R1+0x770] ;  /* 0x0007700001f07983 */ /* 0x000ea80000300a00 */
[----:B------:R-:W-:Y:S04]  /*1ff60*/  STL.64 [R1+0x1770], R150 ;  /* 0x0017709601007387 */ /* 0x000fe80000100a00 */
[----:B------:R-:W-:Y:S01]  /*1ff70*/  STL.64 [R1+0x1778], R122 ;  /* 0x0017787a01007387 */ /* 0x000fe20000100a00 */
[----:B------:R-:W-:-:S03]  /*1ff80*/  IMAD.WIDE R116, R15, 0x4, R28 ;  /* 0x000000040f747825 */ /* 0x000fc600078e021c */
[----:B------:R-:W-:Y:S01]  /*1ff90*/  STL.64 [R1+0x1780], R120 ;  /* 0x0017807801007387 */ /* 0x000fe20000100a00 */
[----:B------:R-:W-:-:S03]  /*1ffa0*/  IMAD.WIDE R108, R15, 0x4, R26 ;  /* 0x000000040f6c7825 */ /* 0x000fc600078e021a */
[----:B------:R-:W-:Y:S01]  /*1ffb0*/  STL.64 [R1+0x1788], R118 ;  /* 0x0017887601007387 */ /* 0x000fe20000100a00 */
[----:B------:R-:W-:-:S03]  /*1ffc0*/  IMAD.WIDE R74, R15, 0x4, R30 ;  /* 0x000000040f4a7825 */ /* 0x000fc600078e021e */
[----:B------:R-:W-:Y:S04]  /*1ffd0*/  STL.64 [R1+0x1790], R116 ;  /* 0x0017907401007387 */ /* 0x000fe80000100a00 */
[----:B------:R-:W-:Y:S01]  /*1ffe0*/  STL.64 [R1+0x1798], R108 ;  /* 0x0017986c01007387 */ /* 0x000fe20000100a00 */
[----:B------:R-:W-:-:S03]  /*1fff0*/  IMAD.WIDE R72, R15, 0x4, R100 ;  /* 0x000000040f487825 */ /* 0x000fc600078e0264 */
[----:B------:R-:W-:Y:S01]  /*20000*/  STL.64 [R1+0x17a0], R74 ;  /* 0x0017a04a01007387 */ /* 0x000fe20000100a00 */
[----:B------:R-:W-:-:S04]  /*20010*/  IMAD.WIDE R42, R15, 0x4, R102 ;  /* 0x000000040f2a7825 */ /* 0x000fc800078e0266 */
[----:B------:R-:W-:-:S04]  /*20020*/  IMAD.WIDE R188, R15, 0x4, R128 ;  /* 0x000000040fbc7825 */ /* 0x000fc800078e0280 */
[C---:B------:R-:W-:Y:S02]  /*20030*/  IMAD.WIDE R104, R15.reuse, 0x4, R194 ;  /* 0x000000040f687825 */ /* 0x040fe400078e02c2 */
[----:B------:R-:W2:Y:S04]  /*20040*/  LDL.LU.64 R194, [R1+0x1818] ;  /* 0x0018180001c27983 */ /* 0x000ea80000300a00 */
[----:B------:R-:W-:Y:S01]  /*20050*/  STL.64 [R1+0x17a8], R72 ;  /* 0x0017a84801007387 */ /* 0x000fe20000100a00 */
[----:B----4-:R-:W-:-:S03]  /*20060*/  IMAD.WIDE R70, R15, 0x4, R242 ;  /* 0x000000040f467825 */ /* 0x010fc600078e02f2 */
[----:B------:R-:W4:Y:S04]  /*20070*/  LDL.LU.64 R242, [R1+0x1820] ;  /* 0x0018200001f27983 */ /* 0x000f280000300a00 */
[----:B------:R-:W-:Y:S04]  /*20080*/  STL.64 [R1+0x17b0], R42 ;  /* 0x0017b02a01007387 */ /* 0x000fe80000100a00 */
[----:B------:R-:W-:Y:S01]  /*20090*/  STL.64 [R1+0x17b8], R188 ;  /* 0x0017b8bc01007387 */ /* 0x000fe20000100a00 */
[----:B------:R-:W-:-:S04]  /*200a0*/  IMAD.WIDE R68, R15, 0x4, R130 ;  /* 0x000000040f447825 */ /* 0x000fc800078e0282 */
[C---:B---3--:R-:W-:Y:S02]  /*200b0*/  IMAD.WIDE R100, R15.reuse, 0x4, R224 ;  /* 0x000000040f647825 */ /* 0x048fe400078e02e0 */
[----:B------:R-:W3:Y:S04]  /*200c0*/  LDL.LU.64 R224, [R1+0x1828] ;  /* 0x0018280001e07983 */ /* 0x000ee80000300a00 */
[----:B------:R-:W-:Y:S01]  /*200d0*/  STL.64 [R1+0x17c0], R104 ;  /* 0x0017c06801007387 */ /* 0x000fe20000100a00 */
[----:B------:R-:W-:-:S03]  /*200e0*/  IMAD.WIDE R102, R15, 0x4, R226 ;  /* 0x000000040f667825 */ /* 0x000fc600078e02e2 */
[----:B------:R-:W3:Y:S04]  /*200f0*/  LDL.LU.64 R24, [R1+0x1830] ;  /* 0x0018300001187983 */ /* 0x000ee80000300a00 */
[----:B------:R-:W3:Y:S04]  /*20100*/  LDL.LU.64 R226, [R1+0x1838] ;  /* 0x0018380001e27983 */ /* 0x000ee80000300a00 */
[----:B------:R-:W-:Y:S04]  /*20110*/  STL.64 [R1+0x17c8], R70 ;  /* 0x0017c84601007387 */ /* 0x000fe80000100a00 */
[----:B------:R-:W3:Y:S04]  /*20120*/  LDL.LU.64 R22, [R1+0x1840] ;  /* 0x0018400001167983 */ /* 0x000ee80000300a00 */
[----:B------:R-:W-:Y:S04]  /*20130*/  STL.64 [R1+0x17d0], R68 ;  /* 0x0017d04401007387 */ /* 0x000fe80000100a00 */
[----:B------:R-:W3:Y:S04]  /*20140*/  LDL.LU.64 R28, [R1+0x1848] ;  /* 0x00184800011c7983 */ /* 0x000ee80000300a00 */
[----:B------:R-:W-:Y:S04]  /*20150*/  STL.64 [R1+0x17d8], R100 ;  /* 0x0017d86401007387 */ /* 0x000fe80000100a00 */
[----:B------:R-:W3:Y:S01]  /*20160*/  LDL.LU.64 R30, [R1+0x760] ;  /* 0x00076000011e7983 */ /* 0x000ee20000300a00 */
[----:B------:R-:W-:-:S03]  /*20170*/  IMAD.WIDE R128, R15, 0x4, R192 ;  /* 0x000000040f807825 */ /* 0x000fc600078e02c0 */
[----:B------:R-:W-:Y:S01]  /*20180*/  STL.64 [R1+0x17e0], R102 ;  /* 0x0017e06601007387 */ /* 0x000fe20000100a00 */
[----:B------:R-:W-:-:S03]  /*20190*/  IMAD.WIDE R52, R15, 0x4, R52 ;  /* 0x000000040f347825 */ /* 0x000fc600078e0234 */
[----:B------:R-:W-:Y:S01]  /*201a0*/  STL.64 [R1+0x17e8], R128 ;  /* 0x0017e88001007387 */ /* 0x000fe20000100a00 */
[----:B------:R-:W-:-:S03]  /*201b0*/  IMAD.WIDE R50, R15, 0x4, R50 ;  /* 0x000000040f327825 */ /* 0x000fc600078e0232 */
[----:B------:R-:W3:Y:S01]  /*201c0*/  LDL.LU.64 R26, [R1+0x1860] ;  /* 0x00186000011a7983 */ /* 0x000ee20000300a00 */
[----:B------:R-:W-:-:S04]  /*201d0*/  IMAD.WIDE R48, R15, 0x4, R48 ;  /* 0x000000040f307825 */ /* 0x000fc800078e0230 */
[----:B------:R-:W-:-:S04]  /*201e0*/  IMAD.WIDE R38, R15, 0x4, R38 ;  /* 0x000000040f267825 */ /* 0x000fc800078e0226 */
[----:B--2---:R-:W-:-:S05]  /*201f0*/  IMAD.WIDE R130, R15, 0x4, R240 ;  /* 0x000000040f827825 */ /* 0x004fca00078e02f0 */
[----:B------:R-:W-:Y:S04]  /*20200*/  STL.64 [R1+0x17f0], R130 ;  /* 0x0017f08201007387 */ /* 0x000fe80000100a00 */
[----:B------:R-:W2:Y:S04]  /*20210*/  LDL.LU.64 R240, [R1+0x1858] ;  /* 0x0018580001f07983 */ /* 0x000ea80000300a00 */
[----:B------:R-:W-:Y:S04]  /*20220*/  STL.64 [R1+0x17f8], R52 ;  /* 0x0017f83401007387 */ /* 0x000fe80000100a00 */
[----:B------:R-:W2:Y:S04]  /*20230*/  LDL.LU.64 R192, [R1+0x1850] ;  /* 0x0018500001c07983 */ /* 0x000ea80000300a00 */
[----:B------:R-:W-:Y:S01]  /*20240*/  STL.64 [R1+0x1800], R50 ;  /* 0x0018003201007387 */ /* 0x000fe20000100a00 */
[----:B------:R-:W-:-:S04]  /*20250*/  IMAD.WIDE R158, R15, 0x4, R194 ;  /* 0x000000040f9e7825 */ /* 0x000fc800078e02c2 */
[C---:B----4-:R-:W-:Y:S02]  /*20260*/  IMAD.WIDE R156, R15.reuse, 0x4, R242 ;  /* 0x000000040f9c7825 */ /* 0x050fe400078e02f2 */
[----:B------:R-:W4:Y:S04]  /*20270*/  LDL.LU.64 R242, [R1+0x758] ;  /* 0x0007580001f27983 */ /* 0x000f280000300a00 */
[----:B------:R-:W4:Y:S04]  /*20280*/  LDL.LU.64 R194, [R1+0x1878] ;  /* 0x0018780001c27983 */ /* 0x000f280000300a00 */
[----:B------:R-:W-:Y:S04]  /*20290*/  STL.64 [R1+0x1808], R48 ;  /* 0x0018083001007387 */ /* 0x000fe80000100a00 */
[----:B------:R-:W-:Y:S01]  /*202a0*/  STL.64 [R1+0x1818], R158 ;  /* 0x0018189e01007387 */ /* 0x000fe20000100a00 */
[----:B---3--:R-:W-:-:S03]  /*202b0*/  IMAD.WIDE R142, R15, 0x4, R224 ;  /* 0x000000040f8e7825 */ /* 0x008fc600078e02e0 */
[----:B------:R-:W3:Y:S04]  /*202c0*/  LDL.LU.64 R224, [R1+0x1870] ;  /* 0x0018700001e07983 */ /* 0x000ee80000300a00 */
[----:B------:R-:W-:Y:S01]  /*202d0*/  STL.64 [R1+0x1810], R38 ;  /* 0x0018102601007387 */ /* 0x000fe20000100a00 */
[----:B------:R-:W-:-:S03]  /*202e0*/  IMAD.WIDE R140, R15, 0x4, R24 ;  /* 0x000000040f8c7825 */ /* 0x000fc600078e0218 */
[----:B------:R-:W-:Y:S01]  /*202f0*/  STL.64 [R1+0x1820], R156 ;  /* 0x0018209c01007387 */ /* 0x000fe20000100a00 */
[----:B------:R-:W-:-:S03]  /*20300*/  IMAD.WIDE R160, R15, 0x4, R226 ;  /* 0x000000040fa07825 */ /* 0x000fc600078e02e2 */
[----:B------:R-:W3:Y:S04]  /*20310*/  LDL.LU.64 R226, [R1+0x1868] ;  /* 0x0018680001e27983 */ /* 0x000ee80000300a00 */
[----:B------:R-:W-:Y:S04]  /*20320*/  STL.64 [R1+0x1828], R142 ;  /* 0x0018288e01007387 */ /* 0x000fe80000100a00 */
[----:B------:R-:W3:Y:S01]  /*20330*/  LDL.LU.64 R218, [R1+0x750] ;  /* 0x0007500001da7983 */ /* 0x000ee20000300a00 */
[----:B------:R-:W-:-:S03]  /*20340*/  IMAD.WIDE R148, R15, 0x4, R22 ;  /* 0x000000040f947825 */ /* 0x000fc600078e0216 */
[----:B------:R-:W3:Y:S04]  /*20350*/  LDL.LU.64 R20, [R1+0x1890] ;  /* 0x0018900001147983 */ /* 0x000ee80000300a00 */
[----:B------:R-:W3:Y:S04]  /*20360*/  LDL.LU.64 R24, [R1+0x1888] ;  /* 0x0018880001187983 */ /* 0x000ee80000300a00 */
[----:B------:R-:W-:Y:S01]  /*20370*/  STL.64 [R1+0x1830], R140 ;  /* 0x0018308c01007387 */ /* 0x000fe20000100a00 */
[----:B------:R-:W-:-:S03]  /*20380*/  IMAD.WIDE R136, R15, 0x4, R30 ;  /* 0x000000040f887825 */ /* 0x000fc600078e021e */
[----:B------:R-:W3:Y:S04]  /*20390*/  LDL.LU.64 R22, [R1+0x1880] ;  /* 0x0018800001167983 */ /* 0x000ee80000300a00 */
[----:B------:R-:W3:Y:S01]  /*203a0*/  LDL.LU.64 R30, [R1+0x748] ;  /* 0x00074800011e7983 */ /* 0x000ee20000300a00 */
[----:B------:R-:W-:-:S03]  /*203b0*/  IMAD.WIDE R138, R15, 0x4, R28 ;  /* 0x000000040f8a7825 */ /* 0x000fc600078e021c */
[----:B------:R-:W-:Y:S04]  /*203c0*/  STL.64 [R1+0x1838], R160 ;  /* 0x001838a001007387 */ /* 0x000fe80000100a00 */
[----:B------:R-:W3:Y:S01]  /*203d0*/  LDL.LU.64 R28, [R1+0x18b0] ;  /* 0x0018b000011c7983 */ /* 0x000ee20000300a00 */
[----:B------:R-:W-:-:S03]  /*203e0*/  IMAD.WIDE R146, R15, 0x4, R26 ;  /* 0x000000040f927825 */ /* 0x000fc600078e021a */
[----:B------:R-:W-:Y:S01]  /*203f0*/  STL.64 [R1+0x1840], R148 ;  /* 0x0018409401007387 */ /* 0x000fe20000100a00 */
[----:B--2---:R-:W-:-:S03]  /*20400*/  IMAD.WIDE R144, R15, 0x4, R240 ;  /* 0x000000040f907825 */ /* 0x004fc600078e02f0 */
[----:B------:R-:W2:Y:S04]  /*20410*/  LDL.LU.64 R240, [R1+0x18a8] ;  /* 0x0018a80001f07983 */ /* 0x000ea80000300a00 */
[----:B------:R-:W-:Y:S04]  /*20420*/  STL.64 [R1+0x1848], R138 ;  /* 0x0018488a01007387 */ /* 0x000fe80000100a00 */
[----:B------:R-:W2:Y:S04]  /*20430*/  LDL.LU.64 R26, [R1+0x18a0] ;  /* 0x0018a000011a7983 */ /* 0x000ea80000300a00 */
[----:B------:R-:W-:Y:S01]  /*20440*/  STL.64 [R1+0x1c78], R136 ;  /* 0x001c788801007387 */ /* 0x000fe20000100a00 */
[----:B------:R-:W-:-:S04]  /*20450*/  IMAD.WIDE R114, R15, 0x4, R192 ;  /* 0x000000040f727825 */ /* 0x000fc800078e02c0 */
[C---:B----4-:R-:W-:Y:S02]  /*20460*/  IMAD.WIDE R112, R15.reuse, 0x4, R242 ;  /* 0x000000040f707825 */ /* 0x050fe400078e02f2 */
[----:B------:R-:W4:Y:S02]  /*20470*/  LDL.LU.64 R242, [R1+0x740] ;  /* 0x0007400001f27983 */ /* 0x000f240000300a00 */
[C---:B------:R-:W-:Y:S02]  /*20480*/  IMAD.WIDE R98, R15.reuse, 0x4, R194 ;  /* 0x000000040f627825 */ /* 0x040fe400078e02c2 */
[----:B------:R-:W-:Y:S04]  /*20490*/  STL.64 [R1+0x1c80], R146 ;  /* 0x001c809201007387 */ /* 0x000fe80000100a00 */
[----:B------:R-:W4:Y:S04]  /*204a0*/  LDL.LU.64 R192, [R1+0x18c8] ;  /* 0x0018c80001c07983 */ /* 0x000f280000300a00 */
[----:B------:R-:W4:Y:S04]  /*204b0*/  LDL.LU.64 R194, [R1+0x18c0] ;  /* 0x0018c00001c27983 */ /* 0x000f280000300a00 */
[----:B------:R-:W-:Y:S01]  /*204c0*/  STL.64 [R1+0x1c88], R144 ;  /* 0x001c889001007387 */ /* 0x000fe20000100a00 */
[----:B---3--:R-:W-:-:S03]  /*204d0*/  IMAD.WIDE R96, R15, 0x4, R224 ;  /* 0x000000040f607825 */ /* 0x008fc600078e02e0 */
[----:B------:R-:W3:Y:S04]  /*204e0*/  LDL.LU.64 R224, [R1+0x18b8] ;  /* 0x0018b80001e07983 */ /* 0x000ee80000300a00 */
[----:B------:R-:W-:Y:S01]  /*204f0*/  STL.64 [R1+0x1c90], R114 ;  /* 0x001c907201007387 */ /* 0x000fe20000100a00 */
[----:B------:R-:W-:-:S03]  /*20500*/  IMAD.WIDE R94, R15, 0x4, R226 ;  /* 0x000000040f5e7825 */ /* 0x000fc600078e02e2 */
[----:B------:R-:W3:Y:S04]  /*20510*/  LDL.LU.64 R226, [R1+0x738] ;  /* 0x0007380001e27983 */ /* 0x000ee80000300a00 */
[----:B------:R-:W-:Y:S01]  /*20520*/  STL.64 [R1+0x1c98], R112 ;  /* 0x001c987001007387 */ /* 0x000fe20000100a00 */
[----:B------:R-:W-:-:S03]  /*20530*/  IMAD.WIDE R78, R15, 0x4, R218 ;  /* 0x000000040f4e7825 */ /* 0x000fc600078e02da */
[----:B------:R-:W-:Y:S01]  /*20540*/  STL.64 [R1+0x1ca0], R98 ;  /* 0x001ca06201007387 */ /* 0x000fe20000100a00 */
[----:B------:R-:W-:-:S03]  /*20550*/  IMAD.WIDE R40, R15, 0x4, R20 ;  /* 0x000000040f287825 */ /* 0x000fc600078e0214 */
[----:B------:R-:W-:Y:S04]  /*20560*/  STL.64 [R1+0x1ca8], R96 ;  /* 0x001ca86001007387 */ /* 0x000fe80000100a00 */
[----:B------:R-:W-:Y:S04]  /*20570*/  STL.64 [R1+0x1cb0], R94 ;  /* 0x001cb05e01007387 */ /* 0x000fe80000100a00 */
[----:B------:R-:W-:Y:S01]  /*20580*/  STL.64 [R1+0x1cb8], R78 ;  /* 0x001cb84e01007387 */ /* 0x000fe20000100a00 */
[----:B------:R-:W-:-:S04]  /*20590*/  IMAD.WIDE R216, R15, 0x4, R22 ;  /* 0x000000040fd87825 */ /* 0x000fc800078e0216 */
[C---:B------:R-:W-:Y:S02]  /*205a0*/  IMAD.WIDE R172, R15.reuse, 0x4, R30 ;  /* 0x000000040fac7825 */ /* 0x040fe400078e021e */
[----:B------:R-:W3:Y:S04]  /*205b0*/  LDL.LU.64 R30, [R1+0x730] ;  /* 0x00073000011e7983 */ /* 0x000ee80000300a00 */
[----:B------:R-:W-:Y:S04]  /*205c0*/  STL.64 [R1+0x1cc0], R40 ;  /* 0x001cc02801007387 */ /* 0x000fe80000100a00 */
[----:B------:R-:W3:Y:S01]  /*205d0*/  LDL.LU.64 R22, [R1+0x18f8] ;  /* 0x0018f80001167983 */ /* 0x000ee20000300a00 */
[----:B------:R-:W-:-:S04]  /*205e0*/  IMAD.WIDE R232, R15, 0x4, R24 ;  /* 0x000000040fe87825 */ /* 0x000fc800078e0218 */
[C---:B------:R-:W-:Y:S01]  /*205f0*/  IMAD.WIDE R18, R15.reuse, 0x4, R28 ;  /* 0x000000040f127825 */ /* 0x040fe200078e021c */
[----:B------:R-:W-:Y:S03]  /*20600*/  STL.64 [R1+0x1cc8], R232 ;  /* 0x001cc8e801007387 */ /* 0x000fe60000100a00 */
[----:B------:R-:W-:-:S04]  /*20610*/  IMAD.WIDE R36, R15, 0x4, R36 ;  /* 0x000000040f247825 */ /* 0x000fc800078e0224 */
[C---:B--2---:R-:W-:Y:S02]  /*20620*/  IMAD.WIDE R190, R15.reuse, 0x4, R240 ;  /* 0x000000040fbe7825 */ /* 0x044fe400078e02f0 */
[----:B------:R-:W2:Y:S04]  /*20630*/  LDL.LU.64 R240, [R1+0x18f0] ;  /* 0x0018f00001f07983 */ /* 0x000ea80000300a00 */
[----:B------:R-:W-:Y:S01]  /*20640*/  STL.64 [R1+0x1cd0], R216 ;  /* 0x001cd0d801007387 */ /* 0x000fe20000100a00 */
[----:B------:R-:W-:-:S03]  /*20650*/  IMAD.WIDE R208, R15, 0x4, R26 ;  /* 0x000000040fd07825 */ /* 0x000fc600078e021a */
[----:B------:R-:W-:Y:S01]  /*20660*/  STL.64 [R1+0x1cd8], R172 ;  /* 0x001cd8ac01007387 */ /* 0x000fe20000100a00 */
[----:B----4-:R-:W-:-:S03]  /*20670*/  IMAD.WIDE R210, R15, 0x4, R242 ;  /* 0x000000040fd27825 */ /* 0x010fc600078e02f2 */
[----:B------:R-:W4:Y:S04]  /*20680*/  LDL.LU.64 R242, [R1+0x18e8] ;  /* 0x0018e80001f27983 */ /* 0x000f280000300a00 */
[----:B------:R-:W-:Y:S01]  /*20690*/  STL.64 [R1+0x1ce0], R18 ;  /* 0x001ce01201007387 */ /* 0x000fe20000100a00 */
[----:B------:R-:W-:-:S03]  /*206a0*/  IMAD.WIDE R192, R15, 0x4, R192 ;  /* 0x000000040fc07825 */ /* 0x000fc600078e02c0 */
[----:B------:R-:W-:Y:S01]  /*206b0*/  STL.64 [R1+0x1ce8], R190 ;  /* 0x001ce8be01007387 */ /* 0x000fe20000100a00 */
[----:B------:R-:W-:-:S03]  /*206c0*/  IMAD.WIDE R194, R15, 0x4, R194 ;  /* 0x000000040fc27825 */ /* 0x000fc600078e02c2 */
[----:B------:R-:W4:Y:S04]  /*206d0*/  LDL.LU.64 R220, [R1+0x1898] ;  /* 0x0018980001dc7983 */ /* 0x000f280000300a00 */
[----:B------:R-:W-:Y:S04]  /*206e0*/  STL.64 [R1+0x1cf0], R208 ;  /* 0x001cf0d001007387 */ /* 0x000fe80000100a00 */
[----:B------:R-:W4:Y:S04]  /*206f0*/  LDL.LU.64 R218, [R1+0x1948] ;  /* 0x0019480001da7983 */ /* 0x000f280000300a00 */
[----:B------:R-:W-:Y:S01]  /*20700*/  STL.64 [R1+0x1cf8], R210 ;  /* 0x001cf8d201007387 */ /* 0x000fe20000100a00 */
[----:B---3--:R-:W-:-:S03]  /*20710*/  IMAD.WIDE R224, R15, 0x4, R224 ;  /* 0x000000040fe07825 */ /* 0x008fc600078e02e0 */
[----:B------:R-:W3:Y:S04]  /*20720*/  LDL.LU.64 R20, [R1+0x1940] ;  /* 0x0019400001147983 */ /* 0x000ee80000300a00 */
[----:B------:R-:W-:Y:S04]  /*20730*/  STL.64 [R1+0x1d00], R192 ;  /* 0x001d00c001007387 */ /* 0x000fe80000100a00 */
[----:B------:R-:W3:Y:S01]  /*20740*/  LDL.LU.64 R24, [R1+0x1938] ;  /* 0x0019380001187983 */ /* 0x000ee20000300a00 */
[----:B------:R-:W-:-:S03]  /*20750*/  IMAD.WIDE R226, R15, 0x4, R226 ;  /* 0x000000040fe27825 */ /* 0x000fc600078e02e2 */
[----:B------:R-:W-:Y:S04]  /*20760*/  STL.64 [R1+0x1d08], R194 ;  /* 0x001d08c201007387 */ /* 0x000fe80000100a00 */
[----:B------:R-:W3:Y:S04]  /*20770*/  LDL.LU.64 R28, [R1+0x728] ;  /* 0x00072800011c7983 */ /* 0x000ee80000300a00 */
[----:B------:R-:W-:Y:S04]  /*20780*/  STL.64 [R1+0x1d10], R224 ;  /* 0x001d10e001007387 */ /* 0x000fe80000100a00 */
[----:B------:R-:W-:Y:S04]  /*20790*/  STL.64 [R1+0x1d18], R226 ;  /* 0x001d18e201007387 */ /* 0x000fe80000100a00 */
[----:B------:R-:W3:Y:S04]  /*207a0*/  LDL.LU.64 R26, [R1+0x19a0] ;  /* 0x0019a000011a7983 */ /* 0x000ee80000300a00 */
[----:B------:R-:W-:Y:S01]  /*207b0*/  STL.64 [R1+0x1d20], R36 ;  /* 0x001d202401007387 */ /* 0x000fe20000100a00 */
[----:B------:R-:W-:-:S03]  /*207c0*/  IMAD.WIDE R134, R15, 0x4, R22 ;  /* 0x000000040f867825 */ /* 0x000fc600078e0216 */
[----:B------:R-:W3:Y:S01]  /*207d0*/  LDL.LU.64 R22, [R1+0x1978] ;  /* 0x0019780001167983 */ /* 0x000ee20000300a00 */
[----:B------:R-:W-:-:S04]  /*207e0*/  IMAD.WIDE R34, R15, 0x4, R34 ;  /* 0x000000040f227825 */ /* 0x000fc800078e0222 */
[C---:B------:R-:W-:Y:S01]  /*207f0*/  IMAD.WIDE R32, R15.reuse, 0x4, R32 ;  /* 0x000000040f207825 */ /* 0x040fe200078e0220 */
[----:B------:R-:W-:Y:S03]  /*20800*/  STL.64 [R1+0x1d28], R34 ;  /* 0x001d282201007387 */ /* 0x000fe60000100a00 */
[C---:B------:R-:W-:Y:S01]  /*20810*/  IMAD.WIDE R30, R15.reuse, 0x4, R30 ;  /* 0x000000040f1e7825 */ /* 0x040fe200078e021e */
[----:B------:R-:W3:Y:S03]  /*20820*/  LDL.LU.64 R168, [R1+0x1930] ;  /* 0x0019300001a87983 */ /* 0x000ee60000300a00 */
[C---:B--2---:R-:W-:Y:S02]  /*20830*/  IMAD.WIDE R124, R15.reuse, 0x4, R240 ;  /* 0x000000040f7c7825 */ /* 0x044fe400078e02f0 */
[----:B------:R-:W2:Y:S04]  /*20840*/  LDL.LU.64 R240, [R1+0x720] ;  /* 0x0007200001f07983 */ /* 0x000ea80000300a00 */
[----:B------:R-:W-:Y:S04]  /*20850*/  STL.64 [R1+0x1d30], R32 ;  /* 0x001d302001007387 */ /* 0x000fe80000100a00 */
[----:B------:R-:W-:Y:S01]  /*20860*/  STL.64 [R1+0x1d40], R134 ;  /* 0x001d408601007387 */ /* 0x000fe20000100a00 */
[----:B----4-:R-:W-:-:S03]  /*20870*/  IMAD.WIDE R110, R15, 0x4, R242 ;  /* 0x000000040f6e7825 */ /* 0x010fc600078e02f2 */
[----:B------:R-:W4:Y:S04]  /*20880*/  LDL.LU.64 R242, [R1+0x1998] ;  /* 0x0019980001f27983 */ /* 0x000f280000300a00 */
[----:B------:R-:W4:Y:S04]  /*20890*/  LDL.LU.64 R126, [R1+0x1970] ;  /* 0x00197000017e7983 */ /* 0x000f280000300a00 */
[----:B------:R-:W-:Y:S04]  /*208a0*/  STL.64 [R1+0x1d38], R30 ;  /* 0x001d381e01007387 */ /* 0x000fe80000100a00 */
[----:B------:R-:W-:Y:S01]  /*208b0*/  STL.64 [R1+0x1d48], R124 ;  /* 0x001d487c01007387 */ /* 0x000fe20000100a00 */
[----:B------:R-:W-:-:S03]  /*208c0*/  IMAD.WIDE R106, R15, 0x4, R220 ;  /* 0x000000040f6a7825 */ /* 0x000fc600078e02dc */
[----:B------:R-:W4:Y:S04]  /*208d0*/  LDL.LU.64 R132, [R1+0x1928] ;  /* 0x0019280001847983 */ /* 0x000f280000300a00 */
[----:B------:R-:W4:Y:S01]  /*208e0*/  LDL.LU.64 R212, [R1+0x718] ;  /* 0x0007180001d47983 */ /* 0x000f220000300a00 */
[----:B------:R-:W-:-:S03]  /*208f0*/  IMAD.WIDE R84, R15, 0x4, R218 ;  /* 0x000000040f547825 */ /* 0x000fc600078e02da */
[----:B------:R-:W4:Y:S01]  /*20900*/  LDL.LU.64 R16, [R1+0x1990] ;  /* 0x0019900001107983 */ /* 0x000f220000300a00 */
[----:B---3--:R-:W-:-:S03]  /*20910*/  IMAD.WIDE R82, R15, 0x4, R20 ;  /* 0x000000040f527825 */ /* 0x008fc600078e0214 */
[----:B------:R3:W-:Y:S04]  /*20920*/  STL.64 [R1+0x1d50], R110 ;  /* 0x001d506e01007387 */ /* 0x0007e80000100a00 */
[----:B------:R-:W3:Y:S01]  /*20930*/  LDL.LU.64 R220, [R1+0x1968] ;  /* 0x0019680001dc7983 */ /* 0x000ee20000300a00 */
[----:B------:R-:W-:-:S03]  /*20940*/  IMAD.WIDE R80, R15, 0x4, R24 ;  /* 0x000000040f507825 */ /* 0x000fc600078e0218 */
[----:B------:R-:W3:Y:S04]  /*20950*/  LDL.LU.64 R218, [R1+0x1920] ;  /* 0x0019200001da7983 */ /* 0x000ee80000300a00 */
[----:B------:R-:W3:Y:S01]  /*20960*/  LDL.LU.64 R20, [R1+0x710] ;  /* 0x0007100001147983 */ /* 0x000ee20000300a00 */
[----:B------:R-:W-:-:S03]  /*20970*/  IMAD.WIDE R66, R15, 0x4, R28 ;  /* 0x000000040f427825 */ /* 0x000fc600078e021c */
[----:B------:R1:W-:Y:S04]  /*20980*/  STL.64 [R1+0x1d58], R106 ;  /* 0x001d586a01007387 */ /* 0x0003e80000100a00 */
[----:B------:R-:W3:Y:S04]  /*20990*/  LDL.LU.64 R24, [R1+0x1988] ;  /* 0x0019880001187983 */ /* 0x000ee80000300a00 */
[----:B------:R-:W3:Y:S01]  /*209a0*/  LDL.LU.64 R28, [R1+0x1960] ;  /* 0x00196000011c7983 */ /* 0x000ee20000300a00 */
[----:B------:R-:W-:-:S03]  /*209b0*/  IMAD.WIDE R92, R15, 0x4, R26 ;  /* 0x000000040f5c7825 */ /* 0x000fc600078e021a */
[----:B------:R-:W-:Y:S04]  /*209c0*/  STL.64 [R1+0x1d60], R84 ;  /* 0x001d605401007387 */ /* 0x000fe80000100a00 */
[----:B------:R-:W3:Y:S04]  /*209d0*/  LDL.LU.64 R26, [R1+0x1918] ;  /* 0x00191800011a7983 */ /* 0x000ee80000300a00 */
[----:B------:R-:W-:Y:S01]  /*209e0*/  STL.64 [R1+0x1d68], R82 ;  /* 0x001d685201007387 */ /* 0x000fe20000100a00 */
[----:B------:R-:W-:-:S03]  /*209f0*/  IMAD.WIDE R90, R15, 0x4, R22 ;  /* 0x000000040f5a7825 */ /* 0x000fc600078e0216 */
[----:B------:R-:W3:Y:S04]  /*20a00*/  LDL.LU.64 R22, [R1+0x708] ;  /* 0x0007080001167983 */ /* 0x000ee80000300a00 */
[----:B------:R1:W-:Y:S04]  /*20a10*/  STL.64 [R1+0x1e38], R80 ;  /* 0x001e385001007387 */ /* 0x0003e80000100a00 */
[----:B------:R1:W-:Y:S01]  /*20a20*/  STL.64 [R1+0x1e30], R66 ;  /* 0x001e304201007387 */ /* 0x0003e20000100a00 */
[----:B------:R-:W-:-:S04]  /*20a30*/  IMAD.WIDE R88, R15, 0x4, R168 ;  /* 0x000000040f587825 */ /* 0x000fc800078e02a8 */
[C---:B--2---:R-:W-:Y:S02]  /*20a40*/  IMAD.WIDE R86, R15.reuse, 0x4, R240 ;  /* 0x000000040f567825 */ /* 0x044fe400078e02f0 */
[----:B------:R-:W2:Y:S04]  /*20a50*/  LDL.LU.64 R240, [R1+0x1958] ;  /* 0x0019580001f07983 */ /* 0x000ea80000300a00 */
[----:B------:R-:W-:Y:S01]  /*20a60*/  STL.64 [R1+0x1e28], R92 ;  /* 0x001e285c01007387 */ /* 0x000fe20000100a00 */
[----:B----4-:R-:W-:-:S03]  /*20a70*/  IMAD.WIDE R76, R15, 0x4, R242 ;  /* 0x000000040f4c7825 */ /* 0x010fc600078e02f2 */
[----:B------:R-:W4:Y:S01]  /*20a80*/  LDL.LU.64 R242, [R1+0x1910] ;  /* 0x0019100001f27983 */ /* 0x000f220000300a00 */
[----:B------:R-:W-:-:S03]  /*20a90*/  IMAD.WIDE R46, R15, 0x4, R126 ;  /* 0x000000040f2e7825 */ /* 0x000fc600078e027e */
[----:B------:R-:W-:Y:S04]  /*20aa0*/  STL.64 [R1+0x1e20], R90 ;  /* 0x001e205a01007387 */ /* 0x000fe80000100a00 */
[----:B------:R-:W-:Y:S04]  /*20ab0*/  STL.64 [R1+0x1e18], R88 ;  /* 0x001e185801007387 */ /* 0x000fe80000100a00 */
[----:B------:R1:W-:Y:S01]  /*20ac0*/  STL.64 [R1+0x1e10], R86 ;  /* 0x001e105601007387 */ /* 0x0003e20000100a00 */
[----:B------:R-:W-:-:S03]  /*20ad0*/  IMAD.WIDE R44, R15, 0x4, R132 ;  /* 0x000000040f2c7825 */ /* 0x000fc600078e0284 */
[----:B------:R1:W-:Y:S01]  /*20ae0*/  STL.64 [R1+0x1e08], R76 ;  /* 0x001e084c01007387 */ /* 0x0003e20000100a00 */
[----:B------:R-:W-:-:S03]  /*20af0*/  IMAD.WIDE R2, R15, 0x4, R212 ;  /* 0x000000040f027825 */ /* 0x000fc600078e02d4 */
[----:B------:R1:W-:Y:S01]  /*20b00*/  STL.64 [R1+0x1e00], R46 ;  /* 0x001e002e01007387 */ /* 0x0003e20000100a00 */
[----:B------:R-:W-:-:S03]  /*20b10*/  IMAD.WIDE R170, R15, 0x4, R16 ;  /* 0x000000040faa7825 */ /* 0x000fc600078e0210 */
[----:B------:R1:W-:Y:S01]  /*20b20*/  STL.64 [R1+0x1df8], R44 ;  /* 0x001df82c01007387 */ /* 0x0003e20000100a00 */
[----:B---3--:R-:W-:-:S03]  /*20b30*/  IMAD.WIDE R168, R15, 0x4, R220 ;  /* 0x000000040fa87825 */ /* 0x008fc600078e02dc */
[----:B------:R3:W-:Y:S01]  /*20b40*/  STL.64 [R1+0x1df0], R2 ;  /* 0x001df00201007387 */ /* 0x0007e20000100a00 */
[----:B------:R-:W-:-:S03]  /*20b50*/  IMAD.WIDE R126, R15, 0x4, R218 ;  /* 0x000000040f7e7825 */ /* 0x000fc600078e02da */
[----:B------:R3:W-:Y:S01]  /*20b60*/  STL.64 [R1+0x1de8], R170 ;  /* 0x001de8aa01007387 */ /* 0x0007e20000100a00 */
[----:B------:R-:W-:-:S03]  /*20b70*/  IMAD.WIDE R132, R15, 0x4, R20 ;  /* 0x000000040f847825 */ /* 0x000fc600078e0214 */
[----:B------:R3:W-:Y:S04]  /*20b80*/  STL.64 [R1+0x1de0], R168 ;  /* 0x001de0a801007387 */ /* 0x0007e80000100a00 */
[----:B------:R3:W-:Y:S01]  /*20b90*/  STL.64 [R1+0x1dd8], R126 ;  /* 0x001dd87e01007387 */ /* 0x0007e20000100a00 */
[----:B------:R-:W-:-:S04]  /*20ba0*/  IMAD.WIDE R212, R15, 0x4, R24 ;  /* 0x000000040fd47825 */ /* 0x000fc800078e0218 */
[C---:B------:R-:W-:Y:S02]  /*20bb0*/  IMAD.WIDE R16, R15.reuse, 0x4, R28 ;  /* 0x000000040f107825 */ /* 0x040fe400078e021c */
[----:B------:R-:W3:Y:S02]  /*20bc0*/  LDL.LU.64 R28, [R1+0x700] ;  /* 0x00070000011c7983 */ /* 0x000ee40000300a00 */
[C---:B------:R-:W-:Y:S02]  /*20bd0*/  IMAD.WIDE R220, R15.reuse, 0x4, R26 ;  /* 0x000000040fdc7825 */ /* 0x040fe400078e021a */
[----:B------:R-:W3:Y:S04]  /*20be0*/  LDL.LU.64 R26, [R1+0x1980] ;  /* 0x00198000011a7983 */ /* 0x000ee80000300a00 */
[----:B------:R1:W-:Y:S04]  /*20bf0*/  STL.64 [R1+0x1dd0], R132 ;  /* 0x001dd08401007387 */ /* 0x0003e80000100a00 */
[----:B------:R-:W3:Y:S01]  /*20c00*/  LDL.LU.64 R24, [R1+0x1950] ;  /* 0x0019500001187983 */ /* 0x000ee20000300a00 */
[----:B------:R-:W-:-:S03]  /*20c10*/  IMAD.WIDE R218, R15, 0x4, R22 ;  /* 0x000000040fda7825 */ /* 0x000fc600078e0216 */
[----:B------:R-:W3:Y:S04]  /*20c20*/  LDL.LU.64 R22, [R1+0x1908] ;  /* 0x0019080001167983 */ /* 0x000ee80000300a00 */
[----:B------:R1:W-:Y:S04]  /*20c30*/  STL.64 [R1+0x1dc8], R212 ;  /* 0x001dc8d401007387 */ /* 0x0003e80000100a00 */
[----:B------:R-:W3:Y:S04]  /*20c40*/  LDL.LU.64 R20, [R1+0x6f8] ;  /* 0x0006f80001147983 */ /* 0x000ee80000300a00 */
[----:B------:R-:W3:Y:S04]  /*20c50*/  LDL.64 R198, [R1+0x8d8] ;  /* 0x0008d80001c67983 */ /* 0x000ee80000100a00 */
[----:B------:R1:W-:Y:S04]  /*20c60*/  STL.64 [R1+0x1dc0], R16 ;  /* 0x001dc01001007387 */ /* 0x0003e80000100a00 */
[----:B------:R-:W3:Y:S04]  /*20c70*/  LDL.64 R230, [R1+0x8e0] ;  /* 0x0008e00001e67983 */ /* 0x000ee80000100a00 */
[----:B------:R-:W3:Y:S04]  /*20c80*/  LDL.64 R238, [R1+0x918] ;  /* 0x0009180001ee7983 */ /* 0x000ee80000100a00 */
[----:B------:R1:W-:Y:S04]  /*20c90*/  STL.64 [R1+0x1db8], R220 ;  /* 0x001db8dc01007387 */ /* 0x0003e80000100a00 */
        /* <DEDUP_REMOVED lines=12> */
[----:B------:R-:W3:Y:S01]  /*20d60*/  LDL.64 R234, [R1+0xc30] ;  /* 0x000c300001ea7983 */ /* 0x000ee20000100a00 */
[----:B------:R-:W-:Y:S01]  /*20d70*/  UIADD3 UR6, UR6, -0x100, URZ ;  /* 0xffffff0006067890 */ /* 0x000fe2000fffe03f */
[----:B------:R-:W-:-:S02]  /*20d80*/  IMAD.WIDE R222, R15, 0x4, R222 ;  /* 0x000000040fde7825 */ /* 0x000fc400078e02de */
[----:B------:R-:W3:Y:S01]  /*20d90*/  LDL.64 R248, [R1+0xd18] ;  /* 0x000d180001f87983 */ /* 0x000ee20000100a00 */
[----:B------:R-:W-:-:S03]  /*20da0*/  UISETP.GE.U32.AND UP0, UPT, UR6, 0x7ffffe81, UPT ;  /* 0x7ffffe810600788c */ /* 0x000fc6000bf06070 */
[----:B------:R1:W-:Y:S03]  /*20db0*/  STL.64 [R1+0x1db0], R218 ;  /* 0x001db0da01007387 */ /* 0x0003e60000100a00 */
[----:B------:R-:W-:Y:S02]  /*20dc0*/  PLOP3.LUT P2, PT, PT, PT, UP0, 0x80, 0x0 ;  /* 0x000000000000781c */ /* 0x000fe40003f4f008 */
[----:B------:R-:W-:Y:S01]  /*20dd0*/  PLOP3.LUT P3, PT, PT, PT, UP0, 0x80, 0x0 ;  /* 0x000000000000781c */ /* 0x000fe20003f6f008 */
[----:B--2---:R-:W-:-:S05]  /*20de0*/  IMAD.WIDE R240, R15, 0x4, R240 ;  /* 0x000000040ff07825 */ /* 0x004fca00078e02f0 */
[----:B------:R2:W-:Y:S01]  /*20df0*/  STL.64 [R1+0x1da8], R240 ;  /* 0x001da8f001007387 */ /* 0x0005e20000100a00 */
[----:B----4-:R-:W-:-:S05]  /*20e00*/  IMAD.WIDE R242, R15, 0x4, R242 ;  /* 0x000000040ff27825 */ /* 0x010fca00078e02f2 */
[----:B------:R4:W-:Y:S04]  /*20e10*/  STL.64 [R1+0x1da0], R242 ;  /* 0x001da0f201007387 */ /* 0x0009e80000100a00 */
[----:B------:R-:W-:Y:S01]  /*20e20*/  STL.64 [R1+0x1d98], R222 ;  /* 0x001d98de01007387 */ /* 0x000fe20000100a00 */
[----:B---3--:R-:W-:-:S04]  /*20e30*/  IMAD.WIDE R28, R15, 0x4, R28 ;  /* 0x000000040f1c7825 */ /* 0x008fc800078e021c */
[C---:B------:R-:W-:Y:S01]  /*20e40*/  IMAD.WIDE R26, R15.reuse, 0x4, R26 ;  /* 0x000000040f1a7825 */ /* 0x040fe200078e021a */
[----:B------:R3:W-:Y:S03]  /*20e50*/  STL.64 [R1+0x1d90], R28 ;  /* 0x001d901c01007387 */ /* 0x0007e60000100a00 */
[C---:B------:R-:W-:Y:S01]  /*20e60*/  IMAD.WIDE R24, R15.reuse, 0x4, R24 ;  /* 0x000000040f187825 */ /* 0x040fe200078e0218 */
[----:B------:R-:W-:Y:S03]  /*20e70*/  STL.64 [R1+0x1d88], R26 ;  /* 0x001d881a01007387 */ /* 0x000fe60000100a00 */
[C---:B------:R-:W-:Y:S01]  /*20e80*/  IMAD.WIDE R22, R15.reuse, 0x4, R22 ;  /* 0x000000040f167825 */ /* 0x040fe200078e0216 */
[----:B------:R-:W-:Y:S03]  /*20e90*/  STL.64 [R1+0x1d80], R24 ;  /* 0x001d801801007387 */ /* 0x000fe60000100a00 */
[----:B------:R-:W-:Y:S01]  /*20ea0*/  IMAD.WIDE R20, R15, 0x4, R20 ;  /* 0x000000040f147825 */ /* 0x000fe200078e0214 */
[----:B------:R-:W-:Y:S04]  /*20eb0*/  STL.64 [R1+0x1d78], R22 ;  /* 0x001d781601007387 */ /* 0x000fe80000100a00 */
[----:B------:R3:W-:Y:S04]  /*20ec0*/  STL.64 [R1+0x1d70], R20 ;  /* 0x001d701401007387 */ /* 0x0007e80000100a00 */
[----:B-1----:R-:W2:Y:S04]  /*20ed0*/  LDL.64 R178, [R1+0xd20] ;  /* 0x000d200001b27983 */ /* 0x002ea80000100a00 */
[----:B------:R-:W4:Y:S04]  /*20ee0*/  LDL.64 R180, [R1+0xd28] ;  /* 0x000d280001b47983 */ /* 0x000f280000100a00 */
[----:B------:R-:W3:Y:S04]  /*20ef0*/  LDL.64 R182, [R1+0xd30] ;  /* 0x000d300001b67983 */ /* 0x000ee80000100a00 */
[----:B------:R-:W3:Y:S04]  /*20f00*/  LDL.64 R54, [R1+0xe18] ;  /* 0x000e180001367983 */ /* 0x000ee80000100a00 */
[----:B------:R-:W-:Y:S04]  /*20f10*/  LDGSTS.E [R5+0x2fb00], desc[UR14][R198.64], !P5 ;  /* 0x2fb00000c6057fae */ /* 0x000fe8000e92184e */
[----:B------:R-:W3:Y:S04]  /*20f20*/  LDL.64 R196, [R1+0xe20] ;  /* 0x000e200001c47983 */ /* 0x000ee80000100a00 */
[----:B------:R-:W-:Y:S04]  /*20f30*/  LDGSTS.E [R5+0x2fb80], desc[UR14][R230.64], !P5 ;  /* 0x2fb80000e6057fae */ /* 0x000fe8000e92184e */
[----:B------:R-:W3:Y:S04]  /*20f40*/  LDL.64 R56, [R1+0xe28] ;  /* 0x000e280001387983 */ /* 0x000ee80000100a00 */
[----:B------:R-:W-:Y:S04]  /*20f50*/  LDGSTS.E [R5+0x2ff00], desc[UR14][R238.64], !P2 ;  /* 0x2ff00000ee057fae */ /* 0x000fe8000d12184e */
[----:B------:R-:W3:Y:S04]  /*20f60*/  LDL.64 R58, [R1+0xe30] ;  /* 0x000e3000013a7983 */ /* 0x000ee80000100a00 */
[----:B------:R-:W-:Y:S04]  /*20f70*/  LDGSTS.E [R5+0x2ff80], desc[UR14][R244.64], !P3 ;  /* 0x2ff80000f4057fae */ /* 0x000fe8000d92184e */
[----:B------:R-:W3:Y:S04]  /*20f80*/  LDL.64 R64, [R1+0xf18] ;  /* 0x000f180001407983 */ /* 0x000ee80000100a00 */
[----:B------:R-:W0:Y:S04]  /*20f90*/  LDGDEPBAR ;  /* 0x00000000000079af */ /* 0x000e280000000000 */
[----:B------:R-:W3:Y:S04]  /*20fa0*/  LDL.64 R62, [R1+0xf20] ;  /* 0x000f2000013e7983 */ /* 0x000ee80000100a00 */
[----:B------:R-:W-:Y:S04]  /*20fb0*/  LDGSTS.E [R4+0x10000], desc[UR14][R250.64], P1 ;  /* 0x10000000fa047fae */ /* 0x000fe8000892184e */
        /* <DEDUP_REMOVED lines=35> */
[----:B----4-:R-:W-:Y:S04]  /*211f0*/  LDGSTS.E [R4+0x13100], desc[UR14][R180.64], P4 ;  /* 0x13100000b4047fae */ /* 0x010fe8000a12184e */
[----:B---3--:R-:W-:Y:S04]  /*21200*/  LDGSTS.E [R4+0x13180], desc[UR14][R182.64], P0 ;  /* 0x13180000b6047fae */ /* 0x008fe8000812184e */
[----:B------:R-:W2:Y:S04]  /*21210*/  LDL.LU.64 R178, [R1+0x25e8] ;  /* 0x0025e80001b27983 */ /* 0x000ea80000300a00 */
[----:B------:R-:W3:Y:S04]  /*21220*/  LDL.LU.64 R180, [R1+0x25e0] ;  /* 0x0025e00001b47983 */ /* 0x000ee80000300a00 */
[----:B------:R-:W4:Y:S04]  /*21230*/  LDL.LU.64 R182, [R1+0x25d8] ;  /* 0x0025d80001b67983 */ /* 0x000f280000300a00 */
[----:B------:R-:W-:Y:S04]  /*21240*/  LDGSTS.E [R4+0x14000], desc[UR14][R54.64], P1 ;  /* 0x1400000036047fae */ /* 0x000fe8000892184e */
[----:B------:R-:W-:Y:S04]  /*21250*/  LDGSTS.E [R4+0x14080], desc[UR14][R196.64], P6 ;  /* 0x14080000c4047fae */ /* 0x000fe8000b12184e */
[----:B------:R-:W-:Y:S04]  /*21260*/  LDGSTS.E [R4+0x14100], desc[UR14][R56.64], P4 ;  /* 0x1410000038047fae */ /* 0x000fe8000a12184e */
[----:B------:R-:W2:Y:S04]  /*21270*/  LDL.LU.64 R54, [R1+0x25d0] ;  /* 0x0025d00001367983 */ /* 0x000ea80000300a00 */
[----:B------:R-:W3:Y:S04]  /*21280*/  LDL.LU.64 R196, [R1+0x25c8] ;  /* 0x0025c80001c47983 */ /* 0x000ee80000300a00 */
[----:B------:R-:W2:Y:S04]  /*21290*/  LDL.LU.64 R56, [R1+0x25c0] ;  /* 0x0025c00001387983 */ /* 0x000ea80000300a00 */
[----:B------:R-:W-:Y:S04]  /*212a0*/  LDGSTS.E [R4+0x14180], desc[UR14][R58.64], P0 ;  /* 0x141800003a047fae */ /* 0x000fe8000812184e */
[----:B------:R-:W-:Y:S04]  /*212b0*/  LDGSTS.E [R4+0x15000], desc[UR14][R64.64], P1 ;  /* 0x1500000040047fae */ /* 0x000fe8000892184e */
[----:B------:R-:W-:Y:S04]  /*212c0*/  LDGSTS.E [R4+0x15080], desc[UR14][R62.64], P6 ;  /* 0x150800003e047fae */ /* 0x000fe8000b12184e */
[----:B------:R-:W2:Y:S04]  /*212d0*/  LDL.LU.64 R58, [R1+0x25b8] ;  /* 0x0025b800013a7983 */ /* 0x000ea80000300a00 */
[----:B------:R-:W2:Y:S04]  /*212e0*/  LDL.LU.64 R64, [R1+0x25b0] ;  /* 0x0025b00001407983 */ /* 0x000ea80000300a00 */
        /* <DEDUP_REMOVED lines=12> */
[----:B------:R-:W4:Y:S04]  /*213b0*/  LDL.LU.64 R230, [R1+0x2578] ;  /* 0x0025780001e67983 */ /* 0x000f280000300a00 */
[----:B------:R-:W-:Y:S04]  /*213c0*/  LDGSTS.E [R4+0x17000], desc[UR14][R238.64], P1 ;  /* 0x17000000ee047fae */ /* 0x000fe8000892184e */
[----:B------:R-:W-:Y:S04]  /*213d0*/  LDGSTS.E [R4+0x17080], desc[UR14][R244.64], P6 ;  /* 0x17080000f4047fae */ /* 0x000fe8000b12184e */
[----:B------:R-:W-:Y:S04]  /*213e0*/  LDGSTS.E [R4+0x17100], desc[UR14][R250.64], P4 ;  /* 0x17100000fa047fae */ /* 0x000fe8000a12184e */
[----:B------:R-:W3:Y:S04]  /*213f0*/  LDL.LU.64 R238, [R1+0x2570] ;  /* 0x0025700001ee7983 */ /* 0x000ee80000300a00 */
        /* <DEDUP_REMOVED lines=20> */
[----:B------:R-:W2:Y:S04]  /*21540*/  LDL.64 R206, [R1+0xa68] ;  /* 0x000a680001ce7983 */ /* 0x000ea80000100a00 */
[----:B------:R-:W2:Y:S04]  /*21550*/  LDL.64 R204, [R1+0xa98] ;  /* 0x000a980001cc7983 */ /* 0x000ea80000100a00 */
[----:B------:R-:W2:Y:S04]  /*21560*/  LDL.64 R200, [R1+0xaa0] ;  /* 0x000aa00001c87983 */ /* 0x000ea80000100a00 */
[----:B------:R-:W2:Y:S04]  /*21570*/  LDL.64 R202, [R1+0xb38] ;  /* 0x000b380001ca7983 */ /* 0x000ea80000100a00 */
[----:B------:R-:W2:Y:S04]  /*21580*/  LDL.64 R246, [R1+0xb40] ;  /* 0x000b400001f67983 */ /* 0x000ea80000100a00 */
[----:B------:R-:W2:Y:S04]  /*21590*/  LDL.64 R6, [R1+0xb48] ;  /* 0x000b480001067983 */ /* 0x000ea80000100a00 */
[----:B------:R-:W2:Y:S04]  /*215a0*/  LDL.64 R248, [R1+0xc48] ;  /* 0x000c480001f87983 */ /* 0x000ea80000100a00 */
[----:B---3--:R-:W-:Y:S04]  /*215b0*/  LDGSTS.E [R4+0x1b000], desc[UR14][R234.64], P1 ;  /* 0x1b000000ea047fae */ /* 0x008fe8000892184e */
[----:B----4-:R-:W-:Y:S04]  /*215c0*/  LDGSTS.E [R4+0x1b080], desc[UR14][R228.64], P6 ;  /* 0x1b080000e4047fae */ /* 0x010fe8000b12184e */
[----:B--2---:R-:W-:Y:S04]  /*215d0*/  LDGSTS.E [R4+0x1b100], desc[UR14][R214.64], P4 ;  /* 0x1b100000d6047fae */ /* 0x004fe8000a12184e */
[----:B------:R-:W2:Y:S04]  /*215e0*/  LDL.64 R234, [R1+0xc40] ;  /* 0x000c400001ea7983 */ /* 0x000ea80000100a00 */
[----:B------:R-:W3:Y:S04]  /*215f0*/  LDL.64 R228, [R1+0xc38] ;  /* 0x000c380001e47983 */ /* 0x000ee80000100a00 */
[----:B------:R-:W4:Y:S04]  /*21600*/  LDL.64 R214, [R1+0xb50] ;  /* 0x000b500001d67983 */ /* 0x000f280000100a00 */
[----:B------:R-:W-:Y:S04]  /*21610*/  LDGSTS.E [R4+0x1b180], desc[UR14][R12.64], P0 ;  /* 0x1b1800000c047fae */ /* 0x000fe8000812184e */
[----:B------:R-:W-:Y:S04]  /*21620*/  LDGSTS.E [R4+0x1c000], desc[UR14][R250.64], P1 ;  /* 0x1c000000fa047fae */ /* 0x000fe8000892184e */
[----:B------:R-:W-:Y:S04]  /*21630*/  LDGSTS.E [R4+0x1c080], desc[UR14][R244.64], P6 ;  /* 0x1c080000f4047fae */ /* 0x000fe8000b12184e */
[----:B------:R-:W2:Y:S04]  /*21640*/  LDL.LU.64 R12, [R1+0x2538] ;  /* 0x00253800010c7983 */ /* 0x000ea80000300a00 */
[----:B------:R-:W-:Y:S04]  /*21650*/  LDGSTS.E [R4+0x1c100], desc[UR14][R238.64], P4 ;  /* 0x1c100000ee047fae */ /* 0x000fe8000a12184e */
[----:B------:R-:W-:Y:S04]  /*21660*/  LDGSTS.E [R4+0x1c180], desc[UR14][R230.64], P0 ;  /* 0x1c180000e6047fae */ /* 0x000fe8000812184e */
[----:B------:R-:W3:Y:S04]  /*21670*/  LDL.64 R250, [R1+0xc50] ;  /* 0x000c500001fa7983 */ /* 0x000ee80000100a00 */
[----:B------:R-:W3:Y:S04]  /*21680*/  LDL.64 R244, [R1+0xd40] ;  /* 0x000d400001f47983 */ /* 0x000ee80000100a00 */
        /* <DEDUP_REMOVED lines=28> */
[----:B------:R-:W-:Y:S04]  /*21850*/  LDGSTS.E [R12+0x10280], desc[UR14][R206.64], P6 ;  /* 0x10280000ce0c7fae */ /* 0x000fe8000b12184e */
[----:B------:R-:W-:Y:S04]  /*21860*/  LDGSTS.E [R12+0x10300], desc[UR14][R204.64], P4 ;  /* 0x10300000cc0c7fae */ /* 0x000fe8000a12184e */
[----:B------:R-:W-:Y:S04]  /*21870*/  LDGSTS.E [R12+0x10380], desc[UR14][R200.64], P0 ;  /* 0x10380000c80c7fae */ /* 0x000fe8000812184e */
[----:B------:R-:W2:Y:S04]  /*21880*/  LDL.64 R236, [R1+0xf40] ;  /* 0x000f400001ec7983 */ /* 0x000ea80000100a00 */
[----:B------:R-:W-:Y:S04]  /*21890*/  LDGSTS.E [R12+0x11200], desc[UR14][R202.64], P1 ;  /* 0x11200000ca0c7fae */ /* 0x000fe8000892184e */
[----:B------:R-:W2:Y:S04]  /*218a0*/  LDL.64 R206, [R1+0xf48] ;  /* 0x000f480001ce7983 */ /* 0x000ea80000100a00 */
[----:B------:R-:W-:Y:S04]  /*218b0*/  LDGSTS.E [R12+0x11280], desc[UR14][R246.64], P6 ;  /* 0x11280000f60c7fae */ /* 0x000fe8000b12184e */
[----:B------:R-:W2:Y:S04]  /*218c0*/  LDL.64 R204, [R1+0xf50] ;  /* 0x000f500001cc7983 */ /* 0x000ea80000100a00 */
[----:B------:R-:W-:Y:S04]  /*218d0*/  LDGSTS.E [R12+0x11300], desc[UR14][R6.64], P4 ;  /* 0x11300000060c7fae */ /* 0x000fe8000a12184e */
[----:B----4-:R-:W-:Y:S04]  /*218e0*/  LDGSTS.E [R12+0x11380], desc[UR14][R214.64], P0 ;  /* 0x11380000d60c7fae */ /* 0x010fe8000812184e */
[----:B---3--:R-:W-:Y:S04]  /*218f0*/  LDGSTS.E [R12+0x12200], desc[UR14][R228.64], P1 ;  /* 0x12200000e40c7fae */ /* 0x008fe8000892184e */
[----:B------:R-:W-:Y:S04]  /*21900*/  LDGSTS.E [R12+0x12280], desc[UR14][R234.64], P6 ;  /* 0x12280000ea0c7fae */ /* 0x000fe8000b12184e */
[----:B------:R-:W-:Y:S04]  /*21910*/  LDGSTS.E [R12+0x12300], desc[UR14][R248.64], P4 ;  /* 0x12300000f80c7fae */ /* 0x000fe8000a12184e */
[----:B------:R-:W-:Y:S04]  /*21920*/  LDGSTS.E [R12+0x12380], desc[UR14][R250.64], P0 ;  /* 0x12380000fa0c7fae */ /* 0x000fe8000812184e */
[----:B------:R-:W-:Y:S04]  /*21930*/  LDGSTS.E [R12+0x13200], desc[UR14][R230.64], P1 ;  /* 0x13200000e60c7fae */ /* 0x000fe8000892184e */
[----:B------:R-:W3:Y:S04]  /*21940*/  LDL.64 R246, [R1+0x1148] ;  /* 0x0011480001f67983 */ /* 0x000ee80000100a00 */
        /* <DEDUP_REMOVED lines=14> */
[----:B------:R-:W4:Y:S04]  /*21a30*/  LDL.LU.64 R182, [R1+0x2530] ;  /* 0x0025300001b67983 */ /* 0x000f280000300a00 */
        /* <DEDUP_REMOVED lines=8> */
[----:B------:R-:W4:Y:S04]  /*21ac0*/  LDL.LU.64 R142, [R1+0x2508] ;  /* 0x00250800018e7983 */ /* 0x000f280000300a00 */
[----:B------:R-:W4:Y:S04]  /*21ad0*/  LDL.LU.64 R124, [R1+0x2500] ;  /* 0x00250000017c7983 */ /* 0x000f280000300a00 */
[----:B--2---:R-:W-:Y:S04]  /*21ae0*/  LDGSTS.E [R12+0x15280], desc[UR14][R236.64], P6 ;  /* 0x15280000ec0c7fae */ /* 0x004fe8000b12184e */
[----:B------:R-:W-:Y:S04]  /*21af0*/  LDGSTS.E [R12+0x15300], desc[UR14][R206.64], P4 ;  /* 0x15300000ce0c7fae */ /* 0x000fe8000a12184e */
[----:B------:R-:W2:Y:S04]  /*21b00*/  LDL.64 R236, [R1+0x1450] ;  /* 0x0014500001ec7983 */ /* 0x000ea80000100a00 */
[----:B------:R-:W-:Y:S04]  /*21b10*/  LDGSTS.E [R12+0x15380], desc[UR14][R204.64], P0 ;  /* 0x15380000cc0c7fae */ /* 0x000fe8000812184e */
[----:B------:R-:W2:Y:S04]  /*21b20*/  LDL.64 R206, [R1+0x1538] ;  /* 0x0015380001ce7983 */ /* 0x000ea80000100a00 */
[----:B------:R-:W-:Y:S04]  /*21b30*/  LDGSTS.E [R12+0x16200], desc[UR14][R156.64], P1 ;  /* 0x162000009c0c7fae */ /* 0x000fe8000892184e */
[----:B------:R-:W2:Y:S04]  /*21b40*/  LDL.64 R204, [R1+0x1540] ;  /* 0x0015400001cc7983 */ /* 0x000ea80000100a00 */
[----:B------:R-:W-:Y:S04]  /*21b50*/  LDGSTS.E [R12+0x16280], desc[UR14][R158.64], P6 ;  /* 0x162800009e0c7fae */ /* 0x000fe8000b12184e */
[----:B------:R-:W2:Y:S04]  /*21b60*/  LDL.LU.64 R156, [R1+0x24f8] ;  /* 0x0024f800019c7983 */ /* 0x000ea80000300a00 */
        /* <DEDUP_REMOVED lines=8> */
[----:B---3--:R-:W-:Y:S04]  /*21bf0*/  LDGSTS.E [R12+0x17300], desc[UR14][R246.64], P4 ;  /* 0x17300000f60c7fae */ /* 0x008fe8000a12184e */
[----:B------:R-:W3:Y:S04]  /*21c00*/  LDL.LU.64 R198, [R1+0x24d0] ;  /* 0x0024d00001c67983 */ /* 0x000ee80000300a00 */
[----:B----4-:R-:W-:Y:S04]  /*21c10*/  LDGSTS.E [R12+0x17380], desc[UR14][R6.64], P0 ;  /* 0x17380000060c7fae */ /* 0x010fe8000812184e */
[----:B------:R-:W4:Y:S04]  /*21c20*/  LDL.LU.64 R246, [R1+0x24c8] ;  /* 0x0024c80001f67983 */ /* 0x000f280000300a00 */
[----:B------:R-:W-:Y:S04]  /*21c30*/  LDGSTS.E [R12+0x18200], desc[UR14][R244.64], P1 ;  /* 0x18200000f40c7fae */ /* 0x000fe8000892184e */
[----:B------:R-:W3:Y:S04]  /*21c40*/  LDL.LU.64 R6, [R1+0x24c0] ;  /* 0x0024c00001067983 */ /* 0x000ee80000300a00 */
[----:B------:R-:W-:Y:S04]  /*21c50*/  LDGSTS.E [R12+0x18280], desc[UR14][R238.64], P6 ;  /* 0x18280000ee0c7fae */ /* 0x000fe8000b12184e */
[----:B------:R-:W2:Y:S04]  /*21c60*/  LDL.LU.64 R244, [R1+0x24b8] ;  /* 0x0024b80001f47983 */ /* 0x000ea80000300a00 */
        /* <DEDUP_REMOVED lines=17> */
[----:B------:R-:W-:Y:S04]  /*21d80*/  LDGSTS.E [R12+0x1a380], desc[UR14][R236.64], P0 ;  /* 0x1a380000ec0c7fae */ /* 0x000fe8000812184e */
[----:B------:R-:W-:Y:S04]  /*21d90*/  LDGSTS.E [R12+0x1b200], desc[UR14][R206.64], P1 ;  /* 0x1b200000ce0c7fae */ /* 0x000fe8000892184e */
[----:B------:R-:W-:Y:S04]  /*21da0*/  LDGSTS.E [R12+0x1b280], desc[UR14][R204.64], P6 ;  /* 0x1b280000cc0c7fae */ /* 0x000fe8000b12184e */
[----:B------:R-:W2:Y:S04]  /*21db0*/  LDL.64 R244, [R1+0xc58] ;  /* 0x000c580001f47983 */ /* 0x000ea80000100a00 */
[----:B---3--:R-:W-:Y:S04]  /*21dc0*/  LDGSTS.E [R12+0x1b300], desc[UR14][R6.64], P4 ;  /* 0x1b300000060c7fae */ /* 0x008fe8000a12184e */
[----:B----4-:R-:W-:Y:S04]  /*21dd0*/  LDGSTS.E [R12+0x1b380], desc[UR14][R246.64], P0 ;  /* 0x1b380000f60c7fae */ /* 0x010fe8000812184e */
        /* <DEDUP_REMOVED lines=40> */
[----:B------:R-:W-:Y:S04]  /*22060*/  LDGSTS.E [R6+0x10500], desc[UR14][R214.64], P4 ;  /* 0x10500000d6067fae */ /* 0x000fe8000a12184e */
        /* <DEDUP_REMOVED lines=10> */
[----:B--2---:R-:W-:Y:S04]  /*22110*/  LDGSTS.E [R6+0x12400], desc[UR14][R244.64], P1 ;  /* 0x12400000f4067fae */ /* 0x004fe8000892184e */
[----:B------:R-:W2:Y:S04]  /*22120*/  LDL.64 R230, [R1+0x1270] ;  /* 0x0012700001e67983 */ /* 0x000ea80000100a00 */
[----:B----4-:R-:W-:Y:S04]  /*22130*/  LDGSTS.E [R6+0x12480], desc[UR14][R246.64], P6 ;  /* 0x12480000f6067fae */ /* 0x010fe8000b12184e */
[----:B------:R-:W4:Y:S04]  /*22140*/  LDL.64 R214, [R1+0x1358] ;  /* 0x0013580001d67983 */ /* 0x000f280000100a00 */
[----:B------:R-:W4:Y:S04]  /*22150*/  LDL.64 R228, [R1+0x1360] ;  /* 0x0013600001e47983 */ /* 0x000f280000100a00 */
[----:B------:R-:W4:Y:S04]  /*22160*/  LDL.64 R244, [R1+0x1368] ;  /* 0x0013680001f47983 */ /* 0x000f280000100a00 */
[----:B------:R-:W4:Y:S04]  /*22170*/  LDL.64 R246, [R1+0x1370] ;  /* 0x0013700001f67983 */ /* 0x000f280000100a00 */
[----:B------:R-:W-:Y:S04]  /*22180*/  LDGSTS.E [R6+0x12500], desc[UR14][R160.64], P4 ;  /* 0x12500000a0067fae */ /* 0x000fe8000a12184e */
[----:B------:R-:W-:Y:S04]  /*22190*/  LDGSTS.E [R6+0x12580], desc[UR14][R164.64], P0 ;  /* 0x12580000a4067fae */ /* 0x000fe8000812184e */
[----:B------:R-:W-:Y:S04]  /*221a0*/  LDGSTS.E [R6+0x13400], desc[UR14][R166.64], P1 ;  /* 0x13400000a6067fae */ /* 0x000fe8000892184e */
[----:B------:R-:W4:Y:S04]  /*221b0*/  LDL.LU.64 R160, [R1+0x24a8] ;  /* 0x0024a80001a07983 */ /* 0x000f280000300a00 */
[----:B------:R-:W4:Y:S04]  /*221c0*/  LDL.LU.64 R164, [R1+0x24a0] ;  /* 0x0024a00001a47983 */ /* 0x000f280000300a00 */
[----:B------:R-:W4:Y:S04]  /*221d0*/  LDL.LU.64 R166, [R1+0x2498] ;  /* 0x0024980001a67983 */ /* 0x000f280000300a00 */
        /* <DEDUP_REMOVED lines=32> */
[----:B------:R-:W4:Y:S04]  /*223e0*/  LDL.LU.64 R148, [R1+0x2420] ;  /* 0x0024200001947983 */ /* 0x000f280000300a00 */
[----:B------:R-:W4:Y:S04]  /*223f0*/  LDL.LU.64 R178, [R1+0x2418] ;  /* 0x0024180001b27983 */ /* 0x000f280000300a00 */
[----:B---3--:R-:W-:Y:S04]  /*22400*/  LDGSTS.E [R6+0x17500], desc[UR14][R200.64], P4 ;  /* 0x17500000c8067fae */ /* 0x008fe8000a12184e */
[----:B------:R-:W-:Y:S04]  /*22410*/  LDGSTS.E [R6+0x17580], desc[UR14][R202.64], P0 ;  /* 0x17580000ca067fae */ /* 0x000fe8000812184e */
[----:B------:R-:W3:Y:S04]  /*22420*/  LDL.LU.64 R200, [R1+0x2410] ;  /* 0x0024100001c87983 */ /* 0x000ee80000300a00 */
[----:B------:R-:W-:Y:S04]  /*22430*/  LDGSTS.E [R6+0x18400], desc[UR14][R234.64], P1 ;  /* 0x18400000ea067fae */ /* 0x000fe8000892184e */
[----:B------:R-:W3:Y:S04]  /*22440*/  LDL.LU.64 R202, [R1+0x2408] ;  /* 0x0024080001ca7983 */ /* 0x000ee80000300a00 */
[----:B------:R-:W-:Y:S04]  /*22450*/  LDGSTS.E [R6+0x18480], desc[UR14][R248.64], P6 ;  /* 0x18480000f8067fae */ /* 0x000fe8000b12184e */
[----:B------:R-:W3:Y:S04]  /*22460*/  LDL.LU.64 R234, [R1+0x2400] ;  /* 0x0024000001ea7983 */ /* 0x000ee80000300a00 */
[----:B------:R-:W-:Y:S04]  /*22470*/  LDGSTS.E [R6+0x18500], desc[UR14][R250.64], P4 ;  /* 0x18500000fa067fae */ /* 0x000fe8000a12184e */
[----:B------:R-:W3:Y:S04]  /*22480*/  LDL.LU.64 R248, [R1+0x23f8] ;  /* 0x0023f80001f87983 */ /* 0x000ee80000300a00 */
[----:B--2---:R-:W-:Y:S04]  /*22490*/  LDGSTS.E [R6+0x18580], desc[UR14][R230.64], P0 ;  /* 0x18580000e6067fae */ /* 0x004fe8000812184e */
[----:B------:R-:W2:Y:S04]  /*224a0*/  LDL.LU.64 R250, [R1+0x23f0] ;  /* 0x0023f00001fa7983 */ /* 0x000ea80000300a00 */
[----:B----4-:R-:W-:Y:S04]  /*224b0*/  LDGSTS.E [R6+0x19400], desc[UR14][R214.64], P1 ;  /* 0x19400000d6067fae */ /* 0x010fe8000892184e */
[----:B------:R-:W4:Y:S04]  /*224c0*/  LDL.LU.64 R230, [R1+0x23e8] ;  /* 0x0023e80001e67983 */ /* 0x000f280000300a00 */
[----:B------:R-:W-:Y:S04]  /*224d0*/  LDGSTS.E [R6+0x19480], desc[UR14][R228.64], P6 ;  /* 0x19480000e4067fae */ /* 0x000fe8000b12184e */
[----:B------:R-:W-:Y:S04]  /*224e0*/  LDGSTS.E [R6+0x19500], desc[UR14][R244.64], P4 ;  /* 0x19500000f4067fae */ /* 0x000fe8000a12184e */
[----:B------:R-:W-:Y:S04]  /*224f0*/  LDGSTS.E [R6+0x19580], desc[UR14][R246.64], P0 ;  /* 0x19580000f6067fae */ /* 0x000fe8000812184e */
[----:B------:R-:W3:Y:S04]  /*22500*/  LDL.64 R214, [R1+0xa50] ;  /* 0x000a500001d67983 */ /* 0x000ee80000100a00 */
[----:B------:R-:W3:Y:S04]  /*22510*/  LDL.64 R228, [R1+0xa48] ;  /* 0x000a480001e47983 */ /* 0x000ee80000100a00 */
[----:B------:R-:W3:Y:S04]  /*22520*/  LDL.64 R244, [R1+0xac0] ;  /* 0x000ac00001f47983 */ /* 0x000ee80000100a00 */
[----:B------:R-:W3:Y:S04]  /*22530*/  LDL.64 R246, [R1+0xb78] ;  /* 0x000b780001f67983 */ /* 0x000ee80000100a00 */
[----:B----4-:R-:W-:Y:S04]  /*22540*/  LDGSTS.E [R6+0x1a400], desc[UR14][R230.64], P1 ;  /* 0x1a400000e6067fae */ /* 0x010fe8000892184e */
[----:B--2---:R-:W-:Y:S04]  /*22550*/  LDGSTS.E [R6+0x1a480], desc[UR14][R250.64], P6 ;  /* 0x1a480000fa067fae */ /* 0x004fe8000b12184e */
        /* <DEDUP_REMOVED lines=53> */
[----:B------:R-:W2:Y:S04]  /*228b0*/  LDL.64 R230, [R1+0xc78] ;  /* 0x000c780001e67983 */ /* 0x000ea80000100a00 */
[----:B------:R-:W2:Y:S04]  /*228c0*/  LDL.64 R244, [R1+0xc80] ;  /* 0x000c800001f47983 */ /* 0x000ea80000100a00 */
[----:B------:R-:W2:Y:S04]  /*228d0*/  LDL.64 R246, [R1+0xc88] ;  /* 0x000c880001f67983 */ /* 0x000ea80000100a00 */
[----:B---3--:R-:W-:Y:S04]  /*228e0*/  LDGSTS.E [R13+0x11680], desc[UR14][R234.64], P6 ;  /* 0x11680000ea0d7fae */ /* 0x008fe8000b12184e */
[----:B----4-:R-:W-:Y:S04]  /*228f0*/  LDGSTS.E [R13+0x11700], desc[UR14][R248.64], P4 ;  /* 0x11700000f80d7fae */ /* 0x010fe8000a12184e */
[----:B------:R-:W3:Y:S04]  /*22900*/  LDL.64 R234, [R1+0x1280] ;  /* 0x0012800001ea7983 */ /* 0x000ee80000100a00 */
[----:B------:R-:W-:Y:S04]  /*22910*/  LDGSTS.E [R13+0x11780], desc[UR14][R250.64], P0 ;  /* 0x11780000fa0d7fae */ /* 0x000fe8000812184e */
[----:B------:R-:W4:Y:S04]  /*22920*/  LDL.64 R248, [R1+0x1288] ;  /* 0x0012880001f87983 */ /* 0x000f280000100a00 */
[----:B------:R-:W4:Y:S04]  /*22930*/  LDL.64 R250, [R1+0x1290] ;  /* 0x0012900001fa7983 */ /* 0x000f280000100a00 */
[----:B--2---:R-:W-:Y:S04]  /*22940*/  LDGSTS.E [R13+0x12600], desc[UR14][R230.64], P1 ;  /* 0x12600000e60d7fae */ /* 0x004fe8000892184e */
[----:B------:R-:W-:Y:S04]  /*22950*/  LDGSTS.E [R13+0x12680], desc[UR14][R244.64], P6 ;  /* 0x12680000f40d7fae */ /* 0x000fe8000b12184e */
[----:B------:R-:W-:Y:S04]  /*22960*/  LDGSTS.E [R13+0x12700], desc[UR14][R246.64], P4 ;  /* 0x12700000f60d7fae */ /* 0x000fe8000a12184e */
[----:B------:R-:W-:Y:S04]  /*22970*/  LDGSTS.E [R13+0x12780], desc[UR14][R150.64], P0 ;  /* 0x12780000960d7fae */ /* 0x000fe8000812184e */
[----:B------:R-:W-:Y:S04]  /*22980*/  LDGSTS.E [R13+0x13600], desc[UR14][R152.64], P1 ;  /* 0x13600000980d7fae */ /* 0x000fe8000892184e */
[----:B------:R-:W2:Y:S04]  /*22990*/  LDL.64 R246, [R1+0x1378] ;  /* 0x0013780001f67983 */ /* 0x000ea80000100a00 */
[----:B------:R-:W2:Y:S04]  /*229a0*/  LDL.64 R230, [R1+0x1380] ;  /* 0x0013800001e67983 */ /* 0x000ea80000100a00 */
        /* <DEDUP_REMOVED lines=46> */
[----:B------:R-:W3:Y:S04]  /*22c90*/  LDL.64 R234, [R1+0xac8] ;  /* 0x000ac80001ea7983 */ /* 0x000ee80000100a00 */
[----:B------:R-:W3:Y:S04]  /*22ca0*/  LDL.64 R248, [R1+0xad0] ;  /* 0x000ad00001f87983 */ /* 0x000ee80000100a00 */
[----:B------:R-:W3:Y:S04]  /*22cb0*/  LDL.64 R250, [R1+0xa40] ;  /* 0x000a400001fa7983 */ /* 0x000ee80000100a00 */
[----:B--2---:R-:W-:Y:S04]  /*22cc0*/  LDGSTS.E [R13+0x19600], desc[UR14][R246.64], P1 ;  /* 0x19600000f60d7fae */ /* 0x004fe8000892184e */
[----:B------:R-:W-:Y:S04]  /*22cd0*/  LDGSTS.E [R13+0x19680], desc[UR14][R230.64], P6 ;  /* 0x19680000e60d7fae */ /* 0x000fe8000b12184e */
[----:B------:R-:W-:Y:S04]  /*22ce0*/  LDGSTS.E [R13+0x19700], desc[UR14][R244.64], P4 ;  /* 0x19700000f40d7fae */ /* 0x000fe8000a12184e */
[----:B------:R-:W2:Y:S04]  /*22cf0*/  LDL.LU.64 R246, [R1+0x2330] ;  /* 0x0023300001f67983 */ /* 0x000ea80000300a00 */
[----:B------:R-:W3:Y:S04]  /*22d00*/  LDL.64 R230, [R1+0xea0] ;  /* 0x000ea00001e67983 */ /* 0x000ee80000100a00 */
[----:B------:R-:W3:Y:S04]  /*22d10*/  LDL.64 R244, [R1+0xea8] ;  /* 0x000ea80001f47983 */ /* 0x000ee80000100a00 */
[----:B--2---:R-:W-:Y:S04]  /*22d20*/  LDGSTS.E [R13+0x19780], desc[UR14][R246.64], P0 ;  /* 0x19780000f60d7fae */ /* 0x004fe8000812184e */
[----:B----4-:R-:W-:Y:S04]  /*22d30*/  LDGSTS.E [R13+0x1a600], desc[UR14][R228.64], P1 ;  /* 0x1a600000e40d7fae */ /* 0x010fe8000892184e */
        /* <DEDUP_REMOVED lines=55> */
[----:B--2---:R-:W-:Y:S04]  /*230b0*/  LDGSTS.E [R0+0x10980], desc[UR14][R198.64], P0 ;  /* 0x10980000c6007fae */ /* 0x004fe8000812184e */
[----:B---3--:R-:W-:Y:S04]  /*230c0*/  LDGSTS.E [R0+0x11800], desc[UR14][R156.64], P1 ;  /* 0x118000009c007fae */ /* 0x008fe8000892184e */
[----:B------:R-:W2:Y:S04]  /*230d0*/  LDL.LU.64 R198, [R1+0x2328] ;  /* 0x0023280001c67983 */ /* 0x000ea80000300a00 */
[----:B----4-:R-:W-:Y:S04]  /*230e0*/  LDGSTS.E [R0+0x11880], desc[UR14][R158.64], P6 ;  /* 0x118800009e007fae */ /* 0x010fe8000b12184e */
[----:B------:R-:W3:Y:S04]  /*230f0*/  LDL.LU.64 R156, [R1+0x2320] ;  /* 0x00232000019c7983 */ /* 0x000ee80000300a00 */
[----:B------:R-:W-:Y:S04]  /*23100*/  LDGSTS.E [R0+0x11900], desc[UR14][R160.64], P4 ;  /* 0x11900000a0007fae */ /* 0x000fe8000a12184e */
[----:B------:R-:W4:Y:S04]  /*23110*/  LDL.LU.64 R158, [R1+0x2318] ;  /* 0x00231800019e7983 */ /* 0x000f280000300a00 */
[----:B------:R-:W-:Y:S04]  /*23120*/  LDGSTS.E [R0+0x11980], desc[UR14][R162.64], P0 ;  /* 0x11980000a2007fae */ /* 0x000fe8000812184e */
[----:B------:R-:W2:Y:S04]  /*23130*/  LDL.LU.64 R160, [R1+0x2310] ;  /* 0x0023100001a07983 */ /* 0x000ea80000300a00 */
[----:B------:R-:W-:Y:S04]  /*23140*/  LDGSTS.E [R0+0x12800], desc[UR14][R94.64], P1 ;  /* 0x128000005e007fae */ /* 0x000fe8000892184e */
[----:B------:R-:W3:Y:S04]  /*23150*/  LDL.LU.64 R162, [R1+0x2308] ;  /* 0x0023080001a27983 */ /* 0x000ee80000300a00 */
        /* <DEDUP_REMOVED lines=47> */
[----:B------:R-:W4:Y:S04]  /*23450*/  LDL.LU.64 R248, [R1+0x2248] ;  /* 0x0022480001f87983 */ /* 0x000f280000300a00 */
[----:B------:R-:W-:Y:S04]  /*23460*/  LDGSTS.E [R0+0x18880], desc[UR14][R12.64], P6 ;  /* 0x188800000c007fae */ /* 0x000fe8000b12184e */
[----:B------:R-:W2:Y:S04]  /*23470*/  LDL.LU.64 R250, [R1+0x2240] ;  /* 0x0022400001fa7983 */ /* 0x000ea80000300a00 */
[----:B------:R-:W3:Y:S04]  /*23480*/  LDL.64 R12, [R1+0xfd0] ;  /* 0x000fd000010c7983 */ /* 0x000ee80000100a00 */
[----:B--2---:R-:W-:Y:S04]  /*23490*/  LDGSTS.E [R0+0x18900], desc[UR14][R250.64], P4 ;  /* 0x18900000fa007fae */ /* 0x004fe8000a12184e */
[----:B----4-:R-:W-:Y:S04]  /*234a0*/  LDGSTS.E [R0+0x18980], desc[UR14][R248.64], P0 ;  /* 0x18980000f8007fae */ /* 0x010fe8000812184e */
        /* <DEDUP_REMOVED lines=17> */
[----:B------:R-:W4:Y:S04]  /*235c0*/  LDL.64 R134, [R1+0xad8] ;  /* 0x000ad80001867983 */ /* 0x000f280000100a00 */
        /* <DEDUP_REMOVED lines=27> */
[----:B------:R-:W-:Y:S04]  /*23780*/  LDGSTS.E [R0+0x1e900], desc[UR14][R216.64], P4 ;  /* 0x1e900000d8007fae */ /* 0x000fe8000a12184e */
[----:B------:R-:W-:Y:S04]  /*23790*/  LDGSTS.E [R0+0x1e980], desc[UR14][R172.64], P0 ;  /* 0x1e980000ac007fae */ /* 0x000fe8000812184e */
[----:B------:R-:W3:Y:S04]  /*237a0*/  LDL.LU.64 R232, [R1+0x2238] ;  /* 0x0022380001e87983 */ /* 0x000ee80000300a00 */
[----:B------:R-:W3:Y:S04]  /*237b0*/  LDL.LU.64 R216, [R1+0x2230] ;  /* 0x0022300001d87983 */ /* 0x000ee80000300a00 */
[----:B------:R-:W3:Y:S04]  /*237c0*/  LDL.LU.64 R172, [R1+0x2228] ;  /* 0x0022280001ac7983 */ /* 0x000ee80000300a00 */
[----:B------:R-:W-:Y:S04]  /*237d0*/  LDGSTS.E [R0+0x1f800], desc[UR14][R170.64], P1 ;  /* 0x1f800000aa007fae */ /* 0x000fe8000892184e */
[----:B------:R-:W-:Y:S04]  /*237e0*/  LDGSTS.E [R0+0x1f880], desc[UR14][R168.64], P6 ;  /* 0x1f880000a8007fae */ /* 0x000fe8000b12184e */
[----:B------:R-:W-:Y:S04]  /*237f0*/  LDGSTS.E [R0+0x1f900], desc[UR14][R126.64], P4 ;  /* 0x1f9000007e007fae */ /* 0x000fe8000a12184e */
[----:B------:R-:W3:Y:S04]  /*23800*/  LDL.LU.64 R170, [R1+0x2220] ;  /* 0x0022200001aa7983 */ /* 0x000ee80000300a00 */
[----:B------:R-:W3:Y:S04]  /*23810*/  LDL.LU.64 R168, [R1+0x2218] ;  /* 0x0022180001a87983 */ /* 0x000ee80000300a00 */
[----:B------:R-:W3:Y:S04]  /*23820*/  LDL.LU.64 R126, [R1+0x2210] ;  /* 0x00221000017e7983 */ /* 0x000ee80000300a00 */
[----:B------:R-:W-:Y:S04]  /*23830*/  LDGSTS.E [R0+0x1f980], desc[UR14][R132.64], P0 ;  /* 0x1f98000084007fae */ /* 0x000fe8000812184e */
[----:B------:R-:W3:Y:S04]  /*23840*/  LDL.LU.64 R132, [R1+0x2208] ;  /* 0x0022080001847983 */ /* 0x000ee80000300a00 */
[----:B----4-:R-:W-:Y:S04]  /*23850*/  LDGSTS.E [R14+0x10a00], desc[UR14][R134.64], P1 ;  /* 0x10a00000860e7fae */ /* 0x010fe8000892184e */
[----:B--2---:R-:W-:Y:S04]  /*23860*/  LDGSTS.E [R14+0x10a80], desc[UR14][R148.64], P6 ;  /* 0x10a80000940e7fae */ /* 0x004fe8000b12184e */
        /* <DEDUP_REMOVED lines=37> */
[----:B------:R-:W4:Y:S04]  /*23ac0*/  LDL.LU.64 R42, [R1+0x2170] ;  /* 0x00217000012a7983 */ /* 0x000f280000300a00 */
[----:B------:R-:W2:Y:S04]  /*23ad0*/  LDL.LU.64 R164, [R1+0x2168] ;  /* 0x0021680001a47983 */ /* 0x000ea80000300a00 */
[----:B------:R-:W3:Y:S04]  /*23ae0*/  LDL.LU.64 R162, [R1+0x2160] ;  /* 0x0021600001a27983 */ /* 0x000ee80000300a00 */
[----:B------:R-:W-:Y:S04]  /*23af0*/  LDGSTS.E [R14+0x15a80], desc[UR14][R160.64], P6 ;  /* 0x15a80000a00e7fae */ /* 0x000fe8000b12184e */
[----:B------:R-:W-:Y:S04]  /*23b00*/  LDGSTS.E [R14+0x15b00], desc[UR14][R158.64], P4 ;  /* 0x15b000009e0e7fae */ /* 0x000fe8000a12184e */
[----:B------:R-:W-:Y:S04]  /*23b10*/  LDGSTS.E [R14+0x15b80], desc[UR14][R12.64], P0 ;  /* 0x15b800000c0e7fae */ /* 0x000fe8000812184e */
[----:B------:R-:W4:Y:S04]  /*23b20*/  LDL.LU.64 R160, [R1+0x2158] ;  /* 0x0021580001a07983 */ /* 0x000f280000300a00 */
[----:B------:R-:W2:Y:S04]  /*23b30*/  LDL.LU.64 R158, [R1+0x2150] ;  /* 0x00215000019e7983 */ /* 0x000ea80000300a00 */
[----:B----4-:R-:W-:Y:S04]  /*23b40*/  LDGSTS.E [R14+0x16a00], desc[UR14][R160.64], P1 ;  /* 0x16a00000a00e7fae */ /* 0x010fe8000892184e */
[----:B---3--:R-:W-:Y:S04]  /*23b50*/  LDGSTS.E [R14+0x16a80], desc[UR14][R162.64], P6 ;  /* 0x16a80000a20e7fae */ /* 0x008fe8000b12184e */
[----:B--2---:R-:W-:Y:S04]  /*23b60*/  LDGSTS.E [R14+0x16b00], desc[UR14][R164.64], P4 ;  /* 0x16b00000a40e7fae */ /* 0x004fe8000a12184e */
        /* <DEDUP_REMOVED lines=20> */
[----:B------:R-:W4:Y:S04]  /*23cb0*/  LDL.64 R216, [R1+0xae8] ;  /* 0x000ae80001d87983 */ /* 0x000f280000100a00 */
[----:B------:R-:W-:Y:S04]  /*23cc0*/  LDGSTS.E [R14+0x19a00], desc[UR14][R214.64], P1 ;  /* 0x19a00000d60e7fae */ /* 0x000fe8000892184e */
[----:B------:R-:W2:Y:S04]  /*23cd0*/  LDL.64 R12, [R1+0xa18] ;  /* 0x000a1800010c7983 */ /* 0x000ea80000100a00 */
[----:B------:R-:W-:Y:S04]  /*23ce0*/  LDGSTS.E [R14+0x19a80], desc[UR14][R244.64], P6 ;  /* 0x19a80000f40e7fae */ /* 0x000fe8000b12184e */
[----:B------:R-:W3:Y:S04]  /*23cf0*/  LDL.64 R214, [R1+0xaf0] ;  /* 0x000af00001d67983 */ /* 0x000ee80000100a00 */
        /* <DEDUP_REMOVED lines=52> */
[----:B------:R-:W2:Y:S04]  /*24040*/  LDL.LU.64 R218, [R1+0x2020] ;  /* 0x0020200001da7983 */ /* 0x000ea80000300a00 */
[----:B------:R-:W2:Y:S04]  /*24050*/  LDL.64 R14, [R1+0xa20] ;  /* 0x000a2000010e7983 */ /* 0x000ea80000100a00 */
[----:B----4-:R-:W-:Y:S04]  /*24060*/  LDGSTS.E [R5+0x10c00], desc[UR14][R216.64], P1 ;  /* 0x10c00000d8057fae */ /* 0x010fe8000892184e */
[----:B------:R-:W4:Y:S04]  /*24070*/  LDL.LU.64 R216, [R1+0x2018] ;  /* 0x0020180001d87983 */ /* 0x000f280000300a00 */
[----:B---3--:R-:W-:Y:S04]  /*24080*/  LDGSTS.E [R5+0x10c80], desc[UR14][R214.64], P6 ;  /* 0x10c80000d6057fae */ /* 0x008fe8000b12184e */
[----:B------:R-:W3:Y:S04]  /*24090*/  LDL.LU.64 R214, [R1+0x2010] ;  /* 0x0020100001d67983 */ /* 0x000ee80000300a00 */
[----:B--2---:R-:W-:Y:S04]  /*240a0*/  LDGSTS.E [R5+0x10d00], desc[UR14][R14.64], P4 ;  /* 0x10d000000e057fae */ /* 0x004fe8000a12184e */
[----:B------:R-:W-:Y:S04]  /*240b0*/  LDGSTS.E [R5+0x10d80], desc[UR14][R12.64], P0 ;  /* 0x10d800000c057fae */ /* 0x000fe8000812184e */
[----:B----4-:R-:W-:Y:S04]  /*240c0*/  LDGSTS.E [R5+0x11c00], desc[UR14][R216.64], P1 ;  /* 0x11c00000d8057fae */ /* 0x010fe8000892184e */
[----:B------:R-:W-:Y:S04]  /*240d0*/  LDGSTS.E [R5+0x11c80], desc[UR14][R218.64], P6 ;  /* 0x11c80000da057fae */ /* 0x000fe8000b12184e */
[----:B------:R-:W-:Y:S04]  /*240e0*/  LDGSTS.E [R5+0x11d00], desc[UR14][R220.64], P4 ;  /* 0x11d00000dc057fae */ /* 0x000fe8000a12184e */
[----:B------:R-:W2:Y:S04]  /*240f0*/  LDL.LU.64 R216, [R1+0x2008] ;  /* 0x0020080001d87983 */ /* 0x000ea80000300a00 */
[----:B------:R-:W4:Y:S04]  /*24100*/  LDL.LU.64 R218, [R1+0x2000] ;  /* 0x0020000001da7983 */ /* 0x000f280000300a00 */
[----:B------:R-:W3:Y:S04]  /*24110*/  LDL.LU.64 R220, [R1+0x1ff8] ;  /* 0x001ff80001dc7983 */ /* 0x000ee80000300a00 */
[----:B------:R-:W-:Y:S04]  /*24120*/  LDGSTS.E [R5+0x11d80], desc[UR14][R16.64], P0 ;  /* 0x11d8000010057fae */ /* 0x000fe8000812184e */
[----:B------:R-:W-:Y:S04]  /*24130*/  LDGSTS.E [R5+0x12c00], desc[UR14][R18.64], P1 ;  /* 0x12c0000012057fae */ /* 0x000fe8000892184e */
[----:B------:R-:W-:Y:S04]  /*24140*/  LDGSTS.E [R5+0x12c80], desc[UR14][R68.64], P6 ;  /* 0x12c8000044057fae */ /* 0x000fe8000b12184e */
[----:B------:R-:W5:Y:S04]  /*24150*/  LDL.LU.64 R16, [R1+0x1ff0] ;  /* 0x001ff00001107983 */ /* 0x000f680000300a00 */
[----:B------:R-:W5:Y:S04]  /*24160*/  LDL.LU.64 R18, [R1+0x1fe8] ;  /* 0x001fe80001127983 */ /* 0x000f680000300a00 */
[----:B------:R-:W5:Y:S04]  /*24170*/  LDL.LU.64 R68, [R1+0x1fe0] ;  /* 0x001fe00001447983 */ /* 0x000f680000300a00 */
        /* <DEDUP_REMOVED lines=104> */
[----:B------:R1:W-:Y:S04]  /*24800*/  LDGSTS.E [R5+0x1fd80], desc[UR14][R28.64], P0 ;  /* 0x1fd800001c057fae */ /* 0x0003e8000812184e */
[----:B------:R-:W5:Y:S04]  /*24810*/  LDL.LU.64 R242, [R1+0x1e40] ;  /* 0x001e400001f27983 */ /* 0x000f680000300a00 */
[----:B------:R1:W-:Y:S04]  /*24820*/  STL [R1+0x1d0], RZ ;  /* 0x0001d0ff01007387 */ /* 0x0003e80000100800 */
        /* <DEDUP_REMOVED lines=55> */
[----:B---3--:R-:W-:Y:S04]  /*24ba0*/  LDGSTS.E [R7+0x10e00], desc[UR14][R220.64], P1 ;  /* 0x10e00000dc077fae */ /* 0x008fe8000892184e */
[----:B------:R3:W-:Y:S04]  /*24bb0*/  STL [R1+0x200], RZ ;  /* 0x000200ff01007387 */ /* 0x0007e80000100800 */
[----:B----4-:R-:W-:Y:S04]  /*24bc0*/  LDGSTS.E [R7+0x10e80], desc[UR14][R218.64], P6 ;  /* 0x10e80000da077fae */ /* 0x010fe8000b12184e */
[----:B------:R3:W-:Y:S04]  /*24bd0*/  STL [R1+0x204], RZ ;  /* 0x000204ff01007387 */ /* 0x0007e80000100800 */
[----:B--2---:R-:W-:Y:S04]  /*24be0*/  LDGSTS.E [R7+0x10f00], desc[UR14][R216.64], P4 ;  /* 0x10f00000d8077fae */ /* 0x004fe8000a12184e */
[----:B------:R3:W-:Y:S04]  /*24bf0*/  STL [R1+0x208], RZ ;  /* 0x000208ff01007387 */ /* 0x0007e80000100800 */
[----:B------:R-:W-:Y:S04]  /*24c00*/  LDGSTS.E [R7+0x10f80], desc[UR14][R214.64], P0 ;  /* 0x10f80000d6077fae */ /* 0x000fe8000812184e */
        /* <DEDUP_REMOVED lines=102> */
[----:B------:R3:W-:Y:S01]  /*25270*/  STL [R1+0xd8], RZ ;  /* 0x0000d8ff01007387 */ /* 0x0007e20000100800 */
[----:B------:R-:W-:-:S03]  /*25280*/  UISETP.GE.AND UP0, UPT, UR8, 0x80, UPT ;  /* 0x000000800800788c */ /* 0x000fc6000bf06270 */
        /* <DEDUP_REMOVED lines=8> */
[----:B------:R2:W-:Y:S04]  /*25310*/  LDGSTS.E [R7+0x1ef80], desc[UR14][R30.64], P0 ;  /* 0x1ef800001e077fae */ /* 0x0005e8000812184e */
[----:B------:R3:W-:Y:S04]  /*25320*/  STL [R1+0xcc], RZ ;  /* 0x0000ccff01007387 */ /* 0x0007e80000100800 */
[----:B------:R-:W-:Y:S04]  /*25330*/  LDGSTS.E [R7+0x1fe00], desc[UR14][R26.64], P1 ;  /* 0x1fe000001a077fae */ /* 0x000fe8000892184e */
[----:B------:R-:W-:Y:S04]  /*25340*/  LDGSTS.E [R7+0x1fe80], desc[UR14][R24.64], P6 ;  /* 0x1fe8000018077fae */ /* 0x000fe8000b12184e */
[----:B------:R-:W-:Y:S04]  /*25350*/  LDGSTS.E [R7+0x1ff00], desc[UR14][R22.64], P4 ;  /* 0x1ff0000016077fae */ /* 0x000fe8000a12184e */
[----:B------:R4:W-:Y:S01]  /*25360*/  LDGSTS.E [R7+0x1ff80], desc[UR14][R20.64], P0 ;  /* 0x1ff8000014077fae */ /* 0x0009e2000812184e */
[----:B------:R-:W-:-:S03]  /*25370*/  PLOP3.LUT P0, PT, PT, PT, UP0, 0x40, 0x0 ;  /* 0x000000000000781c */ /* 0x000fc60003f0e808 */
[----:B------:R-:W0:Y:S01]  /*25380*/  LDGDEPBAR ;  /* 0x00000000000079af */ /* 0x000e220000000000 */
[----:B-1----:R-:W-:Y:S02]  /*25390*/  CS2R R28, SRZ ;  /* 0x00000000001c7805 */ /* 0x002fe4000001ff00 */
[----:B--2---:R-:W-:Y:S02]  /*253a0*/  CS2R R30, SRZ ;  /* 0x00000000001e7805 */ /* 0x004fe4000001ff00 */
[----:B------:R-:W-:Y:S02]  /*253b0*/  CS2R R32, SRZ ;  /* 0x0000000000207805 */ /* 0x000fe4000001ff00 */
[----:B------:R-:W-:Y:S02]  /*253c0*/  CS2R R34, SRZ ;  /* 0x0000000000227805 */ /* 0x000fe4000001ff00 */
[----:B------:R-:W-:Y:S02]  /*253d0*/  CS2R R52, SRZ ;  /* 0x0000000000347805 */ /* 0x000fe4000001ff00 */
[----:B------:R-:W-:-:S02]  /*253e0*/  CS2R R54, SRZ ;  /* 0x0000000000367805 */ /* 0x000fc4000001ff00 */
[----:B------:R-:W-:Y:S02]  /*253f0*/  CS2R R48, SRZ ;  /* 0x0000000000307805 */ /* 0x000fe4000001ff00 */
[----:B------:R-:W-:Y:S02]  /*25400*/  CS2R R50, SRZ ;  /* 0x0000000000327805 */ /* 0x000fe4000001ff00 */
[----:B----4-:R-:W-:Y:S02]  /*25410*/  CS2R R20, SRZ ;  /* 0x0000000000147805 */ /* 0x010fe4000001ff00 */
[----:B------:R-:W-:Y:S02]  /*25420*/  CS2R R22, SRZ ;  /* 0x0000000000167805 */ /* 0x000fe4000001ff00 */
[----:B------:R-:W-:Y:S02]  /*25430*/  CS2R R156, SRZ ;  /* 0x00000000009c7805 */ /* 0x000fe4000001ff00 */
[----:B------:R-:W-:-:S02]  /*25440*/  CS2R R158, SRZ ;  /* 0x00000000009e7805 */ /* 0x000fc4000001ff00 */
[----:B------:R-:W-:Y:S02]  /*25450*/  CS2R R64, SRZ ;  /* 0x0000000000407805 */ /* 0x000fe4000001ff00 */
[----:B------:R-:W-:Y:S02]  /*25460*/  CS2R R66, SRZ ;  /* 0x0000000000427805 */ /* 0x000fe4000001ff00 */
[----:B------:R-:W-:Y:S02]  /*25470*/  CS2R R88, SRZ ;  /* 0x0000000000587805 */ /* 0x000fe4000001ff00 */
        /* <DEDUP_REMOVED lines=54> */
[----:B------:R-:W-:Y:S01]  /*257e0*/  CS2R R154, SRZ ;  /* 0x00000000009a7805 */ /* 0x000fe2000001ff00 */
[----:B---3--:R-:W-:Y:S06]  /*257f0*/  @P0 BRA `(.L_x_0) ;  /* 0x0000041800980947 */ /* 0x008fec0003800000 */
[----:B------:R-:W2:Y:S04]  /*25800*/  LDL.LU.64 R120, [R1+0x6b0] ;  /* 0x0006b00001787983 */ /* 0x000ea80000300a00 */
[----:B------:R-:W3:Y:S04]  /*25810*/  LDL.LU.64 R122, [R1+0x6a8] ;  /* 0x0006a800017a7983 */ /* 0x000ee80000300a00 */
        /* <DEDUP_REMOVED lines=9> */
[----:B--2---:R1:W-:Y:S01]  /*258b0*/  STL [R1+0x1c58], R120 ;  /* 0x001c587801007387 */ /* 0x0043e20000100800 */
[----:B------:R-:W-:-:S03]  /*258c0*/  IMAD.MOV.U32 R0, RZ, RZ, R121 ;  /* 0x000000ffff007224 */ /* 0x000fc600078e0079 */
[----:B-1----:R-:W2:Y:S04]  /*258d0*/  LDL.LU.64 R120, [R1+0x580] ;  /* 0x0005800001787983 */ /* 0x002ea80000300a00 */
[----:B------:R1:W-:Y:S04]  /*258e0*/  STL [R1+0x1c54], R0 ;  /* 0x001c540001007387 */ /* 0x0003e80000100800 */
[----:B---3--:R3:W-:Y:S01]  /*258f0*/  STL [R1+0x1c60], R122 ;  /* 0x001c607a01007387 */ /* 0x0087e20000100800 */
[----:B-1----:R-:W-:-:S03]  /*25900*/  MOV R0, R123 ;  /* 0x0000007b00007202 */ /* 0x002fc60000000f00 */
[----:B---3--:R-:W3:Y:S04]  /*25910*/  LDL.LU.64 R122, [R1+0x4e0] ;  /* 0x0004e000017a7983 */ /* 0x008ee80000300a00 */
[----:B------:R1:W-:Y:S04]  /*25920*/  STL [R1+0x1c5c], R0 ;  /* 0x001c5c0001007387 */ /* 0x0003e80000100800 */
[----:B----4-:R4:W-:Y:S01]  /*25930*/  STL [R1+0x1c64], R134 ;  /* 0x001c648601007387 */ /* 0x0109e20000100800 */
[----:B-1----:R-:W-:-:S03]  /*25940*/  IMAD.MOV.U32 R0, RZ, RZ, R135 ;  /* 0x000000ffff007224 */ /* 0x002fc600078e0087 */
[----:B----4-:R-:W4:Y:S04]  /*25950*/  LDL.LU.64 R134, [R1+0x4d0] ;  /* 0x0004d00001867983 */ /* 0x010f280000300a00 */
[----:B------:R1:W-:Y:S04]  /*25960*/  STL [R1+0x1c4c], R0 ;  /* 0x001c4c0001007387 */ /* 0x0003e80000100800 */
[----:B------:R1:W-:Y:S02]  /*25970*/  STL [R1+0x1c50], R148 ;  /* 0x001c509401007387 */ /* 0x0003e40000100800 */
[----:B-1----:R-:W-:-:S02]  /*25980*/  IMAD.MOV.U32 R0, RZ, RZ, R149 ;  /* 0x000000ffff007224 */ /* 0x002fc400078e0095 */
[----:B------:R-:W4:Y:S04]  /*25990*/  LDL.LU.64 R148, [R1+0x4b0] ;  /* 0x0004b00001947983 */ /* 0x000f280000300a00 */
[----:B------:R1:W-:Y:S04]  /*259a0*/  STL [R1+0x1c44], R0 ;  /* 0x001c440001007387 */ /* 0x0003e80000100800 */
[----:B------:R1:W-:Y:S02]  /*259b0*/  STL [R1+0x1c48], R150 ;  /* 0x001c489601007387 */ /* 0x0003e40000100800 */
[----:B-1----:R-:W-:-:S02]  /*259c0*/  MOV R0, R151 ;  /* 0x0000009700007202 */ /* 0x002fc40000000f00 */
[----:B------:R-:W4:Y:S04]  /*259d0*/  LDL.LU.64 R150, [R1+0x4a0] ;  /* 0x0004a00001967983 */ /* 0x000f280000300a00 */
[----:B------:R1:W-:Y:S04]  /*259e0*/  STL [R1+0x1c3c], R0 ;  /* 0x001c3c0001007387 */ /* 0x0003e80000100800 */
[----:B------:R1:W-:Y:S02]  /*259f0*/  STL [R1+0x1c40], R152 ;  /* 0x001c409801007387 */ /* 0x0003e40000100800 */
[----:B-1----:R-:W-:-:S02]  /*25a00*/  IMAD.MOV.U32 R0, RZ, RZ, R153 ;  /* 0x000000ffff007224 */ /* 0x002fc400078e0099 */
[----:B------:R-:W4:Y:S04]  /*25a10*/  LDL.LU.64 R152, [R1+0x480] ;  /* 0x0004800001987983 */ /* 0x000f280000300a00 */
        /* <DEDUP_REMOVED lines=21> */
[----:B--2---:R2:W-:Y:S01]  /*25b70*/  STL [R1+0x1c10], R120 ;  /* 0x001c107801007387 */ /* 0x0045e20000100800 */
[----:B-1----:R-:W-:-:S03]  /*25b80*/  IMAD.MOV.U32 R0, RZ, RZ, R121 ;  /* 0x000000ffff007224 */ /* 0x002fc600078e0079 */
[----:B--2---:R-:W2:Y:S04]  /*25b90*/  LDL.LU.64 R120, [R1+0x3f0] ;  /* 0x0003f00001787983 */ /* 0x004ea80000300a00 */
[----:B------:R1:W-:Y:S04]  /*25ba0*/  STL [R1+0x1c04], R0 ;  /* 0x001c040001007387 */ /* 0x0003e80000100800 */
[----:B---3--:R-:W-:Y:S04]  /*25bb0*/  STL [R1+0x1c08], R122 ;  /* 0x001c087a01007387 */ /* 0x008fe80000100800 */
[----:B------:R-:W3:Y:S01]  /*25bc0*/  LDL.LU.64 R124, [R1+0x3e0] ;  /* 0x0003e000017c7983 */ /* 0x000ee20000300a00 */
[----:B-1----:R-:W-:-:S05]  /*25bd0*/  IMAD.MOV.U32 R0, RZ, RZ, R123 ;  /* 0x000000ffff007224 */ /* 0x002fca00078e007b */
[----:B------:R1:W-:Y:S04]  /*25be0*/  STL [R1+0x1bfc], R0 ;  /* 0x001bfc0001007387 */ /* 0x0003e80000100800 */
[----:B----4-:R4:W-:Y:S01]  /*25bf0*/  STL [R1+0x1c00], R134 ;  /* 0x001c008601007387 */ /* 0x0109e20000100800 */
[----:B-1----:R-:W-:-:S03]  /*25c00*/  MOV R0, R135 ;  /* 0x0000008700007202 */ /* 0x002fc60000000f00 */
[----:B----4-:R-:W4:Y:S04]  /*25c10*/  LDL.LU.64 R134, [R1+0x3c0] ;  /* 0x0003c00001867983 */ /* 0x010f280000300a00 */
        /* <DEDUP_REMOVED lines=13> */
[----:B------:R-:W-:Y:S04]  /*25cf0*/  STL [R1+0x1be0], R116 ;  /* 0x001be07401007387 */ /* 0x000fe80000100800 */
[----:B------:R-:W4:Y:S01]  /*25d00*/  LDL.LU.64 R122, [R1+0x388] ;  /* 0x00038800017a7983 */ /* 0x000f220000300a00 */
[----:B-1----:R-:W-:-:S05]  /*25d10*/  IMAD.MOV.U32 R0, RZ, RZ, R117 ;  /* 0x000000ffff007224 */ /* 0x002fca00078e0075 */
[----:B------:R1:W-:Y:S02]  /*25d20*/  STL [R1+0x1bd4], R0 ;  /* 0x001bd40001007387 */ /* 0x0003e40000100800 */
[----:B-1----:R-:W-:Y:S02]  /*25d30*/  IMAD.MOV.U32 R0, RZ, RZ, R155 ;  /* 0x000000ffff007224 */ /* 0x002fe400078e009b */
[----:B------:R1:W-:Y:S04]  /*25d40*/  STL [R1+0x1bd8], R154 ;  /* 0x001bd89a01007387 */ /* 0x0003e80000100800 */
[----:B-1----:R-:W4:Y:S04]  /*25d50*/  LDL.LU.64 R154, [R1+0x380] ;  /* 0x00038000019a7983 */ /* 0x002f280000300a00 */
[----:B------:R1:W-:Y:S04]  /*25d60*/  STL [R1+0x1bcc], R0 ;  /* 0x001bcc0001007387 */ /* 0x0003e80000100800 */
[----:B------:R1:W-:Y:S04]  /*25d70*/  STL [R1+0x1bd0], R126 ;  /* 0x001bd07e01007387 */ /* 0x0003e80000100800 */
[----:B------:R-:W4:Y:S01]  /*25d80*/  LDL.LU.64 R116, [R1+0x378] ;  /* 0x0003780001747983 */ /* 0x000f220000300a00 */
[----:B-1----:R-:W-:-:S03]  /*25d90*/  MOV R0, R127 ;  /* 0x0000007f00007202 */ /* 0x002fc60000000f00 */
[----:B------:R-:W-:Y:S04]  /*25da0*/  STL [R1+0x1bc8], R118 ;  /* 0x001bc87601007387 */ /* 0x000fe80000100800 */
[----:B------:R1:W-:Y:S04]  /*25db0*/  STL [R1+0x1bc4], R0 ;  /* 0x001bc40001007387 */ /* 0x0003e80000100800 */
[----:B------:R-:W4:Y:S01]  /*25dc0*/  LDL.LU.64 R126, [R1+0x370] ;  /* 0x00037000017e7983 */ /* 0x000f220000300a00 */
[----:B-1----:R-:W-:-:S03]  /*25dd0*/  IMAD.MOV.U32 R0, RZ, RZ, R119 ;  /* 0x000000ffff007224 */ /* 0x002fc600078e0077 */
[----:B------:R-:W-:Y:S04]  /*25de0*/  STL [R1+0x1bc0], R132 ;  /* 0x001bc08401007387 */ /* 0x000fe80000100800 */
[----:B------:R1:W-:Y:S04]  /*25df0*/  STL [R1+0x1bbc], R0 ;  /* 0x001bbc0001007387 */ /* 0x0003e80000100800 */
[----:B------:R-:W4:Y:S01]  /*25e00*/  LDL.LU.64 R118, [R1+0x368] ;  /* 0x0003680001767983 */ /* 0x000f220000300a00 */
[----:B-1----:R-:W-:-:S03]  /*25e10*/  IMAD.MOV.U32 R0, RZ, RZ, R133 ;  /* 0x000000ffff007224 */ /* 0x002fc600078e0085 */
[----:B--2---:R-:W-:Y:S04]  /*25e20*/  STL [R1+0x1bb8], R120 ;  /* 0x001bb87801007387 */ /* 0x004fe80000100800 */
[----:B------:R1:W-:Y:S04]  /*25e30*/  STL [R1+0x1bb4], R0 ;  /* 0x001bb40001007387 */ /* 0x0003e80000100800 */
[----:B------:R-:W2:Y:S01]  /*25e40*/  LDL.LU.64 R132, [R1+0x360] ;  /* 0x0003600001847983 */ /* 0x000ea20000300a00 */
[----:B-1----:R-:W-:-:S03]  /*25e50*/  MOV R0, R121 ;  /* 0x0000007900007202 */ /* 0x002fc60000000f00 */
[----:B---3--:R-:W-:Y:S04]  /*25e60*/  STL [R1+0x1bb0], R124 ;  /* 0x001bb07c01007387 */ /* 0x008fe80000100800 */
[----:B------:R1:W-:Y:S04]  /*25e70*/  STL [R1+0x1bac], R0 ;  /* 0x001bac0001007387 */ /* 0x0003e80000100800 */
[----:B------:R-:W3:Y:S01]  /*25e80*/  LDL.LU.64 R120, [R1+0x358] ;  /* 0x0003580001787983 */ /* 0x000ee20000300a00 */
[----:B-1----:R-:W-:-:S03]  /*25e90*/  IMAD.MOV.U32 R0, RZ, RZ, R125 ;  /* 0x000000ffff007224 */ /* 0x002fc600078e007d */
[----:B----4-:R-:W-:Y:S04]  /*25ea0*/  STL [R1+0x1ba8], R134 ;  /* 0x001ba88601007387 */ /* 0x010fe80000100800 */
[----:B------:R1:W-:Y:S02]  /*25eb0*/  STL [R1+0x1ba4], R0 ;  /* 0x001ba40001007387 */ /* 0x0003e40000100800 */
[----:B-1----:R-:W-:Y:S02]  /*25ec0*/  IMAD.MOV.U32 R0, RZ, RZ, R135 ;  /* 0x000000ffff007224 */ /* 0x002fe400078e0087 */
        /* <DEDUP_REMOVED lines=20> */
[----:B------:R-:W-:Y:S04]  /*26010*/  STL [R1+0x1b78], R116 ;  /* 0x001b787401007387 */ /* 0x000fe80000100800 */
[----:B------:R1:W-:Y:S04]  /*26020*/  STL [R1+0x1b74], R0 ;  /* 0x001b740001007387 */ /* 0x0003e80000100800 */
[----:B------:R-:W4:Y:S01]  /*26030*/  LDL.LU.64 R154, [R1+0x328] ;  /* 0x00032800019a7983 */ /* 0x000f220000300a00 */
[----:B-1----:R-:W-:-:S03]  /*26040*/  IMAD.MOV.U32 R0, RZ, RZ, R117 ;  /* 0x000000ffff007224 */ /* 0x002fc600078e0075 */
[----:B------:R-:W-:Y:S04]  /*26050*/  STL [R1+0x1b70], R126 ;  /* 0x001b707e01007387 */ /* 0x000fe80000100800 */
[----:B------:R1:W-:Y:S04]  /*26060*/  STL [R1+0x1b6c], R0 ;  /* 0x001b6c0001007387 */ /* 0x0003e80000100800 */
[----:B------:R-:W4:Y:S01]  /*26070*/  LDL.LU.64 R116, [R1+0x320] ;  /* 0x0003200001747983 */ /* 0x000f220000300a00 */
[----:B-1----:R-:W-:-:S03]  /*26080*/  MOV R0, R127 ;  /* 0x0000007f00007202 */ /* 0x002fc60000000f00 */
[----:B------:R-:W-:Y:S04]  /*26090*/  STL [R1+0x1b68], R118 ;  /* 0x001b687601007387 */ /* 0x000fe80000100800 */
[----:B------:R1:W-:Y:S04]  /*260a0*/  STL [R1+0x1b64], R0 ;  /* 0x001b640001007387 */ /* 0x0003e80000100800 */
[----:B------:R-:W4:Y:S01]  /*260b0*/  LDL.LU.64 R6, [R1+0x318] ;  /* 0x0003180001067983 */ /* 0x000f220000300a00 */
[----:B-1----:R-:W-:-:S03]  /*260c0*/  IMAD.MOV.U32 R0, RZ, RZ, R119 ;  /* 0x000000ffff007224 */ /* 0x002fc600078e0077 */
[----:B--2---:R-:W-:Y:S04]  /*260d0*/  STL [R1+0x1b60], R132 ;  /* 0x001b608401007387 */ /* 0x004fe80000100800 */
[----:B------:R1:W-:Y:S04]  /*260e0*/  STL [R1+0x1b5c], R0 ;  /* 0x001b5c0001007387 */ /* 0x0003e80000100800 */
[----:B------:R-:W2:Y:S01]  /*260f0*/  LDL.LU.64 R118, [R1+0x310] ;  /* 0x0003100001767983 */ /* 0x000ea20000300a00 */
[----:B-1----:R-:W-:-:S03]  /*26100*/  IMAD.MOV.U32 R0, RZ, RZ, R133 ;  /* 0x000000ffff007224 */ /* 0x002fc600078e0085 */
[----:B---3--:R-:W-:Y:S04]  /*26110*/  STL [R1+0x1b58], R120 ;  /* 0x001b587801007387 */ /* 0x008fe80000100800 */
[----:B------:R1:W-:Y:S04]  /*26120*/  STL [R1+0x1b54], R0 ;  /* 0x001b540001007387 */ /* 0x0003e80000100800 */
[----:B------:R-:W3:Y:S04]  /*26130*/  LDL.LU.64 R132, [R1+0x308] ;  /* 0x0003080001847983 */ /* 0x000ee80000300a00 */
[----:B------:R-:W3:Y:S01]  /*26140*/  LDL.LU.64 R124, [R1+0x300] ;  /* 0x00030000017c7983 */ /* 0x000ee20000300a00 */
[----:B-1----:R-:W-:-:S05]  /*26150*/  MOV R0, R121 ;  /* 0x0000007900007202 */ /* 0x002fca0000000f00 */
        /* <DEDUP_REMOVED lines=18> */
[----:B------:R-:W4:Y:S04]  /*26280*/  LDL.LU.64 R152, [R1+0x2c8] ;  /* 0x0002c80001987983 */ /* 0x000f280000300a00 */
[----:B------:R-:W4:Y:S01]  /*26290*/  LDL.LU.64 R120, [R1+0x2c0] ;  /* 0x0002c00001787983 */ /* 0x000f220000300a00 */
[----:B-1----:R-:W-:-:S05]  /*262a0*/  IMAD.MOV.U32 R0, RZ, RZ, R123 ;  /* 0x000000ffff007224 */ /* 0x002fca00078e007b */
[----:B------:R1:W-:Y:S04]  /*262b0*/  STL [R1+0x1b24], R0 ;  /* 0x001b240001007387 */ /* 0x0003e80000100800 */
[----:B------:R1:W-:Y:S02]  /*262c0*/  STL [R1+0x1b28], R154 ;  /* 0x001b289a01007387 */ /* 0x0003e40000100800 */
[----:B-1----:R-:W-:Y:S02]  /*262d0*/  MOV R0, R155 ;  /* 0x0000009b00007202 */ /* 0x002fe40000000f00 */
[----:B------:R-:W4:Y:S04]  /*262e0*/  LDL.LU.64 R154, [R1+0x2b8] ;  /* 0x0002b800019a7983 */ /* 0x000f280000300a00 */
[----:B------:R1:W-:Y:S04]  /*262f0*/  STL [R1+0x1b1c], R0 ;  /* 0x001b1c0001007387 */ /* 0x0003e80000100800 */
[----:B------:R1:W-:Y:S02]  /*26300*/  STL [R1+0x1b20], R116 ;  /* 0x001b207401007387 */ /* 0x0003e40000100800 */
[----:B-1----:R-:W-:-:S02]  /*26310*/  IMAD.MOV.U32 R0, RZ, RZ, R117 ;  /* 0x000000ffff007224 */ /* 0x002fc400078e0075 */
[----:B------:R-:W4:Y:S04]  /*26320*/  LDL.LU.64 R122, [R1+0x2b0] ;  /* 0x0002b000017a7983 */ /* 0x000f280000300a00 */
[----:B------:R1:W-:Y:S04]  /*26330*/  STL [R1+0x1b14], R0 ;  /* 0x001b140001007387 */ /* 0x0003e80000100800 */
[----:B------:R-:W-:Y:S04]  /*26340*/  STL [R1+0x1b18], R6 ;  /* 0x001b180601007387 */ /* 0x000fe80000100800 */
[----:B------:R-:W4:Y:S01]  /*26350*/  LDL.LU.64 R116, [R1+0x288] ;  /* 0x0002880001747983 */ /* 0x000f220000300a00 */
[----:B-1----:R-:W-:-:S03]  /*26360*/  IMAD.MOV.U32 R0, RZ, RZ, R7 ;  /* 0x000000ffff007224 */ /* 0x002fc600078e0007 */
[----:B--2---:R-:W-:Y:S04]  /*26370*/  STL [R1+0x1b10], R118 ;  /* 0x001b107601007387 */ /* 0x004fe80000100800 */
[----:B------:R1:W-:Y:S02]  /*26380*/  STL [R1+0x1b0c], R0 ;  /* 0x001b0c0001007387 */ /* 0x0003e40000100800 */
[----:B-1----:R-:W-:Y:S02]  /*26390*/  MOV R0, R119 ;  /* 0x0000007700007202 */ /* 0x002fe40000000f00 */
[----:B------:R-:W2:Y:S04]  /*263a0*/  LDL.LU.64 R118, [R1+0x280] ;  /* 0x0002800001767983 */ /* 0x000ea80000300a00 */
[----:B------:R1:W-:Y:S04]  /*263b0*/  STL [R1+0x1b04], R0 ;  /* 0x001b040001007387 */ /* 0x0003e80000100800 */
[----:B---3--:R3:W-:Y:S01]  /*263c0*/  STL [R1+0x1b08], R132 ;  /* 0x001b088401007387 */ /* 0x0087e20000100800 */
[----:B-1----:R-:W-:-:S03]  /*263d0*/  IMAD.MOV.U32 R0, RZ, RZ, R133 ;  /* 0x000000ffff007224 */ /* 0x002fc600078e0085 */
[----:B------:R-:W-:Y:S04]  /*263e0*/  STL [R1+0x1b00], R124 ;  /* 0x001b007c01007387 */ /* 0x000fe80000100800 */
[----:B------:R1:W-:Y:S04]  /*263f0*/  STL [R1+0x1afc], R0 ;  /* 0x001afc0001007387 */ /* 0x0003e80000100800 */
[----:B---3--:R-:W3:Y:S01]  /*26400*/  LDL.LU.64 R132, [R1+0x278] ;  /* 0x0002780001847983 */ /* 0x008ee20000300a00 */
[----:B-1----:R-:W-:-:S03]  /*26410*/  IMAD.MOV.U32 R0, RZ, RZ, R125 ;  /* 0x000000ffff007224 */ /* 0x002fc600078e007d */
[----:B----4-:R-:W-:Y:S04]  /*26420*/  STL [R1+0x1af8], R134 ;  /* 0x001af88601007387 */ /* 0x010fe80000100800 */
[----:B------:R1:W-:Y:S02]  /*26430*/  STL [R1+0x1af4], R0 ;  /* 0x001af40001007387 */ /* 0x0003e40000100800 */
[----:B-1----:R-:W-:Y:S02]  /*26440*/  MOV R0, R135 ;  /* 0x0000008700007202 */ /* 0x002fe40000000f00 */
        /* <DEDUP_REMOVED lines=24> */
[----:B------:R-:W-:Y:S01]  /*265d0*/  STL [R1+0x1ac0], R122 ;  /* 0x001ac07a01007387 */ /* 0x000fe20000100800 */
[----:B-1----:R-:W-:-:S03]  /*265e0*/  IMAD.MOV.U32 R0, RZ, RZ, R123 ;  /* 0x000000ffff007224 */ /* 0x002fc600078e007b */
[----:B------:R-:W-:Y:S04]  /*265f0*/  STL [R1+0x1ab8], R116 ;  /* 0x001ab87401007387 */ /* 0x000fe80000100800 */
[----:B------:R1:W-:Y:S04]  /*26600*/  STL [R1+0x1ab4], R0 ;  /* 0x001ab40001007387 */ /* 0x0003e80000100800 */
[----:B------:R-:W4:Y:S04]  /*26610*/  LDL.LU.64 R12, [R1+0xf8] ;  /* 0x0000f800010c7983 */ /* 0x000f280000300a00 */
[----:B------:R-:W4:Y:S01]  /*26620*/  LDL.LU.64 R14, [R1+0xf0] ;  /* 0x0000f000010e7983 */ /* 0x000f220000300a00 */
[----:B-1----:R-:W-:-:S05]  /*26630*/  IMAD.MOV.U32 R0, RZ, RZ, R117 ;  /* 0x000000ffff007224 */ /* 0x002fca00078e0075 */
[----:B------:R1:W-:Y:S04]  /*26640*/  STL [R1+0x1aac], R0 ;  /* 0x001aac0001007387 */ /* 0x0003e80000100800 */
[----:B--2---:R-:W-:Y:S04]  /*26650*/  STL [R1+0x1ab0], R118 ;  /* 0x001ab07601007387 */ /* 0x004fe80000100800 */
[----:B------:R-:W2:Y:S01]  /*26660*/  LDL.LU.64 R4, [R1+0x98] ;  /* 0x0000980001047983 */ /* 0x000ea20000300a00 */
[----:B-1----:R-:W-:-:S03]  /*26670*/  MOV R0, R119 ;  /* 0x0000007700007202 */ /* 0x002fc60000000f00 */
[----:B------:R-:W2:Y:S04]  /*26680*/  LDL.LU.64 R6, [R1+0x90] ;  /* 0x0000900001067983 */ /* 0x000ea80000300a00 */
[----:B------:R1:W-:Y:S04]  /*26690*/  STL [R1+0x1aa4], R0 ;  /* 0x001aa40001007387 */ /* 0x0003e80000100800 */
[----:B---3--:R-:W-:Y:S04]  /*266a0*/  STL [R1+0x1aa8], R132 ;  /* 0x001aa88401007387 */ /* 0x008fe80000100800 */
[----:B------:R-:W3:Y:S01]  /*266b0*/  LDL.LU.64 R124, [R1+0x80] ;  /* 0x00008000017c7983 */ /* 0x000ee20000300a00 */
[----:B-1----:R-:W-:-:S03]  /*266c0*/  IMAD.MOV.U32 R0, RZ, RZ, R133 ;  /* 0x000000ffff007224 */ /* 0x002fc600078e0085 */
[----:B------:R-:W3:Y:S04]  /*266d0*/  LDL.LU.64 R126, [R1+0x78] ;  /* 0x00007800017e7983 */ /* 0x000ee80000300a00 */
[----:B------:R1:W-:Y:S04]  /*266e0*/  STL [R1+0x1a9c], R0 ;  /* 0x001a9c0001007387 */ /* 0x0003e80000100800 */
[----:B----4-:R-:W-:Y:S04]  /*266f0*/  STL [R1+0x1aa0], R134 ;  /* 0x001aa08601007387 */ /* 0x010fe80000100800 */
[----:B------:R-:W4:Y:S01]  /*26700*/  LDL.LU.64 R120, [R1+0x68] ;  /* 0x0000680001787983 */ /* 0x000f220000300a00 */
[----:B-1----:R-:W-:-:S03]  /*26710*/  IMAD.MOV.U32 R0, RZ, RZ, R135 ;  /* 0x000000ffff007224 */ /* 0x002fc600078e0087 */
[----:B------:R-:W4:Y:S04]  /*26720*/  LDL.LU.64 R122, [R1+0x60] ;  /* 0x00006000017a7983 */ /* 0x000f280000300a00 */
[----:B------:R1:W-:Y:S04]  /*26730*/  STL [R1+0x1a94], R0 ;  /* 0x001a940001007387 */ /* 0x0003e80000100800 */
[----:B------:R-:W-:Y:S04]  /*26740*/  STL [R1+0x1a98], R148 ;  /* 0x001a989401007387 */ /* 0x000fe80000100800 */
[----:B------:R-:W4:Y:S01]  /*26750*/  LDL.LU.64 R116, [R1+0x50] ;  /* 0x0000500001747983 */ /* 0x000f220000300a00 */
[----:B-1----:R-:W-:-:S03]  /*26760*/  MOV R0, R149 ;  /* 0x0000009500007202 */ /* 0x002fc60000000f00 */
[----:B------:R-:W4:Y:S04]  /*26770*/  LDL.LU.64 R118, [R1+0x48] ;  /* 0x0000480001767983 */ /* 0x000f280000300a00 */
[----:B------:R1:W-:Y:S04]  /*26780*/  STL [R1+0x1a8c], R0 ;  /* 0x001a8c0001007387 */ /* 0x0003e80000100800 */
[----:B------:R-:W-:Y:S04]  /*26790*/  STL [R1+0x1a90], R150 ;  /* 0x001a909601007387 */ /* 0x000fe80000100800 */
[----:B------:R-:W4:Y:S01]  /*267a0*/  LDL.LU.64 R132, [R1+0x40] ;  /* 0x0000400001847983 */ /* 0x000f220000300a00 */
[----:B-1----:R-:W-:-:S03]  /*267b0*/  IMAD.MOV.U32 R0, RZ, RZ, R151 ;  /* 0x000000ffff007224 */ /* 0x002fc600078e0097 */
[----:B------:R-:W4:Y:S04]  /*267c0*/  LDL.LU.64 R134, [R1+0x38] ;  /* 0x0000380001867983 */ /* 0x000f280000300a00 */
[----:B------:R1:W-:Y:S04]  /*267d0*/  STL [R1+0x1a84], R0 ;  /* 0x001a840001007387 */ /* 0x0003e80000100800 */
[----:B------:R1:W-:Y:S04]  /*267e0*/  STL [R1+0x1a88], R152 ;  /* 0x001a889801007387 */ /* 0x0003e80000100800 */
[----:B------:R-:W4:Y:S01]  /*267f0*/  LDL.LU.64 R148, [R1+0x28] ;  /* 0x0000280001947983 */ /* 0x000f220000300a00 */
[----:B-1----:R-:W-:-:S03]  /*26800*/  IMAD.MOV.U32 R0, RZ, RZ, R153 ;  /* 0x000000ffff007224 */ /* 0x002fc600078e0099 */
[----:B------:R-:W4:Y:S04]  /*26810*/  LDL.LU.64 R150, [R1+0x20] ;  /* 0x0000200001967983 */ /* 0x000f280000300a00 */
[----:B------:R1:W-:Y:S04]  /*26820*/  STL [R1+0x1a7c], R0 ;  /* 0x001a7c0001007387 */ /* 0x0003e80000100800 */
[----:B------:R1:W-:Y:S04]  /*26830*/  STL [R1+0x1a80], R154 ;  /* 0x001a809a01007387 */ /* 0x0003e80000100800 */
[----:B------:R-:W4:Y:S01]  /*26840*/  LDL.LU.64 R152, [R1+0x10] ;  /* 0x0000100001987983 */ /* 0x000f220000300a00 */
[----:B-1----:R-:W-:-:S03]  /*26850*/  MOV R0, R155 ;  /* 0x0000009b00007202 */ /* 0x002fc60000000f00 */
[----:B------:R-:W4:Y:S04]  /*26860*/  LDL.LU.64 R154, [R1+0x8] ;  /* 0x00000800019a7983 */ /* 0x000f280000300a00 */
[----:B------:R1:W-:Y:S02]  /*26870*/  STL [R1+0x1a74], R0 ;  /* 0x001a740001007387 */ /* 0x0003e40000100800 */
[----:B-1----:R-:W-:Y:S02]  /*26880*/  IMAD.MOV.U32 R0, RZ, RZ, R13 ;  /* 0x000000ffff007224 */ /* 0x002fe400078e000d */
[----:B------:R-:W-:Y:S04]  /*26890*/  STL [R1+0x1a78], R12 ;  /* 0x001a780c01007387 */ /* 0x000fe80000100800 */
[----:B------:R-:W-:Y:S04]  /*268a0*/  STL [R1+0x1a70], R14 ;  /* 0x001a700e01007387 */ /* 0x000fe80000100800 */
[----:B------:R1:W-:Y:S02]  /*268b0*/  STL [R1+0x1a6c], R0 ;  /* 0x001a6c0001007387 */ /* 0x0003e40000100800 */
[----:B-1----:R-:W-:-:S02]  /*268c0*/  IMAD.MOV.U32 R0, RZ, RZ, R15 ;  /* 0x000000ffff007224 */ /* 0x002fc400078e000f */
[----:B--2---:R-:W-:Y:S04]  /*268d0*/  STL [R1+0x1a68], R4 ;  /* 0x001a680401007387 */ /* 0x004fe80000100800 */
[----:B------:R1:W-:Y:S04]  /*268e0*/  STL [R1+0x1a64], R0 ;  /* 0x001a640001007387 */ /* 0x0003e80000100800 */
[----:B------:R-:W-:Y:S01]  /*268f0*/  STL [R1+0x1a60], R6 ;  /* 0x001a600601007387 */ /* 0x000fe20000100800 */
[----:B-1----:R-:W-:-:S05]  /*26900*/  MOV R0, R5 ;  /* 0x0000000500007202 */ /* 0x002fca0000000f00 */
[----:B------:R1:W-:Y:S04]  /*26910*/  STL [R1+0x1a5c], R0 ;  /* 0x001a5c0001007387 */ /* 0x0003e80000100800 */
[----:B---3--:R-:W-:Y:S01]  /*26920*/  STL [R1+0x1a58], R124 ;  /* 0x001a587c01007387 */ /* 0x008fe20000100800 */
[----:B-1----:R-:W-:-:S05]  /*26930*/  IMAD.MOV.U32 R0, RZ, RZ, R7 ;  /* 0x000000ffff007224 */ /* 0x002fca00078e0007 */
[----:B------:R1:W-:Y:S04]  /*26940*/  STL [R1+0x1a54], R0 ;  /* 0x001a540001007387 */ /* 0x0003e80000100800 */
[----:B------:R-:W-:Y:S01]  /*26950*/  STL [R1+0x1a50], R126 ;  /* 0x001a507e01007387 */ /* 0x000fe20000100800 */
[----:B-1----:R-:W-:-:S05]  /*26960*/  IMAD.MOV.U32 R0, RZ, RZ, R125 ;  /* 0x000000ffff007224 */ /* 0x002fca00078e007d */
[----:B------:R1:W-:Y:S04]  /*26970*/  STL [R1+0x1a4c], R0 ;  /* 0x001a4c0001007387 */ /* 0x0003e80000100800 */
[----:B----4-:R-:W-:Y:S01]  /*26980*/  STL [R1+0x1a48], R120 ;  /* 0x001a487801007387 */ /* 0x010fe20000100800 */
[----:B-1----:R-:W-:-:S05]  /*26990*/  MOV R0, R127 ;  /* 0x0000007f00007202 */ /* 0x002fca0000000f00 */
[----:B------:R1:W-:Y:S04]  /*269a0*/  STL [R1+0x1a44], R0 ;  /* 0x001a440001007387 */ /* 0x0003e80000100800 */
[----:B------:R-:W-:Y:S01]  /*269b0*/  STL [R1+0x1a40], R122 ;  /* 0x001a407a01007387 */ /* 0x000fe20000100800 */
[----:B-1----:R-:W-:-:S05]  /*269c0*/  IMAD.MOV.U32 R0, RZ, RZ, R121 ;  /* 0x000000ffff007224 */ /* 0x002fca00078e0079 */
[----:B------:R1:W-:Y:S04]  /*269d0*/  STL [R1+0x1a3c], R0 ;  /* 0x001a3c0001007387 */ /* 0x0003e80000100800 */
[----:B------:R-:W-:Y:S01]  /*269e0*/  STL [R1+0x1a38], R116 ;  /* 0x001a387401007387 */ /* 0x000fe20000100800 */
[----:B-1----:R-:W-:-:S05]  /*269f0*/  IMAD.MOV.U32 R0, RZ, RZ, R123 ;  /* 0x000000ffff007224 */ /* 0x002fca00078e007b */
[----:B------:R1:W-:Y:S04]  /*26a00*/  STL [R1+0x1a34], R0 ;  /* 0x001a340001007387 */ /* 0x0003e80000100800 */
[----:B------:R-:W-:Y:S01]  /*26a10*/  STL [R1+0x1a30], R118 ;  /* 0x001a307601007387 */ /* 0x000fe20000100800 */
        /* <DEDUP_REMOVED lines=20> */
[----:B-----5:R-:W-:Y:S01]  /*26b60*/  STL [R1+0x19f8], R250 ;  /* 0x0019f8fa01007387 */ /* 0x020fe20000100800 */
[----:B-1----:R-:W-:-:S05]  /*26b70*/  IMAD.MOV.U32 R0, RZ, RZ, R155 ;  /* 0x000000ffff007224 */ /* 0x002fca00078e009b */
[----:B------:R1:W-:Y:S04]  /*26b80*/  STL [R1+0x19f4], R0 ;  /* 0x0019f40001007387 */ /* 0x0003e80000100800 */
[----:B------:R-:W-:Y:S04]  /*26b90*/  STL [R1+0x19ec], R251 ;  /* 0x0019ecfb01007387 */ /* 0x000fe80000100800 */
        /* <DEDUP_REMOVED lines=88> */
[----:B------:R-:W2:Y:S04]  /*27120*/  LDL.LU.64 R122, [R1] ;  /* 0x00000000017a7983 */ /* 0x000ea80000300a00 */
[----:B------:R-:W-:Y:S04]  /*27130*/  STL [R1+0x1890], R44 ;  /* 0x0018902c01007387 */ /* 0x000fe80000100800 */
[----:B------:R-:W-:Y:S04]  /*27140*/  STL [R1+0x1884], R45 ;  /* 0x0018842d01007387 */ /* 0x000fe80000100800 */
[----:B------:R-:W3:Y:S04]  /*27150*/  LDL.LU.64 R116, [R1+0x18] ;  /* 0x0000180001747983 */ /* 0x000ee80000300a00 */
[----:B------:R-:W-:Y:S04]  /*27160*/  STL [R1+0x1888], R42 ;  /* 0x0018882a01007387 */ /* 0x000fe80000100800 */
[----:B------:R-:W-:Y:S04]  /*27170*/  STL [R1+0x187c], R43 ;  /* 0x00187c2b01007387 */ /* 0x000fe80000100800 */
[----:B------:R-:W4:Y:S04]  /*27180*/  LDL.LU.64 R118, [R1+0x30] ;  /* 0x0000300001767983 */ /* 0x000f280000300a00 */
        /* <DEDUP_REMOVED lines=24> */
[----:B--2---:R2:W-:Y:S01]  /*27310*/  STL [R1+0x550], R122 ;  /* 0x0005507a01007387 */ /* 0x0045e20000100800 */
[----:B-1----:R-:W-:-:S03]  /*27320*/  IMAD.MOV.U32 R0, RZ, RZ, R123 ;  /* 0x000000ffff007224 */ /* 0x002fc600078e007b */
[----:B--2---:R-:W2:Y:S04]  /*27330*/  LDL.LU.64 R122, [R1+0x620] ;  /* 0x00062000017a7983 */ /* 0x004ea80000300a00 */
        /* <DEDUP_REMOVED lines=45> */
[----:B---3--:R3:W-:Y:S01]  /*27610*/  STL [R1+0x5b0], R116 ;  /* 0x0005b07401007387 */ /* 0x0087e20000100800 */
[----:B-1----:R-:W-:-:S03]  /*27620*/  IMAD.MOV.U32 R0, RZ, RZ, R117 ;  /* 0x000000ffff007224 */ /* 0x002fc600078e0075 */
[----:B---3--:R-:W3:Y:S04]  /*27630*/  LDL.LU.64 R116, [R1+0x690] ;  /* 0x0006900001747983 */ /* 0x008ee80000300a00 */
        /* <DEDUP_REMOVED lines=37> */
[----:B--2---:R2:W-:Y:S01]  /*27890*/  STL [R1+0x600], R122 ;  /* 0x0006007a01007387 */ /* 0x0045e20000100800 */
[----:B-1----:R-:W-:-:S03]  /*278a0*/  MOV R0, R123 ;  /* 0x0000007b00007202 */ /* 0x002fc60000000f00 */
[----:B--2---:R-:W2:Y:S04]  /*278b0*/  LDL.LU.64 R122, [R1+0x6f0] ;  /* 0x0006f000017a7983 */ /* 0x004ea80000300a00 */
[----:B------:R1:W-:Y:S04]  /*278c0*/  STL [R1+0x5fc], R0 ;  /* 0x0005fc0001007387 */ /* 0x0003e80000100800 */
[----:B---3--:R3:W-:Y:S01]  /*278d0*/  STL [R1+0x608], R116 ;  /* 0x0006087401007387 */ /* 0x0087e20000100800 */
[----:B-1----:R-:W-:-:S03]  /*278e0*/  IMAD.MOV.U32 R0, RZ, RZ, R117 ;  /* 0x000000ffff007224 */ /* 0x002fc600078e0075 */
[----:B---3--:R-:W3:Y:S04]  /*278f0*/  LDL.LU.64 R116, [R1+0x530] ;  /* 0x0005300001747983 */ /* 0x008ee80000300a00 */
[----:B------:R1:W-:Y:S04]  /*27900*/  STL [R1+0x604], R0 ;  /* 0x0006040001007387 */ /* 0x0003e80000100800 */
[----:B----4-:R4:W-:Y:S01]  /*27910*/  STL [R1+0x610], R118 ;  /* 0x0006107601007387 */ /* 0x0109e20000100800 */
[----:B-1----:R-:W-:-:S03]  /*27920*/  IMAD.MOV.U32 R0, RZ, RZ, R119 ;  /* 0x000000ffff007224 */ /* 0x002fc600078e0077 */
[----:B----4-:R-:W4:Y:S04]  /*27930*/  LDL.LU.64 R118, [R1+0x518] ;  /* 0x0005180001767983 */ /* 0x010f280000300a00 */
        /* <DEDUP_REMOVED lines=2056> */
[----:B------:R2:W-:Y:S02]  /*2f9c0*/  STL [R1+0x161c], R0 ;  /* 0x00161c0001007387 */ /* 0x0005e40000100800 */
[----:B--2---:R-:W-:Y:S02]  /*2f9d0*/  IMAD.MOV.U32 R0, RZ, RZ, R123 ;  /* 0x000000ffff007224 */ /* 0x004fe400078e007b */
[----:B------:R1:W-:Y:S04]  /*2f9e0*/  STL [R1+0x1628], R122 ;  /* 0x0016287a01007387 */ /* 0x0003e80000100800 */
[----:B-1----:R-:W2:Y:S04]  /*2f9f0*/  LDL.LU.64 R122, [R1+0x1770] ;  /* 0x00177000017a7983 */ /* 0x002ea80000300a00 */
        /* <DEDUP_REMOVED lines=9> */
[----:B------:R1:W-:Y:S04]  /*2fa90*/  STL [R1+0x1640], R126 ;  /* 0x0016407e01007387 */ /* 0x0003e80000100800 */
[----:B------:R-:W4:Y:S01]  /*2faa0*/  LDL.LU.64 R124, [R1+0x1788] ;  /* 0x00178800017c7983 */ /* 0x000f220000300a00 */
[----:B-1----:R-:W-:-:S05]  /*2fab0*/  IMAD.MOV.U32 R0, RZ, RZ, R127 ;  /* 0x000000ffff007224 */ /* 0x002fca00078e007f */
[----:B------:R1:W-:Y:S04]  /*2fac0*/  STL [R1+0x163c], R0 ;  /* 0x00163c0001007387 */ /* 0x0003e80000100800 */
[----:B------:R-:W-:Y:S04]  /*2fad0*/  STL [R1+0x1648], R120 ;  /* 0x0016487801007387 */ /* 0x000fe80000100800 */
        /* <DEDUP_REMOVED lines=25> */
[----:B-1----:R-:W-:-:S05]  /*2fc70*/  IMAD.MOV.U32 R0, RZ, RZ, R155 ;  /* 0x000000ffff007224 */ /* 0x002fca00078e009b */
[----:B------:R1:W-:Y:S04]  /*2fc80*/  STL [R1+0x1674], R0 ;  /* 0x0016740001007387 */ /* 0x0003e80000100800 */
[----:B--2---:R2:W-:Y:S01]  /*2fc90*/  STL [R1+0x1680], R122 ;  /* 0x0016807a01007387 */ /* 0x0045e20000100800 */
[----:B-1----:R-:W-:-:S03]  /*2fca0*/  MOV R0, R123 ;  /* 0x0000007b00007202 */ /* 0x002fc60000000f00 */
[----:B------:R-:W4:Y:S04]  /*2fcb0*/  LDL.LU.64 R154, [R1+0x17c8] ;  /* 0x0017c800019a7983 */ /* 0x000f280000300a00 */
[----:B---3--:R-:W-:Y:S04]  /*2fcc0*/  STL [R1+0x1688], R116 ;  /* 0x0016887401007387 */ /* 0x008fe80000100800 */
[----:B------:R1:W-:Y:S04]  /*2fcd0*/  STL [R1+0x167c], R0 ;  /* 0x00167c0001007387 */ /* 0x0003e80000100800 */
[----:B--2---:R-:W2:Y:S01]  /*2fce0*/  LDL.LU.64 R122, [R1+0x17d0] ;  /* 0x0017d000017a7983 */ /* 0x004ea20000300a00 */
[----:B-1----:R-:W-:-:S03]  /*2fcf0*/  IMAD.MOV.U32 R0, RZ, RZ, R117 ;  /* 0x000000ffff007224 */ /* 0x002fc600078e0075 */
[----:B----4-:R-:W-:Y:S04]  /*2fd00*/  STL [R1+0x1690], R118 ;  /* 0x0016907601007387 */ /* 0x010fe80000100800 */
[----:B------:R1:W-:Y:S04]  /*2fd10*/  STL [R1+0x1684], R0 ;  /* 0x0016840001007387 */ /* 0x0003e80000100800 */
[----:B------:R-:W3:Y:S01]  /*2fd20*/  LDL.LU.64 R116, [R1+0x17d8] ;  /* 0x0017d80001747983 */ /* 0x000ee20000300a00 */
[----:B-1----:R-:W-:-:S03]  /*2fd30*/  IMAD.MOV.U32 R0, RZ, RZ, R119 ;  /* 0x000000ffff007224 */ /* 0x002fc600078e0077 */
[----:B------:R-:W-:Y:S04]  /*2fd40*/  STL [R1+0x1698], R124 ;  /* 0x0016987c01007387 */ /* 0x000fe80000100800 */
[----:B------:R1:W-:Y:S04]  /*2fd50*/  STL [R1+0x168c], R0 ;  /* 0x00168c0001007387 */ /* 0x0003e80000100800 */
[----:B------:R-:W4:Y:S01]  /*2fd60*/  LDL.LU.64 R118, [R1+0x17e0] ;  /* 0x0017e00001767983 */ /* 0x000f220000300a00 */
[----:B-1----:R-:W-:-:S03]  /*2fd70*/  MOV R0, R125 ;  /* 0x0000007d00007202 */ /* 0x002fc60000000f00 */
[----:B------:R-:W-:Y:S04]  /*2fd80*/  STL [R1+0x16a0], R126 ;  /* 0x0016a07e01007387 */ /* 0x000fe80000100800 */
[----:B------:R1:W-:Y:S02]  /*2fd90*/  STL [R1+0x1694], R0 ;  /* 0x0016940001007387 */ /* 0x0003e40000100800 */
[----:B-1----:R-:W-:Y:S02]  /*2fda0*/  IMAD.MOV.U32 R0, RZ, RZ, R127 ;  /* 0x000000ffff007224 */ /* 0x002fe400078e007f */
        /* <DEDUP_REMOVED lines=37> */
[----:B------:R1:W-:Y:S04]  /*30000*/  STL [R1+0x16e4], R0 ;  /* 0x0016e40001007387 */ /* 0x0003e80000100800 */
[----:B------:R-:W4:Y:S01]  /*30010*/  LDL.LU.64 R116, [R1+0x1830] ;  /* 0x0018300001747983 */ /* 0x000f220000300a00 */
[----:B-1----:R-:W-:-:S03]  /*30020*/  IMAD.MOV.U32 R0, RZ, RZ, R119 ;  /* 0x000000ffff007224 */ /* 0x002fc600078e0077 */
[----:B------:R-:W4:Y:S04]  /*30030*/  LDL.LU.64 R118, [R1+0x1838] ;  /* 0x0018380001767983 */ /* 0x000f280000300a00 */
[----:B------:R1:W-:Y:S04]  /*30040*/  STL [R1+0x16ec], R0 ;  /* 0x0016ec0001007387 */ /* 0x0003e80000100800 */
[----:B------:R-:W-:Y:S04]  /*30050*/  STL [R1+0x16f8], R126 ;  /* 0x0016f87e01007387 */ /* 0x000fe80000100800 */
[----:B------:R-:W4:Y:S01]  /*30060*/  LDL.LU.64 R124, [R1+0x1840] ;  /* 0x00184000017c7983 */ /* 0x000f220000300a00 */
[----:B-1----:R-:W-:-:S05]  /*30070*/  MOV R0, R127 ;  /* 0x0000007f00007202 */ /* 0x002fca0000000f00 */
[----:B------:R1:W-:Y:S04]  /*30080*/  STL [R1+0x16f4], R0 ;  /* 0x0016f40001007387 */ /* 0x0003e80000100800 */
        /* <DEDUP_REMOVED lines=35> */
[----:B------:R-:W-:Y:S04]  /*302c0*/  STL [R1+0x1748], R118 ;  /* 0x0017487601007387 */ /* 0x000fe80000100800 */
[----:B------:R1:W-:Y:S04]  /*302d0*/  STL [R1+0x173c], R0 ;  /* 0x00173c0001007387 */ /* 0x0003e80000100800 */
[----:B----4-:R-:W4:Y:S01]  /*302e0*/  LDL.LU.64 R116, [R1+0x1cb8] ;  /* 0x001cb80001747983 */ /* 0x010f220000300a00 */
[----:B-1----:R-:W-:-:S03]  /*302f0*/  IMAD.MOV.U32 R0, RZ, RZ, R119 ;  /* 0x000000ffff007224 */ /* 0x002fc600078e0077 */
        /* <DEDUP_REMOVED lines=38> */
[----:B-1----:R-:W-:-:S05]  /*30560*/  IMAD.MOV.U32 R0, RZ, RZ, R123 ;  /* 0x000000ffff007224 */ /* 0x002fca00078e007b */
[----:B------:R1:W-:Y:S04]  /*30570*/  STL [R1+0x1794], R0 ;  /* 0x0017940001007387 */ /* 0x0003e80000100800 */
[----:B----4-:R-:W-:Y:S04]  /*30580*/  STL [R1+0x17a0], R116 ;  /* 0x0017a07401007387 */ /* 0x010fe80000100800 */
[----:B------:R-:W4:Y:S01]  /*30590*/  LDL.LU.64 R6, [R1+0x1d08] ;  /* 0x001d080001067983 */ /* 0x000f220000300a00 */
[----:B-1----:R-:W-:-:S05]  /*305a0*/  MOV R0, R117 ;  /* 0x0000007500007202 */ /* 0x002fca0000000f00 */
[----:B------:R1:W-:Y:S04]  /*305b0*/  STL [R1+0x179c], R0 ;  /* 0x00179c0001007387 */ /* 0x0003e80000100800 */
[----:B------:R-:W-:Y:S04]  /*305c0*/  STL [R1+0x17a8], R118 ;  /* 0x0017a87601007387 */ /* 0x000fe80000100800 */
[----:B------:R-:W4:Y:S01]  /*305d0*/  LDL.LU.64 R124, [R1+0x1d10] ;  /* 0x001d1000017c7983 */ /* 0x000f220000300a00 */
[----:B-1----:R-:W-:-:S03]  /*305e0*/  IMAD.MOV.U32 R0, RZ, RZ, R119 ;  /* 0x000000ffff007224 */ /* 0x002fc600078e0077 */
[----:B------:R-:W4:Y:S04]  /*305f0*/  LDL.LU.64 R126, [R1+0x1d18] ;  /* 0x001d1800017e7983 */ /* 0x000f280000300a00 */
        /* <DEDUP_REMOVED lines=11> */
[----:B------:R1:W-:Y:S04]  /*306b0*/  STL [R1+0x17c0], R152 ;  /* 0x0017c09801007387 */ /* 0x0003e80000100800 */
[----:B------:R-:W4:Y:S01]  /*306c0*/  LDL.LU.64 R132, [R1+0x1d40] ;  /* 0x001d400001847983 */ /* 0x000f220000300a00 */
[----:B-1----:R-:W-:-:S03]  /*306d0*/  IMAD.MOV.U32 R0, RZ, RZ, R153 ;  /* 0x000000ffff007224 */ /* 0x002fc600078e0099 */
[----:B------:R-:W4:Y:S04]  /*306e0*/  LDL.LU.64 R152, [R1+0x1d48] ;  /* 0x001d480001987983 */ /* 0x000f280000300a00 */
[----:B------:R1:W-:Y:S04]  /*306f0*/  STL [R1+0x17bc], R0 ;  /* 0x0017bc0001007387 */ /* 0x0003e80000100800 */
[----:B------:R1:W-:Y:S02]  /*30700*/  STL [R1+0x17c8], R148 ;  /* 0x0017c89401007387 */ /* 0x0003e40000100800 */
[----:B-1----:R-:W-:-:S02]  /*30710*/  IMAD.MOV.U32 R0, RZ, RZ, R149 ;  /* 0x000000ffff007224 */ /* 0x002fc400078e0095 */
[----:B------:R-:W4:Y:S04]  /*30720*/  LDL.LU.64 R134, [R1+0x1d50] ;  /* 0x001d500001867983 */ /* 0x000f280000300a00 */
        /* <DEDUP_REMOVED lines=10> */
[----:B------:R-:W-:Y:S01]  /*307d0*/  STL [R1+0x17e8], R4 ;  /* 0x0017e80401007387 */ /* 0x000fe20000100800 */
[----:B-1----:R-:W-:-:S05]  /*307e0*/  IMAD.MOV.U32 R0, RZ, RZ, R155 ;  /* 0x000000ffff007224 */ /* 0x002fca00078e009b */
[----:B------:R1:W-:Y:S04]  /*307f0*/  STL [R1+0x17dc], R0 ;  /* 0x0017dc0001007387 */ /* 0x0003e80000100800 */
[----:B------:R-:W3:Y:S01]  /*30800*/  LDL.LU.64 R154, [R1+0x1d68] ;  /* 0x001d6800019a7983 */ /* 0x000ee20000300a00 */
[----:B-1----:R-:W-:-:S03]  /*30810*/  MOV R0, R5 ;  /* 0x0000000500007202 */ /* 0x002fc60000000f00 */
[----:B----4-:R-:W-:Y:S04]  /*30820*/  STL [R1+0x17f0], R6 ;  /* 0x0017f00601007387 */ /* 0x010fe80000100800 */
        /* <DEDUP_REMOVED lines=24> */
[----:B------:R1:W-:Y:S02]  /*309b0*/  STL [R1+0x1824], R0 ;  /* 0x0018240001007387 */ /* 0x0003e40000100800 */
[----:B-1----:R-:W-:Y:S02]  /*309c0*/  MOV R0, R153 ;  /* 0x0000009900007202 */ /* 0x002fe40000000f00 */
[----:B------:R-:W1:Y:S01]  /*309d0*/  S2R R153, SR_TID.X ;  /* 0x0000000000997919 */ /* 0x000e620000002100 */
[----:B------:R-:W-:Y:S04]  /*309e0*/  STL [R1+0x1838], R134 ;  /* 0x0018388601007387 */ /* 0x000fe80000100800 */
[----:B------:R4:W-:Y:S02]  /*309f0*/  STL [R1+0x182c], R0 ;  /* 0x00182c0001007387 */ /* 0x0009e40000100800 */
[----:B----4-:R-:W-:Y:S01]  /*30a00*/  IMAD.MOV.U32 R0, RZ, RZ, R135 ;  /* 0x000000ffff007224 */ /* 0x010fe200078e0087 */
[----:B-1----:R-:W-:Y:S01]  /*30a10*/  LOP3.LUT R4, R153, 0x3, RZ, 0xc0, !PT ;  /* 0x0000000399047812 */ /* 0x002fe200078ec0ff */
[----:B------:R-:W-:Y:S04]  /*30a20*/  STL [R1+0x1840], R148 ;  /* 0x0018409401007387 */ /* 0x000fe80000100800 */
[----:B------:R1:W-:Y:S02]  /*30a30*/  STL [R1+0x1834], R0 ;  /* 0x0018340001007387 */ /* 0x0003e40000100800 */
[----:B-1----:R-:W-:-:S05]  /*30a40*/  IMAD.MOV.U32 R0, RZ, RZ, R149 ;  /* 0x000000ffff007224 */ /* 0x002fca00078e0095 */
[----:B------:R1:W-:Y:S01]  /*30a50*/  STL [R1+0x183c], R0 ;  /* 0x00183c0001007387 */ /* 0x0003e20000100800 */
[----:B--2---:R-:W-:-:S03]  /*30a60*/  MOV R3, R151 ;  /* 0x0000009700037202 */ /* 0x004fc60000000f00 */
[----:B------:R-:W-:Y:S01]  /*30a70*/  STL [R1+0x1848], R150 ;  /* 0x0018489601007387 */ /* 0x000fe20000100800 */
[----:B-1----:R-:W-:-:S03]  /*30a80*/  LOP3.LUT R0, R153, 0x1c, RZ, 0xc0, !PT ;  /* 0x0000001c99007812 */ /* 0x002fc600078ec0ff */
[----:B------:R-:W-:Y:S02]  /*30a90*/  STL [R1+0x1844], R3 ;  /* 0x0018440301007387 */ /* 0x000fe40000100800 */
[----:B------:R-:W-:Y:S02]  /*30aa0*/  IMAD R0, R4, 0x120, R0 ;  /* 0x0000012004007824 */ /* 0x000fe400078e0200 */
[----:B---3--:R-:W-:Y:S01]  /*30ab0*/  IMAD.MOV.U32 R5, RZ, RZ, R155 ;  /* 0x000000ffff057224 */ /* 0x008fe200078e009b */
[----:B------:R-:W-:Y:S04]  /*30ac0*/  STL [R1+0x1850], R154 ;  /* 0x0018509a01007387 */ /* 0x000fe80000100800 */
[----:B------:R1:W-:Y:S04]  /*30ad0*/  STL [R1+0x184c], R5 ;  /* 0x00184c0501007387 */ /* 0x0003e80000100800 */
[----:B------:R-:W2:Y:S04]  /*30ae0*/  LDL.LU.64 R6, [R1+0x1e38] ;  /* 0x001e380001067983 */ /* 0x000ea80000300a00 */
[----:B-1----:R-:W3:Y:S04]  /*30af0*/  LDL.LU.64 R4, [R1+0x1e30] ;  /* 0x001e300001047983 */ /* 0x002ee80000300a00 */
[----:B--2---:R1:W-:Y:S04]  /*30b00*/  STL.64 [R1+0x458], R6 ;  /* 0x0004580601007387 */ /* 0x0043e80000100a00 */
[----:B-1----:R-:W2:Y:S04]  /*30b10*/  LDL.LU.64 R6, [R1+0x1e28] ;  /* 0x001e280001067983 */ /* 0x002ea80000300a00 */
[----:B---3--:R1:W-:Y:S04]  /*30b20*/  STL.64 [R1+0x450], R4 ;  /* 0x0004500401007387 */ /* 0x0083e80000100a00 */
        /* <DEDUP_REMOVED lines=44> */
[----:B-1----:R-:W3:Y:S01]  /*30df0*/  LDL.LU.64 R4, [R1+0x1d70] ;  /* 0x001d700001047983 */ /* 0x002ee20000300a00 */
[C---:B------:R-:W-:Y:S01]  /*30e00*/  LOP3.LUT R2, R153.reuse, 0x7, RZ, 0xc0, !PT ;  /* 0x0000000799027812 */ /* 0x040fe200078ec0ff */
[----:B------:R-:W-:Y:S01]  /*30e10*/  USHF.R.S32.HI UR11, URZ, 0x1f, UR8 ;  /* 0x0000001f3f0b7899 */ /* 0x000fe20008011408 */
[----:B------:R-:W-:Y:S01]  /*30e20*/  IMAD.SHL.U32 R3, R153, 0x2, RZ ;  /* 0x0000000299037824 */ /* 0x000fe200078e00ff */
[----:B------:R-:W-:-:S02]  /*30e30*/  USHF.R.S32.HI UR12, URZ, 0x1f, UR9 ;  /* 0x0000001f3f0c7899 */ /* 0x000fc40008011409 */
[----:B------:R-:W-:Y:S01]  /*30e40*/  IMAD R2, R2, 0x210, RZ ;  /* 0x0000021002027824 */ /* 0x000fe200078e02ff */
[----:B------:R-:W-:Y:S02]  /*30e50*/  ULEA.HI UR11, UR11, UR8, URZ, 0x7 ;  /* 0x000000080b0b7291 */ /* 0x000fe4000f8f383f */
[----:B------:R-:W-:Y:S01]  /*30e60*/  USHF.R.S32.HI UR17, URZ, 0x1f, UR10 ;  /* 0x0000001f3f117899 */ /* 0x000fe2000801140a */
[----:B------:R-:W-:Y:S02]  /*30e70*/  CS2R R28, SRZ ;  /* 0x00000000001c7805 */ /* 0x000fe4000001ff00 */
[----:B------:R-:W-:Y:S01]  /*30e80*/  LOP3.LUT R2, R2, 0x30, R3, 0x78, !PT ;  /* 0x0000003002027812 */ /* 0x000fe200078e7803 */
[----:B------:R-:W-:Y:S01]  /*30e90*/  USHF.L.U32 UR13, UR9, 0x2, URZ ;  /* 0x00000002090d7899 */ /* 0x000fe2000800063f */
        /* <DEDUP_REMOVED lines=38> */
[----:B------:R-:W-:Y:S01]  /*31100*/  CS2R R98, SRZ ;  /* 0x0000000000627805 */ /* 0x000fe2000001ff00 */
[----:B------:R-:W-:Y:S01]  /*31110*/  USHF.L.U64.HI UR8, UR9, 0x2, UR12 ;  /* 0x0000000209087899 */ /* 0x000fe2000801020c */
        /* <DEDUP_REMOVED lines=27> */
[----:B------:R-:W-:Y:S01]  /*312d0*/  CS2R R154, SRZ ;  /* 0x00000000009a7805 */ /* 0x000fe2000001ff00 */
[----:B------:R-:W-:Y:S02]  /*312e0*/  USHF.L.U32 UR16, UR10, 0x2, URZ ;  /* 0x000000020a107899 */ /* 0x000fe4000800063f */
[----:B------:R-:W-:-:S02]  /*312f0*/  USHF.L.U64.HI UR9, UR10, 0x2, UR17 ;  /* 0x000000020a097899 */ /* 0x000fc40008010211 */
[----:B------:R-:W-:Y:S01]  /*31300*/  USHF.R.S32.HI UR10, URZ, 0x7, UR11 ;  /* 0x000000073f0a7899 */ /* 0x000fe2000801140b */
[----:B------:R-:W-:Y:S01]  /*31310*/  UMOV UR4, URZ ;  /* 0x0000003f00047c82 */ /* 0x000fe20008000000 */
[----:B------:R-:W-:Y:S01]  /*31320*/  UMOV UR7, 0x1 ;  /* 0x0000000100077882 */ /* 0x000fe20000000000 */
[----:B------:R-:W-:Y:S01]  /*31330*/  UMOV UR11, 0xffffffff ;  /* 0xffffffff000b7882 */ /* 0x000fe20000000000 */
[----:B--2---:R-:W-:Y:S04]  /*31340*/  STL.64 [R1+0x468], R6 ;  /* 0x0004680601007387 */ /* 0x004fe80000100a00 */
[----:B---3--:R1:W-:Y:S04]  /*31350*/  STL.64 [R1+0x460], R4 ;  /* 0x0004600401007387 */ /* 0x0083e80000100a00 */
        /* <DEDUP_REMOVED lines=115> */
[----:B------:R2:W-:Y:S01]  /*31a90*/  STL [R1+0xcc], RZ ;  /* 0x0000ccff01007387 */ /* 0x0005e20000100800 */
[----:B-1----:R-:W-:-:S02]  /*31aa0*/  CS2R R4, SRZ ;  /* 0x0000000000047805 */ /* 0x002fc4000001ff00 */
[----:B------:R-:W-:-:S07]  /*31ab0*/  CS2R R6, SRZ ;  /* 0x0000000000067805 */ /* 0x000fce000001ff00 */
.L_x_1:
[----:B------:R-:W-:-:S04]  /*31ac0*/  DEPBAR.LE SB0, 0x2 ;  /* 0x000080800000791a */ /* 0x000fc80000000000 */
[----:B------:R-:W-:Y:S01]  /*31ad0*/  UIADD3 UR11, UR11, 0x1, URZ ;  /* 0x000000010b0b7890 */ /* 0x000fe2000fffe03f */
[C---:B------:R-:W-:Y:S01]  /*31ae0*/  LOP3.LUT R8, R0.reuse, 0x20, RZ, 0x3c, !PT ;  /* 0x0000002000087812 */ /* 0x040fe200078e3cff */
[----:B-----5:R1:W-:Y:S01]  /*31af0*/  STL [R1+0x1e40], R252 ;  /* 0x001e40fc01007387 */ /* 0x0203e20000100800 */
[----:B------:R-:W-:Y:S01]  /*31b00*/  LOP3.LUT R3, R0, 0x60, RZ, 0x3c, !PT ;  /* 0x0000006000037812 */ /* 0x000fe200078e3cff */
[----:B------:R-:W-:-:S04]  /*31b10*/  UISETP.GT.AND UP0, UPT, UR11, 0x1, UPT ;  /* 0x000000010b00788c */ /* 0x000fc8000bf04270 */
[----:B------:R-:W-:-:S04]  /*31b20*/  USEL UR11, UR11, URZ, !UP0 ;  /* 0x0000003f0b0b7287 */ /* 0x000fc8000c000000 */
[----:B------:R-:W-:Y:S01]  /*31b30*/  ULEA UR12, UR11, UR5, 0xf ;  /* 0x000000050b0c7291 */ /* 0x000fe2000f8e783f */
[----:B------:R-:W-:Y:S01]  /*31b40*/  BAR.SYNC.DEFER_BLOCKING 0x0 ;  /* 0x0000000000007b1d */ /* 0x000fe20000010000 */
[----:B------:R-:W-:Y:S01]  /*31b50*/  ULEA UR17, UR11, UR5, 0x10 ;  /* 0x000000050b117291 */ /* 0x000fe2000f8e803f */
[----:B-1----:R-:W-:-:S05]  /*31b60*/  LOP3.LUT R252, R0, 0x40, RZ, 0x3c, !PT ;  /* 0x0000004000fc7812 */ /* 0x002fca00078e3cff */
[----:B------:R-:W-:Y:S04]  /*31b70*/  STL [R1+0x2a48], R252 ;  /* 0x002a48fc01007387 */ /* 0x000fe80000100800 */
[----:B------:R-:W-:Y:S04]  /*31b80*/  LDS R109, [R8+UR12+0x20000] ;  /* 0x0200000c086d7984 */ /* 0x000fe80008000800 */
[----:B------:R-:W-:Y:S04]  /*31b90*/  LDS R111, [R8+UR12+0x20400] ;  /* 0x0204000c086f7984 */ /* 0x000fe80008000800 */
[----:B------:R-:W-:Y:S04]  /*31ba0*/  LDS R225, [R8+UR12+0x20080] ;  /* 0x0200800c08e17984 */ /* 0x000fe80008000800 */
[----:B------:R-:W-:Y:S04]  /*31bb0*/  LDS R227, [R8+UR12+0x20480] ;  /* 0x0204800c08e37984 */ /* 0x000fe80008000800 */
[----:B------:R-:W-:Y:S04]  /*31bc0*/  LDS R108, [R0+UR12+0x20000] ;  /* 0x0200000c006c7984 */ /* 0x000fe80008000800 */
[----:B------:R-:W-:Y:S04]  /*31bd0*/  LDS R110, [R0+UR12+0x20400] ;  /* 0x0204000c006e7984 */ /* 0x000fe80008000800 */
[----:B------:R-:W1:Y:S04]  /*31be0*/  LDSM.16.M88.4 R8, [R2+UR17] ;  /* 0x000000110208783b */ /* 0x000e680008000200 */
[----:B------:R-:W-:Y:S04]  /*31bf0*/  LDS R104, [R252+UR12+0x20000] ;  /* 0x0200000cfc687984 */ /* 0x000fe80008000800 */
[----:B------:R-:W-:Y:S04]  /*31c00*/  LDS R106, [R252+UR12+0x20400] ;  /* 0x0204000cfc6a7984 */ /* 0x000fe80008000800 */
[----:B------:R-:W-:Y:S04]  /*31c10*/  LDS R105, [R3+UR12+0x20000] ;  /* 0x0200000c03697984 */ /* 0x000fe80008000800 */
[----:B------:R-:W3:Y:S04]  /*31c20*/  LDS R107, [R3+UR12+0x20400] ;  /* 0x0204000c036b7984 */ /* 0x000ee80008000800 */
[----:B------:R-:W-:Y:S04]  /*31c30*/  LDS R224, [R0+UR12+0x20080] ;  /* 0x0200800c00e07984 */ /* 0x000fe80008000800 */
[----:B------:R-:W4:Y:S04]  /*31c40*/  LDS R226, [R0+UR12+0x20480] ;  /* 0x0204800c00e27984 */ /* 0x000f280008000800 */
[----:B------:R-:W-:Y:S04]  /*31c50*/  LDS R196, [R252+UR12+0x20080] ;  /* 0x0200800cfcc47984 */ /* 0x000fe80008000800 */
[----:B------:R-:W-:Y:S04]  /*31c60*/  LDS R198, [R252+UR12+0x20480] ;  /* 0x0204800cfcc67984 */ /* 0x000fe80008000800 */
[----:B------:R-:W-:Y:S04]  /*31c70*/  LDS R197, [R3+UR12+0x20080] ;  /* 0x0200800c03c57984 */ /* 0x000fe80008000800 */
[----:B------:R-:W2:Y:S01]  /*31c80*/  LDS R199, [R3+UR12+0x20480] ;  /* 0x0204800c03c77984 */ /* 0x000ea20008000800 */
[-C--:B-1----:R-:W-:Y:S03]  /*31c90*/  HMMA.1688.F32.TF32 R28, R108, R8.reuse, R28 ;  /* 0x000000086c1c723c */ /* 0x082fe6000008101c */
[----:B------:R-:W1:Y:S04]  /*31ca0*/  LDSM.16.M88.4 R16, [R2+UR17+0x1000] ;  /* 0x001000110210783b */ /* 0x000e680008000200 */
[----:B------:R-:W-:Y:S04]  /*31cb0*/  LDSM.16.M88.4 R76, [R2+UR17+0x5000] ;  /* 0x00500011024c783b */ /* 0x000fe80008000200 */
[----:B------:R-:W-:Y:S01]  /*31cc0*/  LDSM.16.M88.4 R60, [R2+UR17+0x8000] ;  /* 0x00800011023c783b */ /* 0x000fe20008000200 */
[-C--:B---3--:R-:W-:Y:S03]  /*31cd0*/  HMMA.1688.F32.TF32 R40, R104, R8.reuse, R52 ;  /* 0x000000086828723c */ /* 0x088fe60000081034 */
[----:B------:R-:W-:Y:S04]  /*31ce0*/  LDSM.16.M88.4 R72, [R2+UR17+0x6000] ;  /* 0x006000110248783b */ /* 0x000fe80008000200 */
[----:B------:R-:W-:Y:S01]  /*31cf0*/  LDSM.16.M88.4 R52, [R2+UR17+0xa000] ;  /* 0x00a000110234783b */ /* 0x000fe20008000200 */
[-C--:B----4-:R-:W-:Y:S03]  /*31d00*/  HMMA.1688.F32.TF32 R36, R224, R8.reuse, R36 ;  /* 0x00000008e024723c */ /* 0x090fe60000081024 */
[----:B------:R-:W-:Y:S04]  /*31d10*/  STL.64 [R1+0xf0], R28 ;  /* 0x0000f01c01007387 */ /* 0x000fe80000100a00 */
[----:B------:R2:W-:Y:S04]  /*31d20*/  STL.64 [R1+0xf8], R30 ;  /* 0x0000f81e01007387 */ /* 0x0005e80000100a00 */
[----:B------:R-:W-:Y:S04]  /*31d30*/  LDSM.16.M88.4 R44, [R2+UR17+0xb000] ;  /* 0x00b00011022c783b */ /* 0x000fe80008000200 */
[----:B------:R-:W-:Y:S01]  /*31d40*/  LDSM.16.M88.4 R100, [R2+UR17+0xf000] ;  /* 0x00f000110264783b */ /* 0x000fe20008000200 */
[----:B--2---:R-:W-:Y:S03]  /*31d50*/  HMMA.1688.F32.TF32 R28, R196, R8, R56 ;  /* 0x00000008c41c723c */ /* 0x004fe60000081038 */
[----:B------:R-:W-:Y:S04]  /*31d60*/  STL.64 [R1+0x280], R40 ;  /* 0x0002802801007387 */ /* 0x000fe80000100a00 */
[----:B------:R-:W-:Y:S01]  /*31d70*/  STL.64 [R1+0x288], R42 ;  /* 0x0002882a01007387 */ /* 0x000fe20000100a00 */
[-C--:B-1----:R-:W-:Y:S03]  /*31d80*/  HMMA.1688.F32.TF32 R248, R108, R16.reuse, R32 ;  /* 0x000000106cf8723c */ /* 0x082fe60000081020 */
[----:B------:R-:W-:Y:S03]  /*31d90*/  STL.64 [R1+0x1f0], R36 ;  /* 0x0001f02401007387 */ /* 0x000fe60000100a00 */
[-C--:B------:R-:W-:Y:S01]  /*31da0*/  HMMA.1688.F32.TF32 R32, R104, R16.reuse, R48 ;  /* 0x000000106820723c */ /* 0x080fe20000081030 */
[----:B------:R-:W-:Y:S04]  /*31db0*/  STL.64 [R1+0x1f8], R38 ;  /* 0x0001f82601007387 */ /* 0x000fe80000100a00 */
[----:B------:R-:W1:Y:S01]  /*31dc0*/  LDSM.16.M88.4 R48, [R2+UR17+0x4000] ;  /* 0x004000110230783b */ /* 0x000e620008000200 */
[-C--:B------:R-:W-:Y:S03]  /*31dd0*/  HMMA.1688.F32.TF32 R24, R196, R16.reuse, R24 ;  /* 0x00000010c418723c */ /* 0x080fe60000081018 */
[----:B------:R-:W2:Y:S04]  /*31de0*/  LDSM.16.M88.4 R56, [R2+UR17+0x9000] ;  /* 0x009000110238783b */ /* 0x000ea80008000200 */
[----:B------:R-:W-:Y:S04]  /*31df0*/  STL.64 [R1+0x330], R28 ;  /* 0x0003301c01007387 */ /* 0x000fe80000100a00 */
[----:B------:R3:W-:Y:S04]  /*31e00*/  STL.64 [R1+0x338], R30 ;  /* 0x0003381e01007387 */ /* 0x0007e80000100a00 */
[----:B------:R-:W-:Y:S04]  /*31e10*/  LDSM.16.M88.4 R136, [R2+UR17+0x2000] ;  /* 0x002000110288783b */ /* 0x000fe80008000200 */
[----:B------:R-:W-:Y:S01]  /*31e20*/  STL.64 [R1+0x270], R32 ;  /* 0x0002702001007387 */ /* 0x000fe20000100a00 */
[----:B---3--:R-:W-:Y:S03]  /*31e30*/  HMMA.1688.F32.TF32 R28, R224, R16, R96 ;  /* 0x00000010e01c723c */ /* 0x008fe60000081060 */
[----:B------:R-:W-:Y:S01]  /*31e40*/  STL.64 [R1+0x278], R34 ;  /* 0x0002782201007387 */ /* 0x000fe20000100a00 */
[----:B------:R-:W-:-:S03]  /*31e50*/  IMAD.MOV.U32 R3, RZ, RZ, R27 ;  /* 0x000000ffff037224 */ /* 0x000fc600078e001b */
[----:B------:R-:W3:Y:S01]  /*31e60*/  LDSM.16.M88.4 R32, [R2+UR17+0xc000] ;  /* 0x00c000110220783b */ /* 0x000ee20008000200 */
[----:B------:R-:W-:Y:S01]  /*31e70*/  MOV R17, R25 ;  /* 0x0000001900117202 */ /* 0x000fe20000000f00 */
[----:B------:R-:W-:Y:S02]  /*31e80*/  IMAD.MOV.U32 R16, RZ, RZ, R26 ;  /* 0x000000ffff107224 */ /* 0x000fe400078e001a */
[----:B------:R-:W-:Y:S04]  /*31e90*/  LDSM.16.M88.4 R40, [R2+UR17+0x3000] ;  /* 0x003000110228783b */ /* 0x000fe80008000200 */
[----:B------:R-:W-:Y:S08]  /*31ea0*/  LDSM.16.M88.4 R68, [R2+UR17+0x7000] ;  /* 0x007000110244783b */ /* 0x000ff00008000200 */
[----:B------:R-:W-:Y:S04]  /*31eb0*/  STL.64 [R1+0x1e0], R28 ;  /* 0x0001e01c01007387 */ /* 0x000fe80000100a00 */
[----:B------:R-:W-:Y:S04]  /*31ec0*/  STL.64 [R1+0x1e8], R30 ;  /* 0x0001e81e01007387 */ /* 0x000fe80000100a00 */
[----:B------:R-:W-:Y:S04]  /*31ed0*/  STL [R1+0x320], R24 ;  /* 0x0003201801007387 */ /* 0x000fe80000100800 */
        /* <DEDUP_REMOVED lines=10> */
[----:B------:R-:W3:Y:S04]  /*31f80*/  LDSM.16.M88.4 R28, [R2+UR17+0xd000] ;  /* 0x00d00011021c783b */ /* 0x000ee80008000200 */
[----:B------:R-:W3:Y:S04]  /*31f90*/  LDSM.16.M88.4 R24, [R2+UR17+0xe000] ;  /* 0x00e000110218783b */ /* 0x000ee80008000200 */
[----:B------:R-:W-:Y:S04]  /*31fa0*/  STL [R1+0x29e8], R3 ;  /* 0x0029e80301007387 */ /* 0x000fe80000100800 */
[----:B------:R-:W-:Y:S04]  /*31fb0*/  STL [R1+0x29e4], R16 ;  /* 0x0029e41001007387 */ /* 0x000fe80000100800 */
[----:B------:R-:W-:Y:S04]  /*31fc0*/  STL [R1+0x29e0], R17 ;  /* 0x0029e01101007387 */ /* 0x000fe80000100800 */
[----:B-1----:R1:W-:Y:S04]  /*31fd0*/  STL [R1+0x2a60], R50 ;  /* 0x002a603201007387 */ /* 0x0023e80000100800 */
[----:B------:R1:W-:Y:S04]  /*31fe0*/  STL [R1+0x2a5c], R51 ;  /* 0x002a5c3301007387 */ /* 0x0003e80000100800 */
[----:B------:R-:W-:Y:S04]  /*31ff0*/  STL [R1+0x2a68], R78 ;  /* 0x002a684e01007387 */ /* 0x000fe80000100800 */
[----:B------:R1:W-:Y:S04]  /*32000*/  STL [R1+0x2a64], R79 ;  /* 0x002a644f01007387 */ /* 0x0003e80000100800 */
[----:B------:R-:W-:Y:S04]  /*32010*/  STL [R1+0x2a54], R62 ;  /* 0x002a543e01007387 */ /* 0x000fe80000100800 */
[----:B------:R-:W-:Y:S04]  /*32020*/  STL [R1+0x2a50], R63 ;  /* 0x002a503f01007387 */ /* 0x000fe80000100800 */
[----:B--2---:R2:W-:Y:S04]  /*32030*/  STL [R1+0x2a58], R58 ;  /* 0x002a583a01007387 */ /* 0x0045e80000100800 */
[----:B------:R2:W-:Y:S04]  /*32040*/  STL [R1+0x2a4c], R59 ;  /* 0x002a4c3b01007387 */ /* 0x0005e80000100800 */
[----:B------:R-:W-:Y:S04]  /*32050*/  STL [R1+0x2a44], R54 ;  /* 0x002a443601007387 */ /* 0x000fe80000100800 */
[----:B------:R2:W-:Y:S04]  /*32060*/  STL [R1+0x2a40], R55 ;  /* 0x002a403701007387 */ /* 0x0005e80000100800 */
[----:B------:R-:W-:Y:S04]  /*32070*/  STL [R1+0x2a34], R46 ;  /* 0x002a342e01007387 */ /* 0x000fe80000100800 */
[----:B------:R-:W-:Y:S04]  /*32080*/  STL [R1+0x2a30], R47 ;  /* 0x002a302f01007387 */ /* 0x000fe80000100800 */
[----:B---3--:R-:W-:Y:S04]  /*32090*/  STL [R1+0x2a24], R34 ;  /* 0x002a242201007387 */ /* 0x008fe80000100800 */
[----:B------:R-:W-:Y:S04]  /*320a0*/  STL [R1+0x2a20], R35 ;  /* 0x002a202301007387 */ /* 0x000fe80000100800 */
[----:B------:R-:W-:Y:S04]  /*320b0*/  STL [R1+0x2a0c], R30 ;  /* 0x002a0c1e01007387 */ /* 0x000fe80000100800 */
[----:B------:R-:W-:Y:S04]  /*320c0*/  STL [R1+0x2a08], R31 ;  /* 0x002a081f01007387 */ /* 0x000fe80000100800 */
[----:B------:R-:W-:Y:S04]  /*320d0*/  STL [R1+0x2a04], R26 ;  /* 0x002a041a01007387 */ /* 0x000fe80000100800 */
[----:B------:R-:W-:Y:S04]  /*320e0*/  STL [R1+0x2a00], R27 ;  /* 0x002a001b01007387 */ /* 0x000fe80000100800 */
[----:B------:R-:W-:Y:S04]  /*320f0*/  STL [R1+0x2a2c], R102 ;  /* 0x002a2c6601007387 */ /* 0x000fe80000100800 */
[----:B------:R3:W-:Y:S04]  /*32100*/  STL [R1+0x2a28], R103 ;  /* 0x002a286701007387 */ /* 0x0007e80000100800 */
[----:B------:R-:W-:Y:S04]  /*32110*/  STL [R1+0x29ec], R2 ;  /* 0x0029ec0201007387 */ /* 0x000fe80000100800 */
[----:B------:R-:W2:Y:S04]  /*32120*/  LDL.LU.64 R144, [R1+0x180] ;  /* 0x0001800001907983 */ /* 0x000ea80000300a00 */
[----:B------:R-:W2:Y:S01]  /*32130*/  LDL.LU.64 R146, [R1+0x188] ;  /* 0x0001880001927983 */ /* 0x000ea20000300a00 */
[C---:B----4-:R-:W-:Y:S03]  /*32140*/  HMMA.1688.F32.TF32 R244, R108.reuse, R136, R140 ;  /* 0x000000886cf4723c */ /* 0x050fe6000008108c */
[----:B------:R-:W4:Y:S04]  /*32150*/  LDL.LU.64 R140, [R1+0x170] ;  /* 0x00017000018c7983 */ /* 0x000f280000300a00 */
[----:B------:R-:W4:Y:S01]  /*32160*/  LDL.LU.64 R142, [R1+0x178] ;  /* 0x00017800018e7983 */ /* 0x000f220000300a00 */
[C---:B------:R-:W-:Y:S03]  /*32170*/  HMMA.1688.F32.TF32 R240, R108.reuse, R40, R128 ;  /* 0x000000286cf0723c */ /* 0x040fe60000081080 */
[----:B------:R-:W3:Y:S04]  /*32180*/  LDL.LU.64 R192, [R1+0x160] ;  /* 0x0001600001c07983 */ /* 0x000ee80000300a00 */
[----:B------:R-:W3:Y:S01]  /*32190*/  LDL.LU.64 R194, [R1+0x168] ;  /* 0x0001680001c27983 */ /* 0x000ee20000300a00 */
[C---:B------:R-:W-:Y:S06]  /*321a0*/  HMMA.1688.F32.TF32 R112, R108.reuse, R48, R112 ;  /* 0x000000306c70723c */ /* 0x040fec0000081070 */
[C---:B------:R-:W-:Y:S06]  /*321b0*/  HMMA.1688.F32.TF32 R96, R108.reuse, R76, R96 ;  /* 0x0000004c6c60723c */ /* 0x040fec0000081060 */
[----:B------:R-:W-:-:S12]  /*321c0*/  HMMA.1688.F32.TF32 R36, R108, R72, R36 ;  /* 0x000000486c24723c */ /* 0x000fd80000081024 */
[----:B-1----:R-:W-:Y:S01]  /*321d0*/  IMAD.MOV.U32 R50, RZ, RZ, R114 ;  /* 0x000000ffff327224 */ /* 0x002fe200078e0072 */
[----:B------:R-:W-:Y:S01]  /*321e0*/  MOV R51, R115 ;  /* 0x0000007300337202 */ /* 0x000fe20000000f00 */
[----:B------:R-:W-:Y:S01]  /*321f0*/  IMAD.MOV.U32 R79, RZ, RZ, R113 ;  /* 0x000000ffff4f7224 */ /* 0x000fe200078e0071 */
[----:B------:R-:W-:-:S03]  /*32200*/  MOV R78, R112 ;  /* 0x00000070004e7202 */ /* 0x000fc60000000f00 */
[----:B------:R-:W-:Y:S01]  /*32210*/  IMAD.MOV.U32 R115, RZ, RZ, R96 ;  /* 0x000000ffff737224 */ /* 0x000fe200078e0060 */
[----:B------:R-:W-:Y:S01]  /*32220*/  MOV R113, R98 ;  /* 0x0000006200717202 */ /* 0x000fe20000000f00 */
[----:B------:R-:W-:Y:S02]  /*32230*/  IMAD.MOV.U32 R114, RZ, RZ, R97 ;  /* 0x000000ffff727224 */ /* 0x000fe400078e0061 */
[----:B------:R-:W-:Y:S01]  /*32240*/  IMAD.MOV.U32 R112, RZ, RZ, R99 ;  /* 0x000000ffff707224 */ /* 0x000fe200078e0063 */
[----:B------:R-:W3:Y:S01]  /*32250*/  LDL.LU.64 R96, [R1+0xa0] ;  /* 0x0000a00001607983 */ /* 0x000ee20000300a00 */
[----:B------:R-:W-:-:S03]  /*32260*/  IMAD.MOV.U32 R131, RZ, RZ, R36 ;  /* 0x000000ffff837224 */ /* 0x000fc600078e0024 */
[----:B------:R-:W3:Y:S01]  /*32270*/  LDL.LU.64 R98, [R1+0xa8] ;  /* 0x0000a80001627983 */ /* 0x000ee20000300a00 */
[----:B------:R-:W-:Y:S01]  /*32280*/  MOV R130, R37 ;  /* 0x0000002500827202 */ /* 0x000fe20000000f00 */
[----:B------:R-:W-:Y:S02]  /*32290*/  IMAD.MOV.U32 R129, RZ, RZ, R38 ;  /* 0x000000ffff817224 */ /* 0x000fe400078e0026 */
[----:B------:R-:W-:Y:S01]  /*322a0*/  IMAD.MOV.U32 R128, RZ, RZ, R39 ;  /* 0x000000ffff807224 */ /* 0x000fe200078e0027 */
[----:B------:R-:W3:Y:S04]  /*322b0*/  LDL.LU.64 R36, [R1+0x150] ;  /* 0x0001500001247983 */ /* 0x000ee80000300a00 */
[----:B------:R-:W3:Y:S01]  /*322c0*/  LDL.LU.64 R38, [R1+0x158] ;  /* 0x0001580001267983 */ /* 0x000ee20000300a00 */
[C---:B--2---:R-:W-:Y:S03]  /*322d0*/  HMMA.1688.F32.TF32 R236, R108.reuse, R68, R144 ;  /* 0x000000446cec723c */ /* 0x044fe60000081090 */
[----:B------:R-:W2:Y:S04]  /*322e0*/  LDL.LU.64 R144, [R1+0x140] ;  /* 0x0001400001907983 */ /* 0x000ea80000300a00 */
[----:B------:R-:W2:Y:S01]  /*322f0*/  LDL.LU.64 R146, [R1+0x148] ;  /* 0x0001480001927983 */ /* 0x000ea20000300a00 */
[C---:B----4-:R-:W-:Y:S03]  /*32300*/  HMMA.1688.F32.TF32 R232, R108.reuse, R60, R140 ;  /* 0x0000003c6ce8723c */ /* 0x050fe6000008108c */
[----:B------:R-:W4:Y:S04]  /*32310*/  LDL.LU.64 R140, [R1+0x130] ;  /* 0x00013000018c7983 */ /* 0x000f280000300a00 */
[----:B------:R-:W4:Y:S01]  /*32320*/  LDL.LU.64 R142, [R1+0x138] ;  /* 0x00013800018e7983 */ /* 0x000f220000300a00 */
[C---:B---3--:R-:W-:Y:S06]  /*32330*/  HMMA.1688.F32.TF32 R96, R108.reuse, R52, R96 ;  /* 0x000000346c60723c */ /* 0x048fec0000081060 */
[----:B------:R-:W-:-:S15]  /*32340*/  HMMA.1688.F32.TF32 R36, R108, R44, R36 ;  /* 0x0000002c6c24723c */ /* 0x000fde0000081024 */
[----:B------:R-:W-:-:S03]  /*32350*/  NOP ;  /* 0x0000000000007918 */ /* 0x000fc60000000000 */
[----:B------:R-:W-:Y:S01]  /*32360*/  MOV R58, R96 ;  /* 0x00000060003a7202 */ /* 0x000fe20000000f00 */
[----:B------:R-:W-:Y:S01]  /*32370*/  IMAD.MOV.U32 R62, RZ, RZ, R97 ;  /* 0x000000ffff3e7224 */ /* 0x000fe200078e0061 */
[----:B------:R-:W-:Y:S01]  /*32380*/  MOV R59, R99 ;  /* 0x00000063003b7202 */ /* 0x000fe20000000f00 */
[----:B------:R-:W-:Y:S01]  /*32390*/  IMAD.MOV.U32 R63, RZ, RZ, R98 ;  /* 0x000000ffff3f7224 */ /* 0x000fe200078e0062 */
[----:B------:R-:W3:Y:S04]  /*323a0*/  LDL.LU.64 R96, [R1+0x120] ;  /* 0x0001200001607983 */ /* 0x000ee80000300a00 */
[----:B------:R-:W3:Y:S01]  /*323b0*/  LDL.LU.64 R98, [R1+0x128] ;  /* 0x0001280001627983 */ /* 0x000ee20000300a00 */
[----:B------:R-:W-:Y:S01]  /*323c0*/  IMAD.MOV.U32 R252, RZ, RZ, R36 ;  /* 0x000000fffffc7224 */ /* 0x000fe200078e0024 */
[----:B------:R-:W-:Y:S01]  /*323d0*/  MOV R55, R38 ;  /* 0x0000002600377202 */ /* 0x000fe20000000f00 */
[----:B------:R-:W-:-:S02]  /*323e0*/  IMAD.MOV.U32 R54, RZ, RZ, R37 ;  /* 0x000000ffff367224 */ /* 0x000fc400078e0025 */
[----:B------:R-:W-:Y:S01]  /*323f0*/  IMAD.MOV.U32 R9, RZ, RZ, R39 ;  /* 0x000000ffff097224 */ /* 0x000fe200078e0027 */
[----:B------:R-:W3:Y:S04]  /*32400*/  LDL.LU.64 R36, [R1+0xb0] ;  /* 0x0000b00001247983 */ /* 0x000ee80000300a00 */
[----:B------:R-:W3:Y:S01]  /*32410*/  LDL.LU.64 R38, [R1+0xb8] ;  /* 0x0000b80001267983 */ /* 0x000ee20000300a00 */
[----:B------:R-:W-:Y:S06]  /*32420*/  HMMA.1688.F32.TF32 R20, R104, R136, R20 ;  /* 0x000000886814723c */ /* 0x000fec0000081014 */
[----:B--2---:R-:W-:-:S15]  /*32430*/  HMMA.1688.F32.TF32 R144, R108, R32, R144 ;  /* 0x000000206c90723c */ /* 0x004fde0000081090 */
[----:B------:R-:W-:-:S08]  /*32440*/  NOP ;  /* 0x0000000000007918 */ /* 0x000fd00000000000 */
[----:B------:R-:W-:Y:S04]  /*32450*/  STL.64 [R1+0x70], R144 ;  /* 0x0000709001007387 */ /* 0x000fe80000100a00 */
[----:B------:R-:W-:Y:S01]  /*32460*/  STL.64 [R1+0x78], R146 ;  /* 0x0000789201007387 */ /* 0x000fe20000100a00 */
[----:B----4-:R-:W-:-:S15]  /*32470*/  HMMA.1688.F32.TF32 R140, R108, R28, R140 ;  /* 0x0000001c6c8c723c */ /* 0x010fde000008108c */
[----:B------:R-:W-:-:S09]  /*32480*/  NOP ;  /* 0x0000000000007918 */ /* 0x000fd20000000000 */
[----:B------:R-:W-:Y:S01]  /*32490*/  MOV R103, R141 ;  /* 0x0000008d00677202 */ /* 0x000fe20000000f00 */
[----:B------:R-:W-:-:S04]  /*324a0*/  IMAD.MOV.U32 R102, RZ, RZ, R140 ;  /* 0x000000ffff667224 */ /* 0x000fc800078e008c */
[----:B------:R-:W-:Y:S04]  /*324b0*/  STL [R1+0x2a3c], R103 ;  /* 0x002a3c6701007387 */ /* 0x000fe80000100800 */
[----:B------:R-:W-:Y:S04]  /*324c0*/  STL [R1+0x2a38], R102 ;  /* 0x002a386601007387 */ /* 0x000fe80000100800 */
[----:B------:R-:W-:Y:S04]  /*324d0*/  STL.64 [R1+0x150], R20 ;  /* 0x0001501401007387 */ /* 0x000fe80000100a00 */
[----:B------:R1:W-:Y:S01]  /*324e0*/  STL.64 [R1+0x158], R22 ;  /* 0x0001581601007387 */ /* 0x0003e20000100a00 */
[C---:B---3--:R-:W-:Y:S06]  /*324f0*/  HMMA.1688.F32.TF32 R96, R108.reuse, R24, R96 ;  /* 0x000000186c60723c */ /* 0x048fec0000081060 */
[----:B------:R-:W-:Y:S06]  /*32500*/  HMMA.1688.F32.TF32 R36, R108, R100, R36 ;  /* 0x000000646c24723c */ /* 0x000fec0000081024 */
[----:B-1----:R-:W-:-:S12]  /*32510*/  HMMA.1688.F32.TF32 R20, R104, R76, R88 ;  /* 0x0000004c6814723c */ /* 0x002fd80000081058 */
[----:B------:R-:W-:Y:S01]  /*32520*/  MOV R30, R96 ;  /* 0x00000060001e7202 */ /* 0x000fe20000000f00 */
[----:B------:R-:W-:Y:S01]  /*32530*/  IMAD.MOV.U32 R31, RZ, RZ, R97 ;  /* 0x000000ffff1f7224 */ /* 0x000fe200078e0061 */
[----:B------:R-:W-:Y:S01]  /*32540*/  MOV R27, R99 ;  /* 0x00000063001b7202 */ /* 0x000fe20000000f00 */
[----:B------:R-:W-:Y:S02]  /*32550*/  IMAD.MOV.U32 R26, RZ, RZ, R98 ;  /* 0x000000ffff1a7224 */ /* 0x000fe400078e0062 */
[----:B------:R-:W-:Y:S01]  /*32560*/  HMMA.1688.F32.TF32 R96, R104, R40, R156 ;  /* 0x000000286860723c */ /* 0x000fe2000008109c */
[----:B------:R-:W-:Y:S01]  /*32570*/  IMAD.MOV.U32 R103, RZ, RZ, R36 ;  /* 0x000000ffff677224 */ /* 0x000fe200078e0024 */
[----:B------:R-:W-:Y:S01]  /*32580*/  MOV R46, R38 ;  /* 0x00000026002e7202 */ /* 0x000fe20000000f00 */
[----:B------:R-:W-:Y:S02]  /*32590*/  IMAD.MOV.U32 R102, RZ, RZ, R37 ;  /* 0x000000ffff667224 */ /* 0x000fe400078e0025 */
[----:B------:R-:W-:-:S02]  /*325a0*/  IMAD.MOV.U32 R47, RZ, RZ, R39 ;  /* 0x000000ffff2f7224 */ /* 0x000fc400078e0027 */
[----:B------:R-:W-:-:S15]  /*325b0*/  HMMA.1688.F32.TF32 R36, R104, R48, R64 ;  /* 0x000000306824723c */ /* 0x000fde0000081040 */
[----:B------:R-:W-:-:S01]  /*325c0*/  NOP ;  /* 0x0000000000007918 */ /* 0x000fc20000000000 */
[----:B------:R-:W-:Y:S04]  /*325d0*/  STL.64 [R1+0x140], R96 ;  /* 0x0001406001007387 */ /* 0x000fe80000100a00 */
[----:B------:R-:W-:Y:S04]  /*325e0*/  STL.64 [R1+0x148], R98 ;  /* 0x0001486201007387 */ /* 0x000fe80000100a00 */
[----:B------:R-:W2:Y:S04]  /*325f0*/  LDL.LU.64 R144, [R1+0x200] ;  /* 0x0002000001907983 */ /* 0x000ea80000300a00 */
[----:B------:R-:W-:Y:S04]  /*32600*/  STL.64 [R1+0x130], R36 ;  /* 0x0001302401007387 */ /* 0x000fe80000100a00 */
[----:B------:R-:W-:Y:S04]  /*32610*/  STL.64 [R1+0x138], R38 ;  /* 0x0001382601007387 */ /* 0x000fe80000100a00 */
[----:B------:R-:W2:Y:S04]  /*32620*/  LDL.LU.64 R146, [R1+0x208] ;  /* 0x0002080001927983 */ /* 0x000ea80000300a00 */
[----:B------:R-:W-:Y:S04]  /*32630*/  STL.64 [R1+0x120], R20 ;  /* 0x0001201401007387 */ /* 0x000fe80000100a00 */
[----:B------:R1:W-:Y:S01]  /*32640*/  STL.64 [R1+0x128], R22 ;  /* 0x0001281601007387 */ /* 0x0003e20000100a00 */
[----:B------:R-:W-:-:S02]  /*32650*/  IMAD.MOV.U32 R34, RZ, RZ, R142 ;  /* 0x000000ffff227224 */ /* 0x000fc400078e008e */
[----:B------:R-:W-:Y:S01]  /*32660*/  IMAD.MOV.U32 R35, RZ, RZ, R143 ;  /* 0x000000ffff237224 */ /* 0x000fe200078e008f */
[----:B------:R-:W3:Y:S04]  /*32670*/  LDL.LU.64 R140, [R1+0x210] ;  /* 0x00021000018c7983 */ /* 0x000ee80000300a00 */
[----:B------:R-:W3:Y:S01]  /*32680*/  LDL.LU.64 R142, [R1+0x218] ;  /* 0x00021800018e7983 */ /* 0x000ee20000300a00 */
[----:B-1----:R-:W-:-:S15]  /*32690*/  HMMA.1688.F32.TF32 R20, R104, R72, R176 ;  /* 0x000000486814723c */ /* 0x002fde00000810b0 */
[----:B------:R-:W-:-:S08]  /*326a0*/  NOP ;  /* 0x0000000000007918 */ /* 0x000fd00000000000 */
[----:B------:R-:W-:Y:S04]  /*326b0*/  STL.64 [R1+0xb0], R20 ;  /* 0x0000b01401007387 */ /* 0x000fe80000100a00 */
[----:B------:R1:W-:Y:S04]  /*326c0*/  STL.64 [R1+0xb8], R22 ;  /* 0x0000b81601007387 */ /* 0x0003e80000100a00 */
[----:B------:R-:W4:Y:S04]  /*326d0*/  LDL.LU.64 R176, [R1+0x2d0] ;  /* 0x0002d00001b07983 */ /* 0x000f280000300a00 */
[----:B------:R-:W4:Y:S01]  /*326e0*/  LDL.LU.64 R178, [R1+0x2d8] ;  /* 0x0002d80001b27983 */ /* 0x000f220000300a00 */
[----:B-1----:R-:W-:-:S15]  /*326f0*/  HMMA.1688.F32.TF32 R20, R104, R68, R180 ;  /* 0x000000446814723c */ /* 0x002fde00000810b4 */
[----:B------:R-:W-:-:S09]  /*32700*/  NOP ;  /* 0x0000000000007918 */ /* 0x000fd20000000000 */
[----:B------:R-:W-:Y:S01]  /*32710*/  IMAD.MOV.U32 R2, RZ, RZ, R20 ;  /* 0x000000ffff027224 */ /* 0x000fe200078e0014 */
[----:B------:R-:W-:Y:S01]  /*32720*/  MOV R3, R21 ;  /* 0x0000001500037202 */ /* 0x000fe20000000f00 */
[----:B------:R-:W-:Y:S02]  /*32730*/  IMAD.MOV.U32 R16, RZ, RZ, R22 ;  /* 0x000000ffff107224 */ /* 0x000fe400078e0016 */
[----:B------:R-:W-:Y:S02]  /*32740*/  IMAD.MOV.U32 R17, RZ, RZ, R23 ;  /* 0x000000ffff117224 */ /* 0x000fe400078e0017 */
[----:B------:R-:W-:Y:S06]  /*32750*/  HMMA.1688.F32.TF32 R20, R104, R60, R184 ;  /* 0x0000003c6814723c */ /* 0x000fec00000810b8 */
[----:B------:R-:W-:-:S15]  /*32760*/  HMMA.1688.F32.TF32 R228, R108, R56, R192 ;  /* 0x000000386ce4723c */ /* 0x000fde00000810c0 */
[----:B------:R-:W-:-:S02]  /*32770*/  NOP ;  /* 0x0000000000007918 */ /* 0x000fc40000000000 */
[----:B------:R-:W-:Y:S04]  /*32780*/  STL.64 [R1+0x30], R20 ;  /* 0x0000301401007387 */ /* 0x000fe80000100a00 */
[----:B------:R1:W-:Y:S04]  /*32790*/  STL.64 [R1+0x38], R22 ;  /* 0x0000381601007387 */ /* 0x0003e80000100a00 */
[----:B------:R-:W4:Y:S04]  /*327a0*/  LDL.LU.64 R180, [R1+0x2a0] ;  /* 0x0002a00001b47983 */ /* 0x000f280000300a00 */
[----:B------:R-:W4:Y:S04]  /*327b0*/  LDL.LU.64 R182, [R1+0x2a8] ;  /* 0x0002a80001b67983 */ /* 0x000f280000300a00 */
[----:B------:R-:W2:Y:S04]  /*327c0*/  LDL.LU.64 R108, [R1+0x290] ;  /* 0x00029000016c7983 */ /* 0x000ea80000300a00 */
[----:B------:R-:W2:Y:S01]  /*327d0*/  LDL.LU.64 R110, [R1+0x298] ;  /* 0x00029800016e7983 */ /* 0x000ea20000300a00 */
[C---:B-1----:R-:W-:Y:S03]  /*327e0*/  HMMA.1688.F32.TF32 R20, R104.reuse, R56, R188 ;  /* 0x000000386814723c */ /* 0x042fe600000810bc */
[----:B------:R-:W3:Y:S03]  /*327f0*/  LDL.LU.64 R96, [R1+0x260] ;  /* 0x0002600001607983 */ /* 0x000ee60000300a00 */
[C---:B------:R-:W-:Y:S01]  /*32800*/  HMMA.1688.F32.TF32 R36, R104.reuse, R52, R172 ;  /* 0x000000346824723c */ /* 0x040fe200000810ac */
[----:B------:R-:W3:Y:S04]  /*32810*/  LDL.LU.64 R98, [R1+0x268] ;  /* 0x0002680001627983 */ /* 0x000ee80000300a00 */
[----:B------:R-:W4:Y:S04]  /*32820*/  LDL.LU.64 R88, [R1+0x250] ;  /* 0x0002500001587983 */ /* 0x000f280000300a00 */
[----:B------:R-:W4:Y:S08]  /*32830*/  LDL.LU.64 R90, [R1+0x258] ;  /* 0x00025800015a7983 */ /* 0x000f300000300a00 */
[----:B------:R-:W-:Y:S04]  /*32840*/  STL.64 [R1+0x29f8], R22 ;  /* 0x0029f81601007387 */ /* 0x000fe80000100a00 */
[----:B------:R-:W-:Y:S04]  /*32850*/  STL.64 [R1+0x29f0], R20 ;  /* 0x0029f01401007387 */ /* 0x000fe80000100a00 */
[----:B------:R-:W-:Y:S04]  /*32860*/  STL.64 [R1+0x2a18], R38 ;  /* 0x002a182601007387 */ /* 0x000fe80000100a00 */
[----:B------:R1:W-:Y:S01]  /*32870*/  STL.64 [R1+0x2a10], R36 ;  /* 0x002a102401007387 */ /* 0x0003e20000100a00 */
[C---:B------:R-:W-:Y:S06]  /*32880*/  HMMA.1688.F32.TF32 R64, R104.reuse, R44, R92 ;  /* 0x0000002c6840723c */ /* 0x040fec000008105c */
[C---:B------:R-:W-:Y:S01]  /*32890*/  HMMA.1688.F32.TF32 R156, R104.reuse, R32, R84 ;  /* 0x00000020689c723c */ /* 0x040fe20000081054 */
[----:B-1----:R-:W3:Y:S04]  /*328a0*/  LDL.LU.64 R36, [R1+0x240] ;  /* 0x0002400001247983 */ /* 0x002ee80000300a00 */
[----:B------:R-:W3:Y:S01]  /*328b0*/  LDL.LU.64 R38, [R1+0x248] ;  /* 0x0002480001267983 */ /* 0x000ee20000300a00 */
[C---:B------:R-:W-:Y:S03]  /*328c0*/  HMMA.1688.F32.TF32 R160, R104.reuse, R28, R160 ;  /* 0x0000001c68a0723c */ /* 0x040fe600000810a0 */
[----:B------:R-:W3:Y:S04]  /*328d0*/  LDL.LU.64 R20, [R1+0x230] ;  /* 0x0002300001147983 */ /* 0x000ee80000300a00 */
[----:B------:R-:W3:Y:S01]  /*328e0*/  LDL.LU.64 R22, [R1+0x238] ;  /* 0x0002380001167983 */ /* 0x000ee20000300a00 */
[C---:B------:R-:W-:Y:S06]  /*328f0*/  HMMA.1688.F32.TF32 R164, R104.reuse, R24, R164 ;  /* 0x0000001868a4723c */ /* 0x040fec00000810a4 */
[----:B------:R-:W-:Y:S06]  /*32900*/  HMMA.1688.F32.TF32 R168, R104, R100, R168 ;  /* 0x0000006468a8723c */ /* 0x000fec00000810a8 */
[C---:B--2---:R-:W-:Y:S01]  /*32910*/  HMMA.1688.F32.TF32 R184, R224.reuse, R72, R108 ;  /* 0x00000048e0b8723c */ /* 0x044fe2000008106c */
[----:B------:R-:W2:Y:S04]  /*32920*/  LDL.LU.64 R108, [R1+0x220] ;  /* 0x00022000016c7983 */ /* 0x000ea80000300a00 */
[----:B------:R-:W2:Y:S04]  /*32930*/  LDL.LU.64 R110, [R1+0x228] ;  /* 0x00022800016e7983 */ /* 0x000ea80000300a00 */
[----:B------:R-:W2:Y:S04]  /*32940*/  LDL.LU.64 R104, [R1+0x110] ;  /* 0x0001100001687983 */ /* 0x000ea80000300a00 */
[----:B------:R-:W2:Y:S01]  /*32950*/  LDL.LU.64 R106, [R1+0x118] ;  /* 0x00011800016a7983 */ /* 0x000ea20000300a00 */
[-C--:B------:R-:W-:Y:S06]  /*32960*/  HMMA.1688.F32.TF32 R92, R224, R136.reuse, R144 ;  /* 0x00000088e05c723c */ /* 0x080fec0000081090 */
[----:B------:R-:W-:Y:S01]  /*32970*/  HMMA.1688.F32.TF32 R144, R196, R136, R80 ;  /* 0x00000088c490723c */ /* 0x000fe20000081050 */
[----:B------:R-:W2:Y:S04]  /*32980*/  LDL.LU.64 R80, [R1+0x100] ;  /* 0x0001000001507983 */ /* 0x000ea80000300a00 */
[----:B------:R-:W2:Y:S01]  /*32990*/  LDL.LU.64 R82, [R1+0x108] ;  /* 0x0001080001527983 */ /* 0x000ea20000300a00 */
[C---:B----4-:R-:W-:Y:S03]  /*329a0*/  HMMA.1688.F32.TF32 R192, R224.reuse, R60, R88 ;  /* 0x0000003ce0c0723c */ /* 0x050fe60000081058 */
[----:B------:R-:W4:Y:S04]  /*329b0*/  LDL.LU.64 R84, [R1+0xe0] ;  /* 0x0000e00001547983 */ /* 0x000f280000300a00 */
[----:B------:R-:W4:Y:S01]  /*329c0*/  LDL.LU.64 R86, [R1+0xe8] ;  /* 0x0000e80001567983 */ /* 0x000f220000300a00 */
[C---:B---3--:R-:W-:Y:S03]  /*329d0*/  HMMA.1688.F32.TF32 R188, R224.reuse, R68, R96 ;  /* 0x00000044e0bc723c */ /* 0x048fe60000081060 */
[----:B------:R-:W3:Y:S04]  /*329e0*/  LDL.LU.64 R88, [R1+0xd0] ;  /* 0x0000d00001587983 */ /* 0x000ee80000300a00 */
[----:B------:R-:W3:Y:S04]  /*329f0*/  LDL.LU.64 R90, [R1+0xd8] ;  /* 0x0000d800015a7983 */ /* 0x000ee80000300a00 */
[----:B------:R-:W3:Y:S04]  /*32a00*/  LDL.LU.64 R96, [R1+0xc0] ;  /* 0x0000c00001607983 */ /* 0x000ee80000300a00 */
[----:B------:R-:W3:Y:S01]  /*32a10*/  LDL.LU.64 R98, [R1+0xc8] ;  /* 0x0000c80001627983 */ /* 0x000ee20000300a00 */
[C---:B------:R-:W-:Y:S07]  /*32a20*/  HMMA.1688.F32.TF32 R200, R224.reuse, R56, R36 ;  /* 0x00000038e0c8723c */ /* 0x040fee0000081024 */
[----:B------:R-:W-:Y:S01]  /*32a30*/  IMAD.MOV.U32 R36, RZ, RZ, R115 ;  /* 0x000000ffff247224 */ /* 0x000fe200078e0073 */
[----:B------:R-:W-:Y:S01]  /*32a40*/  MOV R38, R113 ;  /* 0x0000007100267202 */ /* 0x000fe20000000f00 */
[----:B------:R-:W-:Y:S01]  /*32a50*/  IMAD.MOV.U32 R37, RZ, RZ, R114 ;  /* 0x000000ffff257224 */ /* 0x000fe200078e0072 */
[----:B------:R-:W-:Y:S01]  /*32a60*/  HMMA.1688.F32.TF32 R204, R224, R52, R20 ;  /* 0x00000034e0cc723c */ /* 0x000fe20000081014 */
[----:B------:R-:W-:-:S05]  /*32a70*/  IMAD.MOV.U32 R39, RZ, RZ, R112 ;  /* 0x000000ffff277224 */ /* 0x000fca00078e0070 */
[C---:B------:R-:W-:Y:S01]  /*32a80*/  HMMA.1688.F32.TF32 R112, R196.reuse, R44, R120 ;  /* 0x0000002cc470723c */ /* 0x040fe20000081078 */
[----:B------:R-:W-:Y:S01]  /*32a90*/  MOV R20, R131 ;  /* 0x0000008300147202 */ /* 0x000fe20000000f00 */
[----:B------:R-:W-:Y:S01]  /*32aa0*/  IMAD.MOV.U32 R21, RZ, RZ, R130 ;  /* 0x000000ffff157224 */ /* 0x000fe200078e0082 */
[----:B------:R-:W-:Y:S01]  /*32ab0*/  MOV R23, R128 ;  /* 0x0000008000177202 */ /* 0x000fe20000000f00 */
[----:B------:R-:W-:Y:S02]  /*32ac0*/  IMAD.MOV.U32 R22, RZ, RZ, R129 ;  /* 0x000000ffff167224 */ /* 0x000fe400078e0081 */
[C---:B------:R-:W-:Y:S01]  /*32ad0*/  HMMA.1688.F32.TF32 R120, R196.reuse, R28, R132 ;  /* 0x0000001cc478723c */ /* 0x040fe20000081084 */
[----:B------:R-:W3:Y:S04]  /*32ae0*/  LDL.LU R132, [R1+0xf0] ;  /* 0x0000f00001847983 */ /* 0x000ee80000300800 */
[----:B------:R-:W3:Y:S04]  /*32af0*/  LDL.LU R133, [R1+0xf4] ;  /* 0x0000f40001857983 */ /* 0x000ee80000300800 */
[----:B------:R-:W3:Y:S04]  /*32b00*/  LDL.LU R134, [R1+0xf8] ;  /* 0x0000f80001867983 */ /* 0x000ee80000300800 */
[----:B------:R-:W3:Y:S01]  /*32b10*/  LDL.LU R135, [R1+0xfc] ;  /* 0x0000fc0001877983 */ /* 0x000ee20000300800 */
[C---:B--2---:R-:W-:Y:S06]  /*32b20*/  HMMA.1688.F32.TF32 R128, R196.reuse, R48, R104 ;  /* 0x00000030c480723c */ /* 0x044fec0000081068 */
[C---:B------:R-:W-:Y:S06]  /*32b30*/  HMMA.1688.F32.TF32 R104, R196.reuse, R56, R4 ;  /* 0x00000038c468723c */ /* 0x040fec0000081004 */
[----:B------:R-:W-:Y:S07]  /*32b40*/  HMMA.1688.F32.TF32 R4, R196, R100, R152 ;  /* 0x00000064c404723c */ /* 0x000fee0000081098 */
[----:B------:R-:W-:Y:S01]  /*32b50*/  IMAD.MOV.U32 R152, RZ, RZ, R78 ;  /* 0x000000ffff987224 */ /* 0x000fe200078e004e */
[----:B------:R-:W-:Y:S01]  /*32b60*/  MOV R153, R79 ;  /* 0x0000004f00997202 */ /* 0x000fe20000000f00 */
[----:B------:R-:W2:Y:S01]  /*32b70*/  LDL.LU R78, [R1+0x2a68] ;  /* 0x002a6800014e7983 */ /* 0x000ea20000300800 */
[----:B------:R-:W-:-:S02]  /*32b80*/  IMAD.MOV.U32 R154, RZ, RZ, R50 ;  /* 0x000000ffff9a7224 */ /* 0x000fc400078e0032 */
[----:B------:R-:W-:Y:S01]  /*32b90*/  IMAD.MOV.U32 R155, RZ, RZ, R51 ;  /* 0x000000ffff9b7224 */ /* 0x000fe200078e0033 */
[----:B------:R-:W2:Y:S04]  /*32ba0*/  LDL.LU R79, [R1+0x2a64] ;  /* 0x002a6400014f7983 */ /* 0x000ea80000300800 */
[----:B------:R-:W2:Y:S04]  /*32bb0*/  LDL.LU R50, [R1+0x2a60] ;  /* 0x002a600001327983 */ /* 0x000ea80000300800 */
[----:B------:R-:W2:Y:S01]  /*32bc0*/  LDL.LU R51, [R1+0x2a5c] ;  /* 0x002a5c0001337983 */ /* 0x000ea20000300800 */
[----:B------:R-:W-:Y:S01]  /*32bd0*/  LOP3.LUT R8, R0, 0x20, RZ, 0x3c, !PT ;  /* 0x0000002000087812 */ /* 0x000fe200078e3cff */
[-C--:B------:R-:W-:Y:S06]  /*32be0*/  HMMA.1688.F32.TF32 R172, R224, R40.reuse, R140 ;  /* 0x00000028e0ac723c */ /* 0x080fec000008108c */
[----:B------:R-:W-:Y:S01]  /*32bf0*/  HMMA.1688.F32.TF32 R140, R196, R40, R12 ;  /* 0x00000028c48c723c */ /* 0x000fe2000008100c */
[----:B------:R-:W-:Y:S04]  /*32c00*/  LDS R12, [R0+UR12+0x20800] ;  /* 0x0208000c000c7984 */ /* 0x000fe80008000800 */
[----:B------:R-:W-:Y:S04]  /*32c10*/  LDS R14, [R0+UR12+0x20c00] ;  /* 0x020c000c000e7984 */ /* 0x000fe80008000800 */
[----:B------:R-:W-:Y:S04]  /*32c20*/  LDS R13, [R8+UR12+0x20800] ;  /* 0x0208000c080d7984 */ /* 0x000fe80008000800 */
[----:B------:R-:W1:Y:S01]  /*32c30*/  LDS R15, [R8+UR12+0x20c00] ;  /* 0x020c000c080f7984 */ /* 0x000e620008000800 */
[C---:B------:R-:W-:Y:S06]  /*32c40*/  HMMA.1688.F32.TF32 R176, R224.reuse, R48, R176 ;  /* 0x00000030e0b0723c */ /* 0x040fec00000810b0 */
[C---:B------:R-:W-:Y:S06]  /*32c50*/  HMMA.1688.F32.TF32 R180, R224.reuse, R76, R180 ;  /* 0x0000004ce0b4723c */ /* 0x040fec00000810b4 */
[C---:B------:R-:W-:Y:S06]  /*32c60*/  HMMA.1688.F32.TF32 R208, R224.reuse, R44, R208 ;  /* 0x0000002ce0d0723c */ /* 0x040fec00000810d0 */
[C---:B------:R-:W-:Y:S06]  /*32c70*/  HMMA.1688.F32.TF32 R212, R224.reuse, R32, R212 ;  /* 0x00000020e0d4723c */ /* 0x040fec00000810d4 */
[C---:B------:R-:W-:Y:S06]  /*32c80*/  HMMA.1688.F32.TF32 R216, R224.reuse, R28, R216 ;  /* 0x0000001ce0d8723c */ /* 0x040fec00000810d8 */
[C---:B------:R-:W-:Y:S06]  /*32c90*/  HMMA.1688.F32.TF32 R220, R224.reuse, R24, R220 ;  /* 0x00000018e0dc723c */ /* 0x040fec00000810dc */
[----:B------:R-:W-:Y:S06]  /*32ca0*/  HMMA.1688.F32.TF32 R224, R224, R100, R108 ;  /* 0x00000064e0e0723c */ /* 0x000fec000008106c */
[C---:B------:R-:W-:Y:S06]  /*32cb0*/  HMMA.1688.F32.TF32 R108, R196.reuse, R52, R124 ;  /* 0x00000034c46c723c */ /* 0x040fec000008107c */
[C---:B------:R-:W-:Y:S06]  /*32cc0*/  HMMA.1688.F32.TF32 R80, R196.reuse, R76, R80 ;  /* 0x0000004cc450723c */ /* 0x040fec0000081050 */
[C---:B----4-:R-:W-:Y:S06]  /*32cd0*/  HMMA.1688.F32.TF32 R84, R196.reuse, R72, R84 ;  /* 0x00000048c454723c */ /* 0x050fec0000081054 */
[C---:B---3--:R-:W-:Y:S06]  /*32ce0*/  HMMA.1688.F32.TF32 R88, R196.reuse, R68, R88 ;  /* 0x00000044c458723c */ /* 0x048fec0000081058 */
[C---:B------:R-:W-:Y:S06]  /*32cf0*/  HMMA.1688.F32.TF32 R96, R196.reuse, R60, R96 ;  /* 0x0000003cc460723c */ /* 0x040fec0000081060 */
[C---:B------:R-:W-:Y:S06]  /*32d00*/  HMMA.1688.F32.TF32 R116, R196.reuse, R32, R116 ;  /* 0x00000020c474723c */ /* 0x040fec0000081074 */
[----:B------:R-:W-:Y:S06]  /*32d10*/  HMMA.1688.F32.TF32 R124, R196, R24, R148 ;  /* 0x00000018c47c723c */ /* 0x000fec0000081094 */
[C---:B-1----:R-:W-:Y:S01]  /*32d20*/  HMMA.1688.F32.TF32 R196, R12.reuse, R42, R240 ;  /* 0x0000002a0cc4723c */ /* 0x042fe200000810f0 */
[----:B------:R-:W-:Y:S04]  /*32d30*/  LDS R240, [R0+UR12+0x20880] ;  /* 0x0208800c00f07984 */ /* 0x000fe80008000800 */
[----:B------:R-:W-:Y:S01]  /*32d40*/  LDS R242, [R0+UR12+0x20c80] ;  /* 0x020c800c00f27984 */ /* 0x000fe20008000800 */
[----:B------:R-:W-:Y:S03]  /*32d50*/  HMMA.1688.F32.TF32 R148, R12, R18, R248 ;  /* 0x000000120c94723c */ /* 0x000fe600000810f8 */
[----:B------:R-:W-:Y:S04]  /*32d60*/  LDS R241, [R8+UR12+0x20880] ;  /* 0x0208800c08f17984 */ /* 0x000fe80008000800 */
[----:B------:R-:W1:Y:S10]  /*32d70*/  LDS R243, [R8+UR12+0x20c80] ;  /* 0x020c800c08f37984 */ /* 0x000e740008000800 */
[----:B------:R2:W-:Y:S01]  /*32d80*/  STL.64 [R1+0x268], R198 ;  /* 0x000268c601007387 */ /* 0x0005e20000100a00 */
[----:B------:R-:W-:Y:S01]  /*32d90*/  MOV R24, R196 ;  /* 0x000000c400187202 */ /* 0x000fe20000000f00 */
[----:B------:R-:W-:-:S05]  /*32da0*/  IMAD.MOV.U32 R25, RZ, RZ, R197 ;  /* 0x000000ffff197224 */ /* 0x000fca00078e00c5 */
[----:B------:R-:W-:Y:S04]  /*32db0*/  STL [R1+0x2990], R25 ;  /* 0x0029901901007387 */ /* 0x000fe80000100800 */
[----:B------:R-:W-:Y:S01]  /*32dc0*/  STL [R1+0x298c], R24 ;  /* 0x00298c1801007387 */ /* 0x000fe20000100800 */
[C---:B--2---:R-:W-:Y:S06]  /*32dd0*/  HMMA.1688.F32.TF32 R196, R12.reuse, R50, R152 ;  /* 0x000000320cc4723c */ /* 0x044fec0000081098 */
[C---:B------:R-:W-:Y:S06]  /*32de0*/  HMMA.1688.F32.TF32 R152, R12.reuse, R78, R36 ;  /* 0x0000004e0c98723c */ /* 0x040fec0000081024 */
[----:B------:R-:W-:Y:S07]  /*32df0*/  HMMA.1688.F32.TF32 R36, R12, R74, R20 ;  /* 0x0000004a0c24723c */ /* 0x000fee0000081014 */
[----:B------:R-:W-:-:S04]  /*32e00*/  IMAD.MOV.U32 R20, RZ, RZ, R58 ;  /* 0x000000ffff147224 */ /* 0x000fc800078e003a */
[----:B------:R-:W-:Y:S04]  /*32e10*/  STL.64 [R1+0x250], R196 ;  /* 0x000250c401007387 */ /* 0x000fe80000100a00 */
[----:B------:R-:W-:Y:S04]  /*32e20*/  STL.64 [R1+0x258], R198 ;  /* 0x000258c601007387 */ /* 0x000fe80000100a00 */
[----:B------:R-:W-:Y:S01]  /*32e30*/  STL.64 [R1+0x240], R152 ;  /* 0x0002409801007387 */ /* 0x000fe20000100a00 */
[----:B------:R-:W-:-:S03]  /*32e40*/  MOV R21, R62 ;  /* 0x0000003e00157202 */ /* 0x000fc60000000f00 */
[----:B------:R-:W-:Y:S01]  /*32e50*/  STL.64 [R1+0x248], R154 ;  /* 0x0002489a01007387 */ /* 0x000fe20000100a00 */
[----:B------:R-:W-:-:S03]  /*32e60*/  IMAD.MOV.U32 R22, RZ, RZ, R63 ;  /* 0x000000ffff167224 */ /* 0x000fc600078e003f */
[----:B------:R-:W2:Y:S04]  /*32e70*/  LDL.LU R58, [R1+0x2a58] ;  /* 0x002a5800013a7983 */ /* 0x000ea80000300800 */
[----:B------:R-:W-:Y:S04]  /*32e80*/  STL.64 [R1+0x230], R36 ;  /* 0x0002302401007387 */ /* 0x000fe80000100a00 */
[----:B------:R3:W-:Y:S04]  /*32e90*/  STL.64 [R1+0x238], R38 ;  /* 0x0002382601007387 */ /* 0x0007e80000100a00 */
[----:B------:R-:W4:Y:S04]  /*32ea0*/  LDL.LU R62, [R1+0x2a54] ;  /* 0x002a5400013e7983 */ /* 0x000f280000300800 */
[----:B------:R-:W4:Y:S01]  /*32eb0*/  LDL.LU R63, [R1+0x2a50] ;  /* 0x002a5000013f7983 */ /* 0x000f220000300800 */
[----:B------:R-:W-:-:S03]  /*32ec0*/  IMAD.MOV.U32 R23, RZ, RZ, R59 ;  /* 0x000000ffff177224 */ /* 0x000fc600078e003b */
[----:B------:R-:W2:Y:S01]  /*32ed0*/  LDL.LU R59, [R1+0x2a4c] ;  /* 0x002a4c00013b7983 */ /* 0x000ea20000300800 */
[----:B---3--:R-:W-:-:S15]  /*32ee0*/  HMMA.1688.F32.TF32 R36, R12, R70, R236 ;  /* 0x000000460c24723c */ /* 0x008fde00000810ec */
[----:B------:R-:W-:-:S09]  /*32ef0*/  NOP ;  /* 0x0000000000007918 */ /* 0x000fd20000000000 */
[----:B------:R-:W-:Y:S01]  /*32f00*/  MOV R239, R36 ;  /* 0x0000002400ef7202 */ /* 0x000fe20000000f00 */
[----:B------:R-:W-:Y:S01]  /*32f10*/  IMAD.MOV.U32 R238, RZ, RZ, R37 ;  /* 0x000000ffffee7224 */ /* 0x000fe200078e0025 */
[----:B------:R-:W-:Y:S01]  /*32f20*/  MOV R236, R39 ;  /* 0x0000002700ec7202 */ /* 0x000fe20000000f00 */
[----:B------:R-:W-:-:S04]  /*32f30*/  IMAD.MOV.U32 R237, RZ, RZ, R38 ;  /* 0x000000ffffed7224 */ /* 0x000fc800078e0026 */
[----:B------:R-:W-:Y:S04]  /*32f40*/  STL [R1+0x29a0], R236 ;  /* 0x0029a0ec01007387 */ /* 0x000fe80000100800 */
[----:B------:R-:W-:Y:S04]  /*32f50*/  STL [R1+0x299c], R237 ;  /* 0x00299ced01007387 */ /* 0x000fe80000100800 */
[----:B------:R-:W-:Y:S04]  /*32f60*/  STL [R1+0x2998], R238 ;  /* 0x002998ee01007387 */ /* 0x000fe80000100800 */
[----:B------:R-:W-:Y:S01]  /*32f70*/  STL [R1+0x2994], R239 ;  /* 0x002994ef01007387 */ /* 0x000fe20000100800 */
[----:B----4-:R-:W-:-:S15]  /*32f80*/  HMMA.1688.F32.TF32 R36, R12, R62, R232 ;  /* 0x0000003e0c24723c */ /* 0x010fde00000810e8 */
[----:B------:R-:W-:-:S08]  /*32f90*/  NOP ;  /* 0x0000000000007918 */ /* 0x000fd00000000000 */
[----:B------:R2:W-:Y:S01]  /*32fa0*/  STL [R1+0x21c], R39 ;  /* 0x00021c2701007387 */ /* 0x0005e20000100800 */
[----:B------:R-:W-:Y:S01]  /*32fb0*/  IMAD.MOV.U32 R32, RZ, RZ, R36 ;  /* 0x000000ffff207224 */ /* 0x000fe200078e0024 */
[----:B------:R-:W-:Y:S01]  /*32fc0*/  MOV R24, R38 ;  /* 0x0000002600187202 */ /* 0x000fe20000000f00 */
[----:B------:R-:W-:Y:S02]  /*32fd0*/  IMAD.MOV.U32 R33, RZ, RZ, R37 ;  /* 0x000000ffff217224 */ /* 0x000fe400078e0025 */
[----:B--2---:R-:W-:Y:S02]  /*32fe0*/  HMMA.1688.F32.TF32 R36, R12, R58, R228 ;  /* 0x0000003a0c24723c */ /* 0x004fe400000810e4 */
[----:B------:R-:W-:Y:S04]  /*32ff0*/  STL [R1+0x29ac], R24 ;  /* 0x0029ac1801007387 */ /* 0x000fe80000100800 */
[----:B------:R-:W-:Y:S04]  /*33000*/  STL [R1+0x29a8], R33 ;  /* 0x0029a82101007387 */ /* 0x000fe80000100800 */
[----:B------:R2:W-:-:S14]  /*33010*/  STL [R1+0x29a4], R32 ;  /* 0x0029a42001007387 */ /* 0x0005dc0000100800 */
[----:B------:R-:W-:Y:S01]  /*33020*/  IMAD.MOV.U32 R76, RZ, RZ, R36 ;  /* 0x000000ffff4c7224 */ /* 0x000fe200078e0024 */
[----:B------:R-:W-:Y:S01]  /*33030*/  MOV R239, R38 ;  /* 0x0000002600ef7202 */ /* 0x000fe20000000f00 */
[----:B------:R-:W-:Y:S01]  /*33040*/  IMAD.MOV.U32 R77, RZ, RZ, R37 ;  /* 0x000000ffff4d7224 */ /* 0x000fe200078e0025 */
[----:B------:R-:W-:Y:S01]  /*33050*/  MOV R37, R54 ;  /* 0x0000003600257202 */ /* 0x000fe20000000f00 */
[----:B------:R-:W-:Y:S02]  /*33060*/  IMAD.MOV.U32 R36, RZ, RZ, R252 ;  /* 0x000000ffff247224 */ /* 0x000fe400078e00fc */
[----:B------:R-:W3:Y:S01]  /*33070*/  LDL.LU R252, [R1+0x2a48] ;  /* 0x002a480001fc7983 */ /* 0x000ee20000300800 */
[----:B------:R-:W-:-:S03]  /*33080*/  IMAD.MOV.U32 R38, RZ, RZ, R55 ;  /* 0x000000ffff267224 */ /* 0x000fc600078e0037 */
[----:B------:R-:W4:Y:S04]  /*33090*/  LDL.LU R54, [R1+0x2a44] ;  /* 0x002a440001367983 */ /* 0x000f280000300800 */
[----:B------:R-:W4:Y:S01]  /*330a0*/  LDL.LU R55, [R1+0x2a40] ;  /* 0x002a400001377983 */ /* 0x000f220000300800 */
[----:B------:R-:W-:-:S05]  /*330b0*/  IMAD.MOV.U32 R25, RZ, RZ, R39 ;  /* 0x000000ffff197224 */ /* 0x000fca00078e0027 */
[----:B------:R-:W-:Y:S04]  /*330c0*/  STL [R1+0x29bc], R25 ;  /* 0x0029bc1901007387 */ /* 0x000fe80000100800 */
[----:B------:R2:W-:Y:S04]  /*330d0*/  STL [R1+0x29b8], R239 ;  /* 0x0029b8ef01007387 */ /* 0x0005e80000100800 */
[----:B------:R-:W-:Y:S04]  /*330e0*/  STL [R1+0x29b4], R77 ;  /* 0x0029b44d01007387 */ /* 0x000fe80000100800 */
[----:B------:R-:W-:Y:S01]  /*330f0*/  STL [R1+0x29b0], R76 ;  /* 0x0029b04c01007387 */ /* 0x000fe20000100800 */
[----:B------:R-:W-:Y:S01]  /*33100*/  IMAD.MOV.U32 R248, RZ, RZ, R103 ;  /* 0x000000fffff87224 */ /* 0x000fe200078e0067 */
[----:B------:R-:W-:Y:S01]  /*33110*/  MOV R250, R46 ;  /* 0x0000002e00fa7202 */ /* 0x000fe20000000f00 */
[----:B------:R-:W-:-:S02]  /*33120*/  IMAD.MOV.U32 R249, RZ, RZ, R102 ;  /* 0x000000fffff97224 */ /* 0x000fc400078e0066 */
[----:B------:R-:W-:Y:S01]  /*33130*/  IMAD.MOV.U32 R251, RZ, RZ, R47 ;  /* 0x000000fffffb7224 */ /* 0x000fe200078e002f */
[----:B-1----:R-:W-:Y:S06]  /*33140*/  HMMA.1688.F32.TF32 R172, R240, R42, R172 ;  /* 0x0000002af0ac723c */ /* 0x002fec00000810ac */
[C---:B------:R-:W-:Y:S06]  /*33150*/  HMMA.1688.F32.TF32 R132, R12.reuse, R10, R132 ;  /* 0x0000000a0c84723c */ /* 0x040fec0000081084 */
[C---:B------:R-:W-:Y:S01]  /*33160*/  HMMA.1688.F32.TF32 R244, R12.reuse, R138, R244 ;  /* 0x0000008a0cf4723c */ /* 0x040fe200000810f4 */
[----:B---3--:R-:W-:Y:S04]  /*33170*/  LDS R228, [R252+UR12+0x20800] ;  /* 0x0208000cfce47984 */ /* 0x008fe80008000800 */
[----:B------:R-:W-:Y:S01]  /*33180*/  LDS R230, [R252+UR12+0x20c00] ;  /* 0x020c000cfce67984 */ /* 0x000fe20008000800 */
[----:B----4-:R-:W-:-:S15]  /*33190*/  HMMA.1688.F32.TF32 R20, R12, R54, R20 ;  /* 0x000000360c14723c */ /* 0x010fde0000081014 */
[----:B------:R-:W-:-:S09]  /*331a0*/  NOP ;  /* 0x0000000000007918 */ /* 0x000fd20000000000 */
[----:B--2---:R-:W-:Y:S01]  /*331b0*/  MOV R32, R20 ;  /* 0x0000001400207202 */ /* 0x004fe20000000f00 */
[----:B------:R-:W-:Y:S01]  /*331c0*/  IMAD.MOV.U32 R236, RZ, RZ, R21 ;  /* 0x000000ffffec7224 */ /* 0x000fe200078e0015 */
[----:B------:R-:W2:Y:S01]  /*331d0*/  LDL.LU R20, [R1+0x70] ;  /* 0x0000700001147983 */ /* 0x000ea20000300800 */
[----:B------:R-:W-:Y:S01]  /*331e0*/  IMAD.MOV.U32 R237, RZ, RZ, R22 ;  /* 0x000000ffffed7224 */ /* 0x000fe200078e0016 */
[----:B------:R-:W-:Y:S02]  /*331f0*/  MOV R238, R23 ;  /* 0x0000001700ee7202 */ /* 0x000fe40000000f00 */
[----:B------:R-:W2:Y:S04]  /*33200*/  LDL.LU R21, [R1+0x74] ;  /* 0x0000740001157983 */ /* 0x000ea80000300800 */
[----:B------:R-:W2:Y:S04]  /*33210*/  LDL.LU R22, [R1+0x78] ;  /* 0x0000780001167983 */ /* 0x000ea80000300800 */
[----:B------:R-:W2:Y:S04]  /*33220*/  LDL.LU R23, [R1+0x7c] ;  /* 0x00007c0001177983 */ /* 0x000ea80000300800 */
[----:B------:R-:W3:Y:S04]  /*33230*/  LDL.LU R152, [R1+0x1e0] ;  /* 0x0001e00001987983 */ /* 0x000ee80000300800 */
[----:B------:R-:W3:Y:S04]  /*33240*/  LDL.LU R153, [R1+0x1e4] ;  /* 0x0001e40001997983 */ /* 0x000ee80000300800 */
[----:B------:R-:W3:Y:S04]  /*33250*/  LDL.LU R154, [R1+0x1e8] ;  /* 0x0001e800019a7983 */ /* 0x000ee80000300800 */
[----:B------:R-:W3:Y:S04]  /*33260*/  LDL.LU R155, [R1+0x1ec] ;  /* 0x0001ec00019b7983 */ /* 0x000ee80000300800 */
[----:B------:R-:W4:Y:S04]  /*33270*/  LDL.LU R103, [R1+0x2a3c] ;  /* 0x002a3c0001677983 */ /* 0x000f280000300800 */
[----:B------:R-:W2:Y:S04]  /*33280*/  LDL.LU R102, [R1+0x2a38] ;  /* 0x002a380001667983 */ /* 0x000ea80000300800 */
[----:B------:R-:W3:Y:S04]  /*33290*/  LDL.LU R46, [R1+0x2a34] ;  /* 0x002a3400012e7983 */ /* 0x000ee80000300800 */
[----:B------:R-:W3:Y:S01]  /*332a0*/  LDL.LU R47, [R1+0x2a30] ;  /* 0x002a3000012f7983 */ /* 0x000ee20000300800 */
[----:B------:R-:W-:-:S03]  /*332b0*/  IMAD.MOV.U32 R39, RZ, RZ, R9 ;  /* 0x000000ffff277224 */ /* 0x000fc600078e0009 */
[----:B------:R-:W2:Y:S04]  /*332c0*/  LDL.LU R196, [R1+0x1f0] ;  /* 0x0001f00001c47983 */ /* 0x000ea80000300800 */
[----:B------:R-:W2:Y:S04]  /*332d0*/  LDL.LU R197, [R1+0x1f4] ;  /* 0x0001f40001c57983 */ /* 0x000ea80000300800 */
[----:B------:R-:W2:Y:S04]  /*332e0*/  LDL.LU R198, [R1+0x1f8] ;  /* 0x0001f80001c67983 */ /* 0x000ea80000300800 */
[----:B------:R-:W2:Y:S04]  /*332f0*/  LDL.LU R199, [R1+0x1fc] ;  /* 0x0001fc0001c77983 */ /* 0x000ea80000300800 */
[----:B------:R1:W-:Y:S04]  /*33300*/  STL [R1+0x29cc], R238 ;  /* 0x0029ccee01007387 */ /* 0x0003e80000100800 */
[----:B------:R4:W-:Y:S04]  /*33310*/  STL [R1+0x29c8], R237 ;  /* 0x0029c8ed01007387 */ /* 0x0009e80000100800 */
[----:B------:R2:W-:Y:S01]  /*33320*/  STL [R1+0x29c4], R236 ;  /* 0x0029c4ec01007387 */ /* 0x0005e20000100800 */
[----:B------:R-:W-:-:S02]  /*33330*/  IMAD.MOV.U32 R239, RZ, RZ, R35 ;  /* 0x000000ffffef7224 */ /* 0x000fc400078e0023 */
[----:B-1----:R-:W-:Y:S01]  /*33340*/  IMAD.MOV.U32 R238, RZ, RZ, R34 ;  /* 0x000000ffffee7224 */ /* 0x002fe200078e0022 */
[----:B----4-:R-:W-:Y:S01]  /*33350*/  MOV R237, R103 ;  /* 0x0000006700ed7202 */ /* 0x010fe20000000f00 */
[----:B---3--:R-:W-:Y:S01]  /*33360*/  HMMA.1688.F32.TF32 R36, R12, R46, R36 ;  /* 0x0000002e0c24723c */ /* 0x008fe20000081024 */
[----:B--2---:R-:W-:Y:S02]  /*33370*/  IMAD.MOV.U32 R236, RZ, RZ, R102 ;  /* 0x000000ffffec7224 */ /* 0x004fe400078e0066 */
[----:B------:R-:W2:Y:S04]  /*33380*/  LDL.LU R102, [R1+0x2a2c] ;  /* 0x002a2c0001667983 */ /* 0x000ea80000300800 */
[----:B------:R-:W2:Y:S04]  /*33390*/  LDL.LU R103, [R1+0x2a28] ;  /* 0x002a280001677983 */ /* 0x000ea80000300800 */
[----:B------:R-:W3:Y:S04]  /*333a0*/  LDL.LU R34, [R1+0x2a24] ;  /* 0x002a240001227983 */ /* 0x000ee80000300800 */
[----:B------:R-:W3:Y:S04]  /*333b0*/  LDL.LU R35, [R1+0x2a20] ;  /* 0x002a200001237983 */ /* 0x000ee80000300800 */
[----:B------:R-:W-:Y:S05]  /*333c0*/  STL [R1+0x29c0], R32 ;  /* 0x0029c02001007387 */ /* 0x000fea0000100800 */
[----:B------:R-:W-:Y:S01]  /*333d0*/  MOV R232, R39 ;  /* 0x0000002700e87202 */ /* 0x000fe20000000f00 */
[----:B------:R-:W-:Y:S01]  /*333e0*/  IMAD.MOV.U32 R233, RZ, RZ, R38 ;  /* 0x000000ffffe97224 */ /* 0x000fe200078e0026 */
[----:B------:R-:W-:Y:S01]  /*333f0*/  MOV R235, R36 ;  /* 0x0000002400eb7202 */ /* 0x000fe20000000f00 */
[----:B------:R-:W-:Y:S01]  /*33400*/  IMAD.MOV.U32 R234, RZ, RZ, R37 ;  /* 0x000000ffffea7224 */ /* 0x000fe200078e0025 */
[----:B------:R-:W4:Y:S04]  /*33410*/  LDL.LU.64 R38, [R1+0x2a18] ;  /* 0x002a180001267983 */ /* 0x000f280000300a00 */
[----:B------:R-:W4:Y:S04]  /*33420*/  LDL.LU.64 R36, [R1+0x2a10] ;  /* 0x002a100001247983 */ /* 0x000f280000300a00 */
[----:B------:R1:W-:Y:S04]  /*33430*/  STL [R1+0x29dc], R232 ;  /* 0x0029dce801007387 */ /* 0x0003e80000100800 */
[----:B------:R1:W-:Y:S04]  /*33440*/  STL [R1+0x29d8], R233 ;  /* 0x0029d8e901007387 */ /* 0x0003e80000100800 */
[----:B------:R1:W-:Y:S02]  /*33450*/  STL [R1+0x29d4], R234 ;  /* 0x0029d4ea01007387 */ /* 0x0003e40000100800 */
[----:B-1----:R-:W-:-:S02]  /*33460*/  IMAD.MOV.U32 R232, RZ, RZ, R30 ;  /* 0x000000ffffe87224 */ /* 0x002fc400078e001e */
[----:B------:R1:W-:Y:S01]  /*33470*/  STL [R1+0x29d0], R235 ;  /* 0x0029d0eb01007387 */ /* 0x0003e20000100800 */
[----:B------:R-:W-:-:S03]  /*33480*/  IMAD.MOV.U32 R233, RZ, RZ, R31 ;  /* 0x000000ffffe97224 */ /* 0x000fc600078e001f */
[----:B------:R-:W2:Y:S01]  /*33490*/  LDL.LU R30, [R1+0x2a0c] ;  /* 0x002a0c00011e7983 */ /* 0x000ea20000300800 */
[----:B------:R-:W-:-:S03]  /*334a0*/  MOV R234, R26 ;  /* 0x0000001a00ea7202 */ /* 0x000fc60000000f00 */
[----:B------:R-:W2:Y:S01]  /*334b0*/  LDL.LU R31, [R1+0x2a08] ;  /* 0x002a0800011f7983 */ /* 0x000ea20000300800 */
[----:B-1----:R-:W-:-:S03]  /*334c0*/  IMAD.MOV.U32 R235, RZ, RZ, R27 ;  /* 0x000000ffffeb7224 */ /* 0x002fc600078e001b */
[----:B------:R-:W4:Y:S04]  /*334d0*/  LDL.LU R26, [R1+0x2a04] ;  /* 0x002a0400011a7983 */ /* 0x000f280000300800 */
[----:B------:R-:W4:Y:S01]  /*334e0*/  LDL.LU R27, [R1+0x2a00] ;  /* 0x002a0000011b7983 */ /* 0x000f220000300800 */
[----:B---3--:R-:W-:-:S15]  /*334f0*/  HMMA.1688.F32.TF32 R20, R12, R34, R20 ;  /* 0x000000220c14723c */ /* 0x008fde0000081014 */
[----:B------:R-:W-:-:S09]  /*33500*/  NOP ;  /* 0x0000000000007918 */ /* 0x000fd20000000000 */
[----:B------:R-:W-:Y:S01]  /*33510*/  IMAD.MOV.U32 R24, RZ, RZ, R22 ;  /* 0x000000ffff187224 */ /* 0x000fe200078e0016 */
[----:B------:R-:W-:Y:S01]  /*33520*/  MOV R76, R21 ;  /* 0x00000015004c7202 */ /* 0x000fe20000000f00 */
[----:B------:R-:W-:Y:S02]  /*33530*/  IMAD.MOV.U32 R33, RZ, RZ, R23 ;  /* 0x000000ffff217224 */ /* 0x000fe400078e0017 */
[----:B------:R-:W-:Y:S01]  /*33540*/  IMAD.MOV.U32 R77, RZ, RZ, R20 ;  /* 0x000000ffff4d7224 */ /* 0x000fe200078e0014 */
[----:B------:R-:W3:Y:S04]  /*33550*/  LDL.LU.64 R22, [R1+0x29f8] ;  /* 0x0029f80001167983 */ /* 0x000ee80000300a00 */
[----:B------:R-:W3:Y:S04]  /*33560*/  LDL.LU.64 R20, [R1+0x29f0] ;  /* 0x0029f00001147983 */ /* 0x000ee80000300a00 */
[----:B------:R-:W-:Y:S01]  /*33570*/  STL.64 [R1+0x160], R172 ;  /* 0x000160ac01007387 */ /* 0x000fe20000100a00 */
[C---:B--2---:R-:W-:Y:S03]  /*33580*/  HMMA.1688.F32.TF32 R236, R12.reuse, R30, R236 ;  /* 0x0000001e0cec723c */ /* 0x044fe600000810ec */
[----:B------:R1:W-:Y:S03]  /*33590*/  STL.64 [R1+0x168], R174 ;  /* 0x000168ae01007387 */ /* 0x0003e60000100a00 */
[C---:B----4-:R-:W-:Y:S06]  /*335a0*/  HMMA.1688.F32.TF32 R232, R12.reuse, R26, R232 ;  /* 0x0000001a0ce8723c */ /* 0x050fec00000810e8 */
[----:B------:R-:W-:Y:S06]  /*335b0*/  HMMA.1688.F32.TF32 R12, R12, R102, R248 ;  /* 0x000000660c0c723c */ /* 0x000fec00000810f8 */
[C---:B------:R-:W-:Y:S06]  /*335c0*/  HMMA.1688.F32.TF32 R248, R240.reuse, R50, R176 ;  /* 0x00000032f0f8723c */ /* 0x040fec00000810b0 */
[C---:B------:R-:W-:Y:S06]  /*335d0*/  HMMA.1688.F32.TF32 R176, R240.reuse, R78, R180 ;  /* 0x0000004ef0b0723c */ /* 0x040fec00000810b4 */
[----:B-1----:R-:W-:Y:S11]  /*335e0*/  HMMA.1688.F32.TF32 R172, R240, R74, R184 ;  /* 0x0000004af0ac723c */ /* 0x002ff600000810b8 */
[----:B------:R-:W-:Y:S04]  /*335f0*/  STL.64 [R1+0x180], R248 ;  /* 0x000180f801007387 */ /* 0x000fe80000100a00 */
[----:B------:R-:W-:Y:S04]  /*33600*/  STL.64 [R1+0x188], R250 ;  /* 0x000188fa01007387 */ /* 0x000fe80000100a00 */
[----:B------:R-:W-:Y:S04]  /*33610*/  STL.64 [R1+0x310], R176 ;  /* 0x000310b001007387 */ /* 0x000fe80000100a00 */
[----:B------:R1:W-:Y:S01]  /*33620*/  STL.64 [R1+0x318], R178 ;  /* 0x000318b201007387 */ /* 0x0003e20000100a00 */
[----:B------:R-:W-:Y:S01]  /*33630*/  IMAD.MOV.U32 R68, RZ, RZ, R172 ;  /* 0x000000ffff447224 */ /* 0x000fe200078e00ac */
[----:B------:R-:W-:-:S02]  /*33640*/  MOV R69, R173 ;  /* 0x000000ad00457202 */ /* 0x000fc40000000f00 */
[----:B------:R2:W-:Y:S01]  /*33650*/  STL.64 [R1+0x308], R174 ;  /* 0x000308ae01007387 */ /* 0x0005e20000100a00 */
[C---:B-1----:R-:W-:Y:S06]  /*33660*/  HMMA.1688.F32.TF32 R176, R240.reuse, R70, R188 ;  /* 0x00000046f0b0723c */ /* 0x042fec00000810bc */
[----:B--2---:R-:W-:Y:S01]  /*33670*/  HMMA.1688.F32.TF32 R172, R240, R62, R192 ;  /* 0x0000003ef0ac723c */ /* 0x004fe200000810c0 */
[----:B------:R1:W-:Y:S04]  /*33680*/  STL [R1+0x2940], R69 ;  /* 0x0029404501007387 */ /* 0x0003e80000100800 */
[----:B------:R2:W-:-:S12]  /*33690*/  STL [R1+0x293c], R68 ;  /* 0x00293c4401007387 */ /* 0x0005d80000100800 */
[----:B------:R-:W-:Y:S04]  /*336a0*/  STL.64 [R1+0x2f0], R176 ;  /* 0x0002f0b001007387 */ /* 0x000fe80000100a00 */
[----:B------:R4:W-:Y:S03]  /*336b0*/  STL.64 [R1+0x2f8], R178 ;  /* 0x0002f8b201007387 */ /* 0x0009e60000100a00 */
[----:B-1----:R-:W-:Y:S01]  /*336c0*/  IMAD.MOV.U32 R69, RZ, RZ, R173 ;  /* 0x000000ffff457224 */ /* 0x002fe200078e00ad */
[----:B------:R-:W-:Y:S01]  /*336d0*/  STL [R1+0x2e0], R172 ;  /* 0x0002e0ac01007387 */ /* 0x000fe20000100800 */
[----:B--2---:R-:W-:-:S03]  /*336e0*/  IMAD.MOV.U32 R68, RZ, RZ, R174 ;  /* 0x000000ffff447224 */ /* 0x004fc600078e00ae */
[----:B------:R1:W-:Y:S01]  /*336f0*/  STL [R1+0x2ec], R175 ;  /* 0x0002ecaf01007387 */ /* 0x0003e20000100800 */
[C---:B----4-:R-:W-:Y:S06]  /*33700*/  HMMA.1688.F32.TF32 R176, R240.reuse, R58, R200 ;  /* 0x0000003af0b0723c */ /* 0x050fec00000810c8 */
[----:B-1----:R-:W-:Y:S01]  /*33710*/  HMMA.1688.F32.TF32 R172, R240, R54, R204 ;  /* 0x00000036f0ac723c */ /* 0x002fe200000810cc */
[----:B------:R-:W-:Y:S04]  /*33720*/  STL [R1+0x2948], R69 ;  /* 0x0029484501007387 */ /* 0x000fe80000100800 */
[----:B------:R1:W-:-:S15]  /*33730*/  STL [R1+0x2944], R68 ;  /* 0x0029444401007387 */ /* 0x0003de0000100800 */
[----:B------:R-:W-:-:S03]  /*33740*/  NOP ;  /* 0x0000000000007918 */ /* 0x000fc60000000000 */
[----:B------:R-:W-:Y:S01]  /*33750*/  STL [R1+0x2c4], R173 ;  /* 0x0002c4ad01007387 */ /* 0x000fe20000100800 */
[----:B-1----:R-:W-:-:S03]  /*33760*/  MOV R68, R172 ;  /* 0x000000ac00447202 */ /* 0x002fc60000000f00 */
[----:B------:R-:W-:Y:S04]  /*33770*/  STL.64 [R1+0x2d0], R176 ;  /* 0x0002d0b001007387 */ /* 0x000fe80000100a00 */
[----:B------:R-:W-:Y:S04]  /*33780*/  STL.64 [R1+0x2d8], R178 ;  /* 0x0002d8b201007387 */ /* 0x000fe80000100a00 */
[----:B------:R1:W-:Y:S02]  /*33790*/  STL.64 [R1+0x2c8], R174 ;  /* 0x0002c8ae01007387 */ /* 0x0003e40000100a00 */
[----:B-1----:R-:W-:Y:S02]  /*337a0*/  HMMA.1688.F32.TF32 R172, R240, R46, R208 ;  /* 0x0000002ef0ac723c */ /* 0x002fe400000810d0 */
[----:B------:R-:W-:-:S15]  /*337b0*/  STL [R1+0x294c], R68 ;  /* 0x00294c4401007387 */ /* 0x000fde0000100800 */
[----:B------:R-:W-:-:S06]  /*337c0*/  NOP ;  /* 0x0000000000007918 */ /* 0x000fcc0000000000 */
[----:B------:R1:W-:Y:S01]  /*337d0*/  STL.64 [R1+0x2b8], R174 ;  /* 0x0002b8ae01007387 */ /* 0x0003e20000100a00 */
[----:B------:R-:W-:Y:S02]  /*337e0*/  IMAD.MOV.U32 R136, RZ, RZ, R172 ;  /* 0x000000ffff887224 */ /* 0x000fe400078e00ac */
[----:B------:R-:W-:Y:S02]  /*337f0*/  IMAD.MOV.U32 R137, RZ, RZ, R173 ;  /* 0x000000ffff897224 */ /* 0x000fe400078e00ad */
[----:B-1----:R-:W-:Y:S03]  /*33800*/  HMMA.1688.F32.TF32 R172, R240, R34, R212 ;  /* 0x00000022f0ac723c */ /* 0x002fe600000810d4 */
[----:B------:R-:W-:Y:S04]  /*33810*/  STL [R1+0x2954], R137 ;  /* 0x0029548901007387 */ /* 0x000fe80000100800 */
[----:B------:R-:W-:Y:S04]  /*33820*/  STL [R1+0x2950], R136 ;  /* 0x0029508801007387 */ /* 0x000fe80000100800 */
[----:B------:R-:W2:-:S12]  /*33830*/  LDL.LU R248, [R1+0x30] ;  /* 0x0000300001f87983 */ /* 0x000e980000300800 */
[----:B------:R1:W-:Y:S04]  /*33840*/  STL.64 [R1+0x2a0], R172 ;  /* 0x0002a0ac01007387 */ /* 0x0003e80000100a00 */
[----:B------:R4:W-:Y:S04]  /*33850*/  STL.64 [R1+0x2a8], R174 ;  /* 0x0002a8ae01007387 */ /* 0x0009e80000100a00 */
[----:B------:R-:W2:Y:S04]  /*33860*/  LDL.LU R249, [R1+0x34] ;  /* 0x0000340001f97983 */ /* 0x000ea80000300800 */
[----:B------:R-:W2:Y:S04]  /*33870*/  LDL.LU R250, [R1+0x38] ;  /* 0x0000380001fa7983 */ /* 0x000ea80000300800 */
[----:B------:R-:W2:Y:S04]  /*33880*/  LDL.LU R251, [R1+0x3c] ;  /* 0x00003c0001fb7983 */ /* 0x000ea80000300800 */
[----:B-1----:R-:W3:Y:S04]  /*33890*/  LDL.LU R172, [R1+0x150] ;  /* 0x0001500001ac7983 */ /* 0x002ee80000300800 */
[----:B------:R-:W3:Y:S04]  /*338a0*/  LDL.LU R173, [R1+0x154] ;  /* 0x0001540001ad7983 */ /* 0x000ee80000300800 */
[----:B----4-:R-:W4:Y:S04]  /*338b0*/  LDL.LU R174, [R1+0x158] ;  /* 0x0001580001ae7983 */ /* 0x010f280000300800 */
[----:B------:R-:W4:Y:S04]  /*338c0*/  LDL.LU R175, [R1+0x15c] ;  /* 0x00015c0001af7983 */ /* 0x000f280000300800 */
        /* <DEDUP_REMOVED lines=12> */
[----:B------:R-:W2:Y:S04]  /*33990*/  LDL.LU R204, [R1+0x130] ;  /* 0x0001300001cc7983 */ /* 0x000ea80000300800 */
        /* <DEDUP_REMOVED lines=8> */
[----:B------:R-:W4:Y:S04]  /*33a20*/  LDL.LU R193, [R1+0xb4] ;  /* 0x0000b40001c17983 */ /* 0x000f280000300800 */
[----:B------:R-:W4:Y:S04]  /*33a30*/  LDL.LU R194, [R1+0xb8] ;  /* 0x0000b80001c27983 */ /* 0x000f280000300800 */
[----:B------:R-:W4:Y:S01]  /*33a40*/  LDL.LU R195, [R1+0xbc] ;  /* 0x0000bc0001c37983 */ /* 0x000f220000300800 */
[----:B------:R-:W-:Y:S01]  /*33a50*/  HMMA.1688.F32.TF32 R208, R240, R30, R216 ;  /* 0x0000001ef0d0723c */ /* 0x000fe200000810d8 */
[----:B------:R-:W-:-:S05]  /*33a60*/  LOP3.LUT R9, R0, 0x60, RZ, 0x3c, !PT ;  /* 0x0000006000097812 */ /* 0x000fca00078e3cff */
[----:B------:R-:W-:Y:S04]  /*33a70*/  LDS R229, [R9+UR12+0x20800] ;  /* 0x0208000c09e57984 */ /* 0x000fe80008000800 */
[----:B------:R-:W2:Y:S01]  /*33a80*/  LDS R231, [R9+UR12+0x20c00] ;  /* 0x020c000c09e77984 */ /* 0x000ea20008000800 */
[----:B------:R-:W-:Y:S01]  /*33a90*/  MOV R184, R2 ;  /* 0x0000000200b87202 */ /* 0x000fe20000000f00 */
[----:B------:R-:W-:Y:S02]  /*33aa0*/  IMAD.MOV.U32 R185, RZ, RZ, R3 ;  /* 0x000000ffffb97224 */ /* 0x000fe400078e0003 */
[----:B------:R-:W4:Y:S01]  /*33ab0*/  LDL.LU R2, [R1+0x29ec] ;  /* 0x0029ec0001027983 */ /* 0x000f220000300800 */
[----:B------:R-:W-:Y:S01]  /*33ac0*/  IMAD.MOV.U32 R186, RZ, RZ, R16 ;  /* 0x000000ffffba7224 */ /* 0x000fe200078e0010 */
[----:B------:R-:W-:-:S02]  /*33ad0*/  MOV R187, R17 ;  /* 0x0000001100bb7202 */ /* 0x000fc40000000f00 */
[----:B------:R-:W4:Y:S04]  /*33ae0*/  LDL.LU R3, [R1+0x29e8] ;  /* 0x0029e80001037983 */ /* 0x000f280000300800 */
[----:B------:R-:W4:Y:S02]  /*33af0*/  LDL.LU R16, [R1+0x29e4] ;  /* 0x0029e40001107983 */ /* 0x000f240000300800 */
[----:B------:R-:W-:Y:S02]  /*33b00*/  IMAD.MOV.U32 R68, RZ, RZ, R211 ;  /* 0x000000ffff447224 */ /* 0x000fe400078e00d3 */
[----:B------:R-:W4:Y:S04]  /*33b10*/  LDL.LU R17, [R1+0x29e0] ;  /* 0x0029e00001117983 */ /* 0x000f280000300800 */
[----:B------:R-:W-:Y:S04]  /*33b20*/  STL.64 [R1+0x290], R208 ;  /* 0x000290d001007387 */ /* 0x000fe80000100a00 */
[----:B------:R1:W-:Y:S02]  /*33b30*/  STL [R1+0x298], R210 ;  /* 0x000298d201007387 */ /* 0x0003e40000100800 */
[----:B-1----:R-:W-:Y:S02]  /*33b40*/  HMMA.1688.F32.TF32 R208, R240, R26, R220 ;  /* 0x0000001af0d0723c */ /* 0x002fe400000810dc */
[----:B------:R-:W-:-:S15]  /*33b50*/  STL [R1+0x2958], R68 ;  /* 0x0029584401007387 */ /* 0x000fde0000100800 */
[----:B------:R-:W-:-:S06]  /*33b60*/  NOP ;  /* 0x0000000000007918 */ /* 0x000fcc0000000000 */
[----:B------:R-:W-:Y:S01]  /*33b70*/  STL [R1+0x1f0], R208 ;  /* 0x0001f0d001007387 */ /* 0x000fe20000100800 */
[----:B------:R-:W-:Y:S01]  /*33b80*/  IMAD.MOV.U32 R137, RZ, RZ, R209 ;  /* 0x000000ffff897224 */ /* 0x000fe200078e00d1 */
[----:B------:R-:W-:Y:S02]  /*33b90*/  MOV R136, R210 ;  /* 0x000000d200887202 */ /* 0x000fe40000000f00 */
[----:B------:R1:W-:Y:S02]  /*33ba0*/  STL [R1+0x1fc], R211 ;  /* 0x0001fcd301007387 */ /* 0x0003e40000100800 */
[----:B-1----:R-:W-:Y:S02]  /*33bb0*/  HMMA.1688.F32.TF32 R208, R240, R102, R224 ;  /* 0x00000066f0d0723c */ /* 0x002fe400000810e0 */
[----:B------:R-:W-:Y:S04]  /*33bc0*/  STL [R1+0x2960], R136 ;  /* 0x0029608801007387 */ /* 0x000fe80000100800 */
[----:B------:R-:W-:-:S15]  /*33bd0*/  STL [R1+0x295c], R137 ;  /* 0x00295c8901007387 */ /* 0x000fde0000100800 */
[----:B------:R-:W-:-:S03]  /*33be0*/  NOP ;  /* 0x0000000000007918 */ /* 0x000fc60000000000 */
[----:B------:R-:W-:Y:S01]  /*33bf0*/  IMAD.MOV.U32 R68, RZ, RZ, R211 ;  /* 0x000000ffff447224 */ /* 0x000fe200078e00d3 */
[----:B------:R-:W-:Y:S04]  /*33c00*/  STL.64 [R1+0x1e0], R208 ;  /* 0x0001e0d001007387 */ /* 0x000fe80000100a00 */
[----:B------:R-:W-:Y:S04]  /*33c10*/  STL [R1+0x1e8], R210 ;  /* 0x0001e8d201007387 */ /* 0x000fe80000100800 */
[----:B------:R-:W-:Y:S01]  /*33c20*/  STL [R1+0x2964], R68 ;  /* 0x0029644401007387 */ /* 0x000fe20000100800 */
[C---:B--2---:R-:W-:Y:S06]  /*33c30*/  HMMA.1688.F32.TF32 R204, R228.reuse, R50, R204 ;  /* 0x00000032e4cc723c */ /* 0x044fec00000810cc */
[----:B---3--:R-:W-:-:S15]  /*33c40*/  HMMA.1688.F32.TF32 R200, R228, R78, R200 ;  /* 0x0000004ee4c8723c */ /* 0x008fde00000810c8 */
[----:B------:R-:W-:-:S03]  /*33c50*/  NOP ;  /* 0x0000000000007918 */ /* 0x000fc60000000000 */
[----:B------:R-:W-:Y:S01]  /*33c60*/  IMAD.MOV.U32 R45, RZ, RZ, R205 ;  /* 0x000000ffff2d7224 */ /* 0x000fe200078e00cd */
[----:B------:R-:W-:Y:S01]  /*33c70*/  MOV R44, R204 ;  /* 0x000000cc002c7202 */ /* 0x000fe20000000f00 */
[----:B------:R-:W-:Y:S04]  /*33c80*/  STL.64 [R1+0x48], R206 ;  /* 0x000048ce01007387 */ /* 0x000fe80000100a00 */
[----:B------:R-:W-:Y:S04]  /*33c90*/  STL [R1+0x2974], R45 ;  /* 0x0029742d01007387 */ /* 0x000fe80000100800 */
[----:B------:R-:W-:Y:S04]  /*33ca0*/  STL [R1+0x2970], R44 ;  /* 0x0029702c01007387 */ /* 0x000fe80000100800 */
[----:B------:R4:W-:Y:S01]  /*33cb0*/  STL.64 [R1+0x148], R202 ;  /* 0x000148ca01007387 */ /* 0x0009e20000100a00 */
[----:B------:R-:W-:Y:S01]  /*33cc0*/  IMAD.MOV.U32 R60, RZ, RZ, R200 ;  /* 0x000000ffff3c7224 */ /* 0x000fe200078e00c8 */
[----:B------:R-:W-:-:S02]  /*33cd0*/  MOV R61, R201 ;  /* 0x000000c9003d7202 */ /* 0x000fc40000000f00 */
[C---:B----4-:R-:W-:Y:S06]  /*33ce0*/  HMMA.1688.F32.TF32 R200, R228.reuse, R74, R192 ;  /* 0x0000004ae4c8723c */ /* 0x050fec00000810c0 */
[C---:B------:R-:W-:Y:S06]  /*33cf0*/  HMMA.1688.F32.TF32 R192, R228.reuse, R70, R184 ;  /* 0x00000046e4c0723c */ /* 0x040fec00000810b8 */
[----:B------:R-:W-:Y:S01]  /*33d00*/  HMMA.1688.F32.TF32 R184, R228, R62, R248 ;  /* 0x0000003ee4b8723c */ /* 0x000fe200000810f8 */
[----:B------:R1:W-:Y:S04]  /*33d10*/  STL [R1+0x296c], R61 ;  /* 0x00296c3d01007387 */ /* 0x0003e80000100800 */
[----:B------:R2:W-:Y:S06]  /*33d20*/  STL [R1+0x2968], R60 ;  /* 0x0029683c01007387 */ /* 0x0005ec0000100800 */
[----:B------:R-:W-:Y:S04]  /*33d30*/  STL.64 [R1+0x130], R200 ;  /* 0x000130c801007387 */ /* 0x000fe80000100a00 */
[----:B------:R-:W-:Y:S04]  /*33d40*/  STL.64 [R1+0x138], R202 ;  /* 0x000138ca01007387 */ /* 0x000fe80000100a00 */
[----:B------:R-:W-:Y:S04]  /*33d50*/  STL.64 [R1+0x120], R192 ;  /* 0x000120c001007387 */ /* 0x000fe80000100a00 */
[----:B------:R-:W-:Y:S01]  /*33d60*/  STL.64 [R1+0x128], R194 ;  /* 0x000128c201007387 */ /* 0x000fe20000100a00 */
[----:B-1----:R-:W-:-:S03]  /*33d70*/  IMAD.MOV.U32 R61, RZ, RZ, R185 ;  /* 0x000000ffff3d7224 */ /* 0x002fc600078e00b9 */
[----:B------:R1:W-:Y:S01]  /*33d80*/  STL [R1+0x110], R184 ;  /* 0x000110b801007387 */ /* 0x0003e20000100800 */
[----:B--2---:R-:W-:-:S03]  /*33d90*/  IMAD.MOV.U32 R60, RZ, RZ, R186 ;  /* 0x000000ffff3c7224 */ /* 0x004fc600078e00ba */
[----:B------:R2:W-:Y:S01]  /*33da0*/  STL [R1+0x11c], R187 ;  /* 0x00011cbb01007387 */ /* 0x0005e20000100800 */
[----:B------:R-:W-:Y:S01]  /*33db0*/  HMMA.1688.F32.TF32 R20, R228, R58, R20 ;  /* 0x0000003ae414723c */ /* 0x000fe20000081014 */
[----:B------:R-:W-:Y:S01]  /*33dc0*/  MOV R28, R236 ;  /* 0x000000ec001c7202 */ /* 0x000fe20000000f00 */
[----:B------:R-:W-:Y:S01]  /*33dd0*/  IMAD.MOV.U32 R29, RZ, RZ, R237 ;  /* 0x000000ffff1d7224 */ /* 0x000fe200078e00ed */
[----:B------:R-:W-:Y:S01]  /*33de0*/  MOV R32, R235 ;  /* 0x000000eb00207202 */ /* 0x000fe20000000f00 */
[----:B------:R-:W-:Y:S01]  /*33df0*/  IMAD.MOV.U32 R25, RZ, RZ, R238 ;  /* 0x000000ffff197224 */ /* 0x000fe200078e00ee */
[----:B-1----:R-:W3:Y:S04]  /*33e00*/  LDL.LU R184, [R1+0x330] ;  /* 0x0003300001b87983 */ /* 0x002ee80000300800 */
[----:B------:R-:W3:Y:S04]  /*33e10*/  LDL.LU R185, [R1+0x334] ;  /* 0x0003340001b97983 */ /* 0x000ee80000300800 */
[----:B------:R-:W3:Y:S04]  /*33e20*/  LDL.LU R186, [R1+0x338] ;  /* 0x0003380001ba7983 */ /* 0x000ee80000300800 */
[----:B--2---:R-:W3:Y:S04]  /*33e30*/  LDL.LU R187, [R1+0x33c] ;  /* 0x00033c0001bb7983 */ /* 0x004ee80000300800 */
[----:B------:R-:W2:Y:S04]  /*33e40*/  LDL.LU R248, [R1+0x320] ;  /* 0x0003200001f87983 */ /* 0x000ea80000300800 */
[----:B------:R-:W-:Y:S01]  /*33e50*/  STL [R1+0x297c], R60 ;  /* 0x00297c3c01007387 */ /* 0x000fe20000100800 */
[----:B------:R-:W-:Y:S01]  /*33e60*/  MOV R52, R20 ;  /* 0x0000001400347202 */ /* 0x000fe20000000f00 */
[----:B------:R-:W-:-:S02]  /*33e70*/  IMAD.MOV.U32 R53, RZ, RZ, R21 ;  /* 0x000000ffff357224 */ /* 0x000fc400078e0015 */
[----:B------:R-:W-:Y:S01]  /*33e80*/  STL [R1+0x2978], R61 ;  /* 0x0029783d01007387 */ /* 0x000fe20000100800 */
[----:B------:R-:W-:-:S03]  /*33e90*/  IMAD.MOV.U32 R44, RZ, RZ, R22 ;  /* 0x000000ffff2c7224 */ /* 0x000fc600078e0016 */
[----:B------:R1:W-:Y:S01]  /*33ea0*/  STL [R1+0x10c], R23 ;  /* 0x00010c1701007387 */ /* 0x0003e20000100800 */
[----:B------:R-:W-:Y:S01]  /*33eb0*/  MOV R249, R17 ;  /* 0x0000001100f97202 */ /* 0x000fe20000000f00 */
[----:B------:R-:W-:Y:S02]  /*33ec0*/  IMAD.MOV.U32 R250, RZ, RZ, R16 ;  /* 0x000000fffffa7224 */ /* 0x000fe400078e0010 */
[----:B------:R-:W-:Y:S01]  /*33ed0*/  IMAD.MOV.U32 R251, RZ, RZ, R3 ;  /* 0x000000fffffb7224 */ /* 0x000fe200078e0003 */
[----:B------:R-:W-:Y:S01]  /*33ee0*/  HMMA.1688.F32.TF32 R196, R240, R10, R196 ;  /* 0x0000000af0c4723c */ /* 0x000fe200000810c4 */
[----:B------:R-:W-:Y:S04]  /*33ef0*/  LDS R201, [R9+UR12+0x21080] ;  /* 0x0210800c09c97984 */ /* 0x000fe80008000800 */
[----:B------:R-:W-:Y:S01]  /*33f00*/  LDS R203, [R9+UR12+0x21480] ;  /* 0x0214800c09cb7984 */ /* 0x000fe20008000800 */
[C---:B-1----:R-:W-:Y:S03]  /*33f10*/  HMMA.1688.F32.TF32 R20, R228.reuse, R54, R36 ;  /* 0x00000036e414723c */ /* 0x042fe60000081024 */
[----:B------:R-:W-:Y:S03]  /*33f20*/  LDS R200, [R252+UR12+0x21080] ;  /* 0x0210800cfcc87984 */ /* 0x000fe60008000800 */
[----:B------:R-:W-:Y:S01]  /*33f30*/  HMMA.1688.F32.TF32 R176, R228, R10, R176 ;  /* 0x0000000ae4b0723c */ /* 0x000fe200000810b0 */
[----:B------:R-:W-:-:S15]  /*33f40*/  LDS R202, [R252+UR12+0x21480] ;  /* 0x0214800cfcca7984 */ /* 0x000fde0008000800 */
[----:B------:R-:W-:-:S02]  /*33f50*/  NOP ;  /* 0x0000000000007918 */ /* 0x000fc40000000000 */
[----:B------:R-:W-:Y:S01]  /*33f60*/  MOV R56, R20 ;  /* 0x0000001400387202 */ /* 0x000fe20000000f00 */
[----:B------:R-:W-:Y:S01]  /*33f70*/  IMAD.MOV.U32 R57, RZ, RZ, R21 ;  /* 0x000000ffff397224 */ /* 0x000fe200078e0015 */
[----:B------:R-:W-:Y:S01]  /*33f80*/  MOV R45, R23 ;  /* 0x00000017002d7202 */ /* 0x000fe20000000f00 */
[----:B------:R-:W-:Y:S02]  /*33f90*/  IMAD.MOV.U32 R61, RZ, RZ, R22 ;  /* 0x000000ffff3d7224 */ /* 0x000fe400078e0016 */
[C---:B------:R-:W-:Y:S01]  /*33fa0*/  HMMA.1688.F32.TF32 R20, R228.reuse, R46, R64 ;  /* 0x0000002ee414723c */ /* 0x040fe20000081040 */
[----:B------:R1:W-:Y:S04]  /*33fb0*/  STL [R1+0x2988], R44 ;  /* 0x0029882c01007387 */ /* 0x0003e80000100800 */
[----:B------:R-:W-:Y:S01]  /*33fc0*/  STL [R1+0x2984], R53 ;  /* 0x0029843501007387 */ /* 0x000fe20000100800 */
[----:B------:R-:W-:Y:S03]  /*33fd0*/  HMMA.1688.F32.TF32 R36, R228, R34, R156 ;  /* 0x00000022e424723c */ /* 0x000fe6000008109c */
[----:B------:R4:W-:Y:S01]  /*33fe0*/  STL [R1+0x2980], R52 ;  /* 0x0029803401007387 */ /* 0x0009e20000100800 */
[----:B------:R-:W-:Y:S01]  /*33ff0*/  MOV R238, R232 ;  /* 0x000000e800ee7202 */ /* 0x000fe20000000f00 */
[----:B------:R-:W-:-:S02]  /*34000*/  IMAD.MOV.U32 R237, RZ, RZ, R233 ;  /* 0x000000ffffed7224 */ /* 0x000fc400078e00e9 */
[----:B------:R-:W-:Y:S01]  /*34010*/  IMAD.MOV.U32 R236, RZ, RZ, R234 ;  /* 0x000000ffffec7224 */ /* 0x000fe200078e00ea */
[----:B------:R-:W-:Y:S01]  /*34020*/  MOV R234, R14 ;  /* 0x0000000e00ea7202 */ /* 0x000fe20000000f00 */
[----:B------:R-:W-:Y:S01]  /*34030*/  IMAD.MOV.U32 R235, RZ, RZ, R15 ;  /* 0x000000ffffeb7224 */ /* 0x000fe200078e000f */
[----:B------:R-:W-:Y:S01]  /*34040*/  LDS R14, [R252+UR12+0x20c80] ;  /* 0x020c800cfc0e7984 */ /* 0x000fe20008000800 */
[----:B------:R-:W-:-:S03]  /*34050*/  LOP3.LUT R3, R2, 0x40, RZ, 0x3c, !PT ;  /* 0x0000004002037812 */ /* 0x000fc600078e3cff */
[----:B------:R-:W-:Y:S04]  /*34060*/  LDS R65, [R9+UR12+0x21000] ;  /* 0x0210000c09417984 */ /* 0x000fe80008000800 */
[----:B-1----:R-:W-:Y:S01]  /*34070*/  IMAD.MOV.U32 R44, RZ, RZ, R20 ;  /* 0x000000ffff2c7224 */ /* 0x002fe200078e0014 */
[----:B----4-:R-:W-:Y:S01]  /*34080*/  MOV R52, R22 ;  /* 0x0000001600347202 */ /* 0x010fe20000000f00 */
[----:B------:R-:W-:Y:S01]  /*34090*/  IMAD.MOV.U32 R53, RZ, RZ, R21 ;  /* 0x000000ffff357224 */ /* 0x000fe200078e0015 */
[----:B------:R-:W-:Y:S01]  /*340a0*/  LDS R15, [R9+UR12+0x20c80] ;  /* 0x020c800c090f7984 */ /* 0x000fe20008000800 */
[----:B------:R-:W-:Y:S02]  /*340b0*/  IMAD.MOV.U32 R60, RZ, RZ, R23 ;  /* 0x000000ffff3c7224 */ /* 0x000fe400078e0017 */
[----:B------:R-:W-:Y:S01]  /*340c0*/  HMMA.1688.F32.TF32 R20, R228, R30, R160 ;  /* 0x0000001ee414723c */ /* 0x000fe200000810a0 */
[----:B------:R-:W-:Y:S01]  /*340d0*/  IMAD.MOV.U32 R232, RZ, RZ, R12 ;  /* 0x000000ffffe87224 */ /* 0x000fe200078e000c */
[----:B------:R-:W-:Y:S01]  /*340e0*/  STL.64 [R1+0x30], R36 ;  /* 0x0000302401007387 */ /* 0x000fe20000100a00 */
[----:B------:R-:W-:-:S03]  /*340f0*/  IMAD.MOV.U32 R233, RZ, RZ, R13 ;  /* 0x000000ffffe97224 */ /* 0x000fc600078e000d */
[----:B------:R-:W-:Y:S04]  /*34100*/  LDS R12, [R252+UR12+0x20880] ;  /* 0x0208800cfc0c7984 */ /* 0x000fe80008000800 */
[----:B------:R-:W1:Y:S04]  /*34110*/  LDS R13, [R9+UR12+0x20880] ;  /* 0x0208800c090d7984 */ /* 0x000e680008000800 */
[----:B------:R-:W-:Y:S04]  /*34120*/  STL.64 [R1+0x38], R38 ;  /* 0x0000382601007387 */ /* 0x000fe80000100a00 */
[----:B------:R-:W-:Y:S04]  /*34130*/  LDS R37, [R8+UR12+0x21000] ;  /* 0x0210000c08257984 */ /* 0x000fe80008000800 */
[----:B------:R-:W-:Y:S02]  /*34140*/  LDS R39, [R8+UR12+0x21400] ;  /* 0x0214000c08277984 */ /* 0x000fe40008000800 */
[----:B------:R-:W-:Y:S01]  /*34150*/  IMAD.MOV.U32 R68, RZ, RZ, R21 ;  /* 0x000000ffff447224 */ /* 0x000fe200078e0015 */
[----:B------:R-:W-:Y:S01]  /*34160*/  MOV R136, R22 ;  /* 0x0000001600887202 */ /* 0x000fe20000000f00 */
[----:B------:R4:W-:Y:S01]  /*34170*/  STL [R1+0x70], R20 ;  /* 0x0000701401007387 */ /* 0x0009e20000100800 */
[----:B------:R-:W-:-:S03]  /*34180*/  IMAD.MOV.U32 R137, RZ, RZ, R23 ;  /* 0x000000ffff897224 */ /* 0x000fc600078e0017 */
[----:B------:R-:W-:Y:S04]  /*34190*/  LDS R67, [R9+UR12+0x21400] ;  /* 0x0214000c09437984 */ /* 0x000fe80008000800 */
[----:B------:R-:W-:Y:S01]  /*341a0*/  LDS R64, [R252+UR12+0x21000] ;  /* 0x0210000cfc407984 */ /* 0x000fe20008000800 */
[C---:B----4-:R-:W-:Y:S03]  /*341b0*/  HMMA.1688.F32.TF32 R20, R228.reuse, R26, R164 ;  /* 0x0000001ae414723c */ /* 0x050fe600000810a4 */
[----:B------:R-:W-:Y:S03]  /*341c0*/  LDS R66, [R252+UR12+0x21400] ;  /* 0x0214000cfc427984 */ /* 0x000fe60008000800 */
[----:B------:R-:W-:Y:S01]  /*341d0*/  HMMA.1688.F32.TF32 R164, R228, R102, R168 ;  /* 0x00000066e4a4723c */ /* 0x000fe200000810a8 */
[----:B------:R-:W-:Y:S04]  /*341e0*/  LDS R36, [R0+UR12+0x21000] ;  /* 0x0210000c00247984 */ /* 0x000fe80008000800 */
[----:B------:R-:W-:Y:S01]  /*341f0*/  LDS R38, [R0+UR12+0x21400] ;  /* 0x0214000c00267984 */ /* 0x000fe20008000800 */
[-C--:B------:R-:W-:Y:S03]  /*34200*/  HMMA.1688.F32.TF32 R152, R240, R18.reuse, R152 ;  /* 0x00000012f098723c */ /* 0x080fe60000081098 */
[----:B------:R-:W-:Y:S03]  /*34210*/  LDSM.16.M88.4 R224, [R3+UR17+0xa000] ;  /* 0x00a0001103e0783b */ /* 0x000fe60008000200 */
[----:B------:R-:W-:Y:S01]  /*34220*/  HMMA.1688.F32.TF32 R188, R228, R18, R188 ;  /* 0x00000012e4bc723c */ /* 0x000fe200000810bc */
[----:B------:R-:W-:Y:S04]  /*34230*/  LDSM.16.M88.4 R220, [R3+UR17+0xb000] ;  /* 0x00b0001103dc783b */ /* 0x000fe80008000200 */
[----:B------:R-:W-:Y:S01]  /*34240*/  STL.64 [R1+0x60], R20 ;  /* 0x0000601401007387 */ /* 0x000fe20000100a00 */
[----:B------:R-:W-:-:S03]  /*34250*/  IMAD.MOV.U32 R69, RZ, RZ, R23 ;  /* 0x000000ffff457224 */ /* 0x000fc600078e0017 */
[----:B------:R-:W-:Y:S04]  /*34260*/  STL [R1+0x68], R22 ;  /* 0x0000681601007387 */ /* 0x000fe80000100800 */
[----:B------:R-:W4:Y:S01]  /*34270*/  LDSM.16.M88.4 R20, [R3+UR17] ;  /* 0x000000110314783b */ /* 0x000f220008000200 */
[----:B-1----:R-:W-:Y:S03]  /*34280*/  HMMA.1688.F32.TF32 R72, R12, R74, R84 ;  /* 0x0000004a0c48723c */ /* 0x002fe60000081054 */
[----:B------:R-:W-:Y:S04]  /*34290*/  STL.64 [R1+0x2920], R166 ;  /* 0x002920a601007387 */ /* 0x000fe80000100a00 */
[----:B------:R-:W-:Y:S04]  /*342a0*/  STL.64 [R1+0x2918], R164 ;  /* 0x002918a401007387 */ /* 0x000fe80000100a00 */
[----:B------:R-:W-:Y:S04]  /*342b0*/  STL [R1+0x2810], R2 ;  /* 0x0028100201007387 */ /* 0x000fe80000100800 */
[----:B------:R-:W-:Y:S01]  /*342c0*/  STL [R1+0x2928], R252 ;  /* 0x002928fc01007387 */ /* 0x000fe20000100800 */
[----:B------:R-:W-:Y:S03]  /*342d0*/  HMMA.1688.F32.TF32 R92, R240, R138, R92 ;  /* 0x0000008af05c723c */ /* 0x000fe6000008105c */
[----:B------:R-:W-:Y:S03]  /*342e0*/  LDSM.16.M88.4 R216, [R3+UR17+0xc000] ;  /* 0x00c0001103d8783b */ /* 0x000fe60008000200 */
[C---:B------:R-:W-:Y:S01]  /*342f0*/  HMMA.1688.F32.TF32 R88, R12.reuse, R70, R88 ;  /* 0x000000460c58723c */ /* 0x040fe20000081058 */
[----:B------:R-:W-:Y:S04]  /*34300*/  LDSM.16.M88.4 R212, [R3+UR17+0xd000] ;  /* 0x00d0001103d4783b */ /* 0x000fe80008000200 */
[----:B------:R-:W-:Y:S01]  /*34310*/  LDSM.16.M88.4 R204, [R3+UR17+0xf000] ;  /* 0x00f0001103cc783b */ /* 0x000fe20008000200 */
[C---:B---3--:R-:W-:Y:S06]  /*34320*/  HMMA.1688.F32.TF32 R160, R12.reuse, R10, R184 ;  /* 0x0000000a0ca0723c */ /* 0x048fec00000810b8 */
[C---:B--2---:R-:W-:Y:S01]  /*34330*/  HMMA.1688.F32.TF32 R156, R12.reuse, R18, R248 ;  /* 0x000000120c9c723c */ /* 0x044fe200000810f8 */
[----:B------:R-:W-:Y:S04]  /*34340*/  LDS R249, [R8+UR12+0x21080] ;  /* 0x0210800c08f97984 */ /* 0x000fe80008000800 */
[----:B------:R-:W-:Y:S04]  /*34350*/  LDS R251, [R8+UR12+0x21480] ;  /* 0x0214800c08fb7984 */ /* 0x000fe80008000800 */
[----:B------:R-:W1:Y:S04]  /*34360*/  LDSM.16.M88.4 R8, [R3+UR17+0x2000] ;  /* 0x002000110308783b */ /* 0x000e680008000200 */
[----:B----4-:R-:W-:Y:S04]  /*34370*/  STL [R1+0x2930], R22 ;  /* 0x0029301601007387 */ /* 0x010fe80000100800 */
[----:B------:R-:W-:Y:S04]  /*34380*/  STL [R1+0x292c], R23 ;  /* 0x00292c1701007387 */ /* 0x000fe80000100800 */
[----:B------:R-:W-:Y:S04]  /*34390*/  LDS R248, [R0+UR12+0x21080] ;  /* 0x0210800c00f87984 */ /* 0x000fe80008000800 */
[----:B------:R-:W2:Y:S04]  /*343a0*/  LDS R250, [R0+UR12+0x21480] ;  /* 0x0214800c00fa7984 */ /* 0x000ea80008000800 */
[----:B------:R-:W3:Y:S01]  /*343b0*/  LDSM.16.M88.4 R16, [R3+UR17+0x1000] ;  /* 0x001000110310783b */ /* 0x000ee20008000200 */
[C---:B------:R-:W-:Y:S06]  /*343c0*/  HMMA.1688.F32.TF32 R48, R12.reuse, R50, R128 ;  /* 0x000000320c30723c */ /* 0x040fec0000081080 */
[----:B------:R-:W-:Y:S06]  /*343d0*/  HMMA.1688.F32.TF32 R100, R12, R102, R4 ;  /* 0x000000660c64723c */ /* 0x000fec0000081004 */
[-C--:B------:R-:W-:Y:S06]  /*343e0*/  HMMA.1688.F32.TF32 R172, R228, R138.reuse, R172 ;  /* 0x0000008ae4ac723c */ /* 0x080fec00000810ac */
[----:B------:R-:W-:Y:S01]  /*343f0*/  HMMA.1688.F32.TF32 R144, R12, R138, R144 ;  /* 0x0000008a0c90723c */ /* 0x000fe20000081090 */
[----:B-1----:R1:W-:Y:S04]  /*34400*/  STL [R1+0x2938], R10 ;  /* 0x0029380a01007387 */ /* 0x0023e80000100800 */
[----:B------:R-:W-:Y:S04]  /*34410*/  STL [R1+0x2934], R11 ;  /* 0x0029340b01007387 */ /* 0x000fe80000100800 */
[----:B------:R-:W-:Y:S01]  /*34420*/  STL.64 [R1+0xd0], R72 ;  /* 0x0000d04801007387 */ /* 0x000fe20000100a00 */
[----:B-1----:R-:W-:-:S03]  /*34430*/  IMAD.MOV.U32 R10, RZ, RZ, R75 ;  /* 0x000000ffff0a7224 */ /* 0x002fc600078e004b */
[----:B------:R1:W-:Y:S01]  /*34440*/  STL [R1+0xd8], R74 ;  /* 0x0000d84a01007387 */ /* 0x0003e20000100800 */
[----:B------:R-:W-:Y:S01]  /*34450*/  HMMA.1688.F32.TF32 R132, R36, R20, R132 ;  /* 0x000000142484723c */ /* 0x000fe20000081084 */
[----:B------:R-:W-:Y:S01]  /*34460*/  IMAD.MOV.U32 R168, RZ, RZ, R77 ;  /* 0x000000ffffa87224 */ /* 0x000fe200078e004d */
[----:B------:R-:W-:Y:S01]  /*34470*/  MOV R170, R24 ;  /* 0x0000001800aa7202 */ /* 0x000fe20000000f00 */
[----:B------:R-:W-:Y:S01]  /*34480*/  IMAD.MOV.U32 R169, RZ, RZ, R76 ;  /* 0x000000ffffa97224 */ /* 0x000fe200078e004c */
[----:B------:R-:W-:Y:S02]  /*34490*/  LDSM.16.M88.4 R240, [R3+UR17+0x6000] ;  /* 0x0060001103f0783b */ /* 0x000fe40008000200 */
[----:B-1----:R-:W-:-:S15]  /*344a0*/  HMMA.1688.F32.TF32 R72, R12, R62, R96 ;  /* 0x0000003e0c48723c */ /* 0x002fde0000081060 */
[----:B------:R-:W-:-:S09]  /*344b0*/  NOP ;  /* 0x0000000000007918 */ /* 0x000fd20000000000 */
[----:B------:R-:W-:Y:S01]  /*344c0*/  IMAD.MOV.U32 R85, RZ, RZ, R72 ;  /* 0x000000ffff557224 */ /* 0x000fe200078e0048 */
[----:B------:R-:W-:Y:S01]  /*344d0*/  MOV R84, R73 ;  /* 0x0000004900547202 */ /* 0x000fe20000000f00 */
[----:B------:R-:W-:Y:S02]  /*344e0*/  IMAD.MOV.U32 R71, RZ, RZ, R74 ;  /* 0x000000ffff477224 */ /* 0x000fe400078e004a */
[----:B------:R-:W-:Y:S02]  /*344f0*/  IMAD.MOV.U32 R70, RZ, RZ, R75 ;  /* 0x000000ffff467224 */ /* 0x000fe400078e004b */
[----:B------:R-:W-:Y:S01]  /*34500*/  HMMA.1688.F32.TF32 R72, R12, R58, R104 ;  /* 0x0000003a0c48723c */ /* 0x000fe20000081068 */
[----:B------:R1:W-:-:S15]  /*34510*/  STL.64 [R1+0xc0], R88 ;  /* 0x0000c05801007387 */ /* 0x0003de0000100a00 */
[----:B------:R-:W-:-:S08]  /*34520*/  NOP ;  /* 0x0000000000007918 */ /* 0x000fd00000000000 */
[----:B-1----:R-:W-:Y:S01]  /*34530*/  MOV R89, R72 ;  /* 0x0000004800597202 */ /* 0x002fe20000000f00 */
[----:B------:R-:W-:Y:S01]  /*34540*/  IMAD.MOV.U32 R88, RZ, RZ, R73 ;  /* 0x000000ffff587224 */ /* 0x000fe200078e0049 */
[----:B------:R-:W-:Y:S01]  /*34550*/  MOV R86, R75 ;  /* 0x0000004b00567202 */ /* 0x000fe20000000f00 */
[----:B------:R-:W-:Y:S02]  /*34560*/  IMAD.MOV.U32 R87, RZ, RZ, R74 ;  /* 0x000000ffff577224 */ /* 0x000fe400078e004a */
[----:B------:R-:W-:-:S15]  /*34570*/  HMMA.1688.F32.TF32 R72, R12, R54, R108 ;  /* 0x000000360c48723c */ /* 0x000fde000008106c */
        /* <DEDUP_REMOVED lines=8> */
[----:B------:R-:W-:Y:S01]  /*34600*/  IMAD.MOV.U32 R129, RZ, RZ, R72 ;  /* 0x000000ffff817224 */ /* 0x000fe200078e0048 */
[----:B------:R-:W-:Y:S01]  /*34610*/  MOV R128, R73 ;  /* 0x0000004900807202 */ /* 0x000fe20000000f00 */
[----:B-1----:R-:W-:Y:S02]  /*34620*/  IMAD.MOV.U32 R91, RZ, RZ, R74 ;  /* 0x000000ffff5b7224 */ /* 0x002fe400078e004a */
[----:B------:R-:W-:Y:S02]  /*34630*/  IMAD.MOV.U32 R90, RZ, RZ, R75 ;  /* 0x000000ffff5a7224 */ /* 0x000fe400078e004b */
[----:B------:R-:W-:Y:S06]  /*34640*/  HMMA.1688.F32.TF32 R72, R12, R34, R116 ;  /* 0x000000220c48723c */ /* 0x000fec0000081074 */
[-C--:B--2---:R-:W-:Y:S06]  /*34650*/  HMMA.1688.F32.TF32 R196, R248, R20.reuse, R196 ;  /* 0x00000014f8c4723c */ /* 0x084fec00000810c4 */
[----:B------:R-:W-:-:S12]  /*34660*/  HMMA.1688.F32.TF32 R104, R64, R20, R176 ;  /* 0x000000144068723c */ /* 0x000fd800000810b0 */
[----:B------:R-:W-:Y:S01]  /*34670*/  MOV R119, R72 ;  /* 0x0000004800777202 */ /* 0x000fe20000000f00 */
[----:B------:R-:W-:Y:S01]  /*34680*/  IMAD.MOV.U32 R118, RZ, RZ, R73 ;  /* 0x000000ffff767224 */ /* 0x000fe200078e0049 */
[----:B------:R-:W-:Y:S01]  /*34690*/  MOV R116, R75 ;  /* 0x0000004b00747202 */ /* 0x000fe20000000f00 */
[----:B------:R-:W-:Y:S02]  /*346a0*/  IMAD.MOV.U32 R117, RZ, RZ, R74 ;  /* 0x000000ffff757224 */ /* 0x000fe400078e004a */
[----:B------:R-:W-:Y:S06]  /*346b0*/  HMMA.1688.F32.TF32 R72, R12, R30, R120 ;  /* 0x0000001e0c48723c */ /* 0x000fec0000081078 */
[----:B---3--:R-:W-:Y:S06]  /*346c0*/  HMMA.1688.F32.TF32 R148, R36, R16, R148 ;  /* 0x000000102494723c */ /* 0x008fec0000081094 */
[----:B------:R-:W-:Y:S01]  /*346d0*/  HMMA.1688.F32.TF32 R4, R200, R20, R160 ;  /* 0x00000014c804723c */ /* 0x000fe200000810a0 */
[----:B------:R-:W-:Y:S04]  /*346e0*/  STL.64 [R1+0x2878], R102 ;  /* 0x0028786601007387 */ /* 0x000fe80000100a00 */
[----:B------:R-:W-:Y:S01]  /*346f0*/  STL.64 [R1+0x2870], R100 ;  /* 0x0028706401007387 */ /* 0x000fe20000100a00 */
[C---:B------:R-:W-:Y:S03]  /*34700*/  HMMA.1688.F32.TF32 R164, R12.reuse, R78, R80 ;  /* 0x0000004e0ca4723c */ /* 0x040fe60000081050 */
[----:B------:R-:W-:Y:S03]  /*34710*/  STL.64 [R1+0x2888], R134 ;  /* 0x0028888601007387 */ /* 0x000fe60000100a00 */
[----:B------:R-:W-:Y:S01]  /*34720*/  IMAD.MOV.U32 R139, RZ, RZ, R72 ;  /* 0x000000ffff8b7224 */ /* 0x000fe200078e0048 */
[----:B------:R-:W-:Y:S01]  /*34730*/  STL.64 [R1+0x2880], R132 ;  /* 0x0028808401007387 */ /* 0x000fe20000100a00 */
[----:B------:R-:W-:Y:S01]  /*34740*/  IMAD.MOV.U32 R138, RZ, RZ, R73 ;  /* 0x000000ffff8a7224 */ /* 0x000fe200078e0049 */
[----:B------:R-:W-:Y:S01]  /*34750*/  MOV R131, R74 ;  /* 0x0000004a00837202 */ /* 0x000fe20000000f00 */
[----:B------:R-:W-:Y:S01]  /*34760*/  IMAD.MOV.U32 R130, RZ, RZ, R75 ;  /* 0x000000ffff827224 */ /* 0x000fe200078e004b */
[----:B------:R-:W-:Y:S01]  /*34770*/  STL.64 [R1+0x2898], R198 ;  /* 0x002898c601007387 */ /* 0x000fe20000100a00 */
[----:B------:R-:W-:Y:S03]  /*34780*/  HMMA.1688.F32.TF32 R72, R12, R26, R124 ;  /* 0x0000001a0c48723c */ /* 0x000fe6000008107c */
[----:B------:R-:W-:Y:S03]  /*34790*/  STL.64 [R1+0x2890], R196 ;  /* 0x002890c401007387 */ /* 0x000fe60000100a00 */
[-C--:B------:R-:W-:Y:S01]  /*347a0*/  HMMA.1688.F32.TF32 R188, R64, R16.reuse, R188 ;  /* 0x0000001040bc723c */ /* 0x080fe200000810bc */
[----:B------:R-:W-:Y:S04]  /*347b0*/  STL [R1+0x283c], R104 ;  /* 0x00283c6801007387 */ /* 0x000fe80000100800 */
[----:B------:R-:W-:Y:S01]  /*347c0*/  STL [R1+0x2838], R105 ;  /* 0x0028386901007387 */ /* 0x000fe20000100800 */
[-C--:B------:R-:W-:Y:S03]  /*347d0*/  HMMA.1688.F32.TF32 R152, R248, R16.reuse, R152 ;  /* 0x00000010f898723c */ /* 0x080fe60000081098 */
[----:B------:R-:W-:Y:S04]  /*347e0*/  STL [R1+0x2834], R106 ;  /* 0x0028346a01007387 */ /* 0x000fe80000100800 */
[----:B------:R-:W-:Y:S04]  /*347f0*/  STL [R1+0x2830], R107 ;  /* 0x0028306b01007387 */ /* 0x000fe80000100800 */
[----:B------:R-:W-:Y:S04]  /*34800*/  STL.64 [R1+0x28a8], R150 ;  /* 0x0028a89601007387 */ /* 0x000fe80000100a00 */
[----:B------:R-:W-:Y:S04]  /*34810*/  STL.64 [R1+0x330], R4 ;  /* 0x0003300401007387 */ /* 0x000fe80000100a00 */
[----:B------:R1:W-:Y:S02]  /*34820*/  STL.64 [R1+0x338], R6 ;  /* 0x0003380601007387 */ /* 0x0003e40000100a00 */
[----:B-1----:R-:W-:Y:S01]  /*34830*/  HMMA.1688.F32.TF32 R4, R200, R16, R156 ;  /* 0x00000010c804723c */ /* 0x002fe2000008109c */
[----:B------:R-:W-:Y:S01]  /*34840*/  MOV R83, R164 ;  /* 0x000000a400537202 */ /* 0x000fe20000000f00 */
[----:B------:R-:W-:Y:S01]  /*34850*/  IMAD.MOV.U32 R82, RZ, RZ, R165 ;  /* 0x000000ffff527224 */ /* 0x000fe200078e00a5 */
[----:B------:R-:W-:Y:S01]  /*34860*/  MOV R80, R167 ;  /* 0x000000a700507202 */ /* 0x000fe20000000f00 */
[----:B------:R-:W-:Y:S01]  /*34870*/  IMAD.MOV.U32 R81, RZ, RZ, R166 ;  /* 0x000000ffff517224 */ /* 0x000fe200078e00a6 */
[----:B------:R-:W-:Y:S01]  /*34880*/  STL.64 [R1+0x28a0], R148 ;  /* 0x0028a09401007387 */ /* 0x000fe20000100a00 */
[----:B------:R-:W-:Y:S01]  /*34890*/  IMAD.MOV.U32 R167, RZ, RZ, R72 ;  /* 0x000000ffffa77224 */ /* 0x000fe200078e0048 */
[----:B------:R-:W-:Y:S01]  /*348a0*/  MOV R166, R73 ;  /* 0x0000004900a67202 */ /* 0x000fe20000000f00 */
[----:B------:R-:W-:Y:S01]  /*348b0*/  IMAD.MOV.U32 R165, RZ, RZ, R74 ;  /* 0x000000ffffa57224 */ /* 0x000fe200078e004a */
[----:B------:R-:W-:Y:S01]  /*348c0*/  STL [R1+0x284c], R188 ;  /* 0x00284cbc01007387 */ /* 0x000fe20000100800 */
[----:B------:R-:W-:-:S02]  /*348d0*/  IMAD.MOV.U32 R164, RZ, RZ, R75 ;  /* 0x000000ffffa47224 */ /* 0x000fc400078e004b */
[-C--:B------:R-:W-:Y:S01]  /*348e0*/  HMMA.1688.F32.TF32 R72, R36, R8.reuse, R244 ;  /* 0x000000082448723c */ /* 0x080fe200000810f4 */
[----:B------:R-:W-:Y:S04]  /*348f0*/  STL [R1+0x2848], R189 ;  /* 0x002848bd01007387 */ /* 0x000fe80000100800 */
[----:B------:R-:W-:Y:S01]  /*34900*/  STL [R1+0x2844], R190 ;  /* 0x002844be01007387 */ /* 0x000fe20000100800 */
[-C--:B------:R-:W-:Y:S03]  /*34910*/  HMMA.1688.F32.TF32 R112, R64, R8.reuse, R172 ;  /* 0x000000084070723c */ /* 0x080fe600000810ac */
[----:B------:R-:W-:Y:S04]  /*34920*/  STL [R1+0x2840], R191 ;  /* 0x002840bf01007387 */ /* 0x000fe80000100800 */
[----:B------:R-:W-:Y:S01]  /*34930*/  STL.64 [R1+0x28b8], R154 ;  /* 0x0028b89a01007387 */ /* 0x000fe20000100a00 */
[----:B------:R-:W-:Y:S03]  /*34940*/  HMMA.1688.F32.TF32 R92, R248, R8, R92 ;  /* 0x00000008f85c723c */ /* 0x000fe6000008105c */
[----:B------:R-:W-:Y:S04]  /*34950*/  STL.64 [R1+0x28b0], R152 ;  /* 0x0028b09801007387 */ /* 0x000fe80000100a00 */
[----:B------:R-:W-:Y:S04]  /*34960*/  STL.64 [R1+0x2910], R18 ;  /* 0x0029101201007387 */ /* 0x000fe80000100a00 */
[----:B------:R-:W-:Y:S04]  /*34970*/  STL.64 [R1+0x320], R4 ;  /* 0x0003200401007387 */ /* 0x000fe80000100a00 */
[----:B------:R1:W-:Y:S01]  /*34980*/  STL.64 [R1+0x328], R6 ;  /* 0x0003280601007387 */ /* 0x0003e20000100a00 */
[----:B------:R-:W-:Y:S01]  /*34990*/  MOV R108, R232 ;  /* 0x000000e8006c7202 */ /* 0x000fe20000000f00 */
[----:B------:R-:W-:Y:S01]  /*349a0*/  IMAD.MOV.U32 R109, RZ, RZ, R233 ;  /* 0x000000ffff6d7224 */ /* 0x000fe200078e00e9 */
[----:B------:R-:W-:Y:S01]  /*349b0*/  MOV R111, R235 ;  /* 0x000000eb006f7202 */ /* 0x000fe20000000f00 */
[----:B------:R-:W-:Y:S01]  /*349c0*/  IMAD.MOV.U32 R110, RZ, RZ, R234 ;  /* 0x000000ffff6e7224 */ /* 0x000fe200078e00ea */
[----:B------:R-:W-:Y:S01]  /*349d0*/  MOV R102, R236 ;  /* 0x000000ec00667202 */ /* 0x000fe20000000f00 */
[----:B------:R-:W-:Y:S01]  /*349e0*/  IMAD.MOV.U32 R100, RZ, RZ, R238 ;  /* 0x000000ffff647224 */ /* 0x000fe200078e00ee */
[----:B------:R-:W-:Y:S01]  /*349f0*/  MOV R31, R239 ;  /* 0x000000ef001f7202 */ /* 0x000fe20000000f00 */
[----:B------:R-:W-:Y:S01]  /*34a00*/  IMAD.MOV.U32 R101, RZ, RZ, R237 ;  /* 0x000000ffff657224 */ /* 0x000fe200078e00ed */
[----:B------:R-:W-:Y:S01]  /*34a10*/  HMMA.1688.F32.TF32 R208, R228, R42, R180 ;  /* 0x0000002ae4d0723c */ /* 0x000fe200000810b4 */
[----:B------:R-:W-:Y:S01]  /*34a20*/  IMAD.MOV.U32 R103, RZ, RZ, R32 ;  /* 0x000000ffff677224 */ /* 0x000fe200078e0020 */
[----:B------:R-:W-:Y:S04]  /*34a30*/  LDSM.16.M88.4 R244, [R3+UR17+0x5000] ;  /* 0x0050001103f4783b */ /* 0x000fe80008000200 */
[----:B-1----:R-:W-:Y:S01]  /*34a40*/  HMMA.1688.F32.TF32 R4, R200, R8, R144 ;  /* 0x00000008c804723c */ /* 0x002fe20000081090 */
[----:B------:R-:W-:Y:S04]  /*34a50*/  STL.64 [R1+0x28c8], R74 ;  /* 0x0028c84a01007387 */ /* 0x000fe80000100a00 */
[----:B------:R-:W-:Y:S04]  /*34a60*/  STL.64 [R1+0x28c0], R72 ;  /* 0x0028c04801007387 */ /* 0x000fe80000100a00 */
[----:B------:R-:W-:Y:S04]  /*34a70*/  STL [R1+0x2858], R112 ;  /* 0x0028587001007387 */ /* 0x000fe80000100800 */
[----:B------:R-:W-:Y:S04]  /*34a80*/  STL [R1+0x2854], R113 ;  /* 0x0028547101007387 */ /* 0x000fe80000100800 */
[----:B------:R-:W-:Y:S04]  /*34a90*/  STL [R1+0x2850], R114 ;  /* 0x0028507201007387 */ /* 0x000fe80000100800 */
[----:B------:R-:W-:Y:S04]  /*34aa0*/  STL [R1+0x282c], R115 ;  /* 0x00282c7301007387 */ /* 0x000fe80000100800 */
[----:B------:R-:W-:Y:S04]  /*34ab0*/  STL.64 [R1+0x28d8], R94 ;  /* 0x0028d85e01007387 */ /* 0x000fe80000100a00 */
[----:B------:R-:W-:Y:S04]  /*34ac0*/  STL.64 [R1+0x28d0], R92 ;  /* 0x0028d05c01007387 */ /* 0x000fe80000100a00 */
[----:B------:R-:W-:Y:S04]  /*34ad0*/  STL.64 [R1+0x340], R4 ;  /* 0x0003400401007387 */ /* 0x000fe80000100a00 */
[----:B------:R-:W2:Y:S04]  /*34ae0*/  LDL.LU R232, [R1+0x29dc] ;  /* 0x0029dc0001e87983 */ /* 0x000ea80000300800 */
[----:B------:R-:W3:Y:S04]  /*34af0*/  LDL.LU R233, [R1+0x29d8] ;  /* 0x0029d80001e97983 */ /* 0x000ee80000300800 */
[----:B------:R-:W4:Y:S04]  /*34b00*/  LDL.LU R234, [R1+0x29d4] ;  /* 0x0029d40001ea7983 */ /* 0x000f280000300800 */
[----:B------:R-:W2:Y:S04]  /*34b10*/  LDL.LU R235, [R1+0x29d0] ;  /* 0x0029d00001eb7983 */ /* 0x000ea80000300800 */
[----:B------:R-:W3:Y:S01]  /*34b20*/  LDL.LU R238, [R1+0x29cc] ;  /* 0x0029cc0001ee7983 */ /* 0x000ee20000300800 */
[----:B------:R-:W-:-:S03]  /*34b30*/  IMAD.MOV.U32 R30, RZ, RZ, R25 ;  /* 0x000000ffff1e7224 */ /* 0x000fc600078e0019 */
[----:B------:R-:W4:Y:S04]  /*34b40*/  LDL.LU R237, [R1+0x29c8] ;  /* 0x0029c80001ed7983 */ /* 0x000f280000300800 */
[----:B------:R-:W2:Y:S04]  /*34b50*/  LDL.LU R236, [R1+0x29c4] ;  /* 0x0029c40001ec7983 */ /* 0x000ea80000300800 */
[----:B------:R-:W2:Y:S04]  /*34b60*/  LDL.LU R32, [R1+0x29c0] ;  /* 0x0029c00001207983 */ /* 0x000ea80000300800 */
[----:B------:R-:W2:Y:S04]  /*34b70*/  LDL.LU R25, [R1+0x29bc] ;  /* 0x0029bc0001197983 */ /* 0x000ea80000300800 */
[----:B------:R-:W2:Y:S04]  /*34b80*/  LDL.LU R239, [R1+0x29b8] ;  /* 0x0029b80001ef7983 */ /* 0x000ea80000300800 */
[----:B------:R-:W2:Y:S04]  /*34b90*/  LDL.LU R77, [R1+0x29b4] ;  /* 0x0029b400014d7983 */ /* 0x000ea80000300800 */
[----:B------:R-:W2:Y:S04]  /*34ba0*/  LDL.LU R76, [R1+0x29b0] ;  /* 0x0029b000014c7983 */ /* 0x000ea80000300800 */
[----:B------:R-:W2:Y:S01]  /*34bb0*/  LDL.LU R24, [R1+0x29ac] ;  /* 0x0029ac0001187983 */ /* 0x000ea20000300800 */
[----:B------:R-:W-:-:S03]  /*34bc0*/  IMAD.MOV.U32 R171, RZ, RZ, R33 ;  /* 0x000000ffffab7224 */ /* 0x000fc600078e0021 */
[----:B------:R-:W2:Y:S01]  /*34bd0*/  LDL.LU R33, [R1+0x29a8] ;  /* 0x0029a80001217983 */ /* 0x000ea20000300800 */
[----:B------:R-:W-:Y:S01]  /*34be0*/  IMAD.MOV.U32 R180, RZ, RZ, R211 ;  /* 0x000000ffffb47224 */ /* 0x000fe200078e00d3 */
[----:B------:R-:W-:Y:S01]  /*34bf0*/  MOV R182, R209 ;  /* 0x000000d100b67202 */ /* 0x000fe20000000f00 */
[----:B------:R-:W-:Y:S01]  /*34c00*/  IMAD.MOV.U32 R181, RZ, RZ, R210 ;  /* 0x000000ffffb57224 */ /* 0x000fe200078e00d2 */
[----:B------:R-:W-:Y:S01]  /*34c10*/  HMMA.1688.F32.TF32 R40, R12, R42, R140 ;  /* 0x0000002a0c28723c */ /* 0x000fe2000008108c */
[----:B------:R-:W-:Y:S01]  /*34c20*/  IMAD.MOV.U32 R183, RZ, RZ, R208 ;  /* 0x000000ffffb77224 */ /* 0x000fe200078e00d0 */
[----:B------:R-:W-:Y:S01]  /*34c30*/  MOV R2, R6 ;  /* 0x0000000600027202 */ /* 0x000fe20000000f00 */
[----:B------:R-:W-:Y:S01]  /*34c40*/  IMAD.MOV.U32 R20, RZ, RZ, R7 ;  /* 0x000000ffff147224 */ /* 0x000fe200078e0007 */
[----:B------:R-:W-:Y:S03]  /*34c50*/  LDSM.16.M88.4 R12, [R3+UR17+0x4000] ;  /* 0x00400011030c783b */ /* 0x000fe60008000200 */
[----:B------:R-:W-:Y:S01]  /*34c60*/  IMAD.MOV.U32 R143, RZ, RZ, R180 ;  /* 0x000000ffff8f7224 */ /* 0x000fe200078e00b4 */
[----:B------:R-:W-:Y:S01]  /*34c70*/  MOV R141, R182 ;  /* 0x000000b6008d7202 */ /* 0x000fe20000000f00 */
[----:B------:R-:W-:Y:S01]  /*34c80*/  IMAD.MOV.U32 R142, RZ, RZ, R181 ;  /* 0x000000ffff8e7224 */ /* 0x000fe200078e00b5 */
[----:B------:R-:W-:Y:S01]  /*34c90*/  LDSM.16.M88.4 R4, [R3+UR17+0x3000] ;  /* 0x003000110304783b */ /* 0x000fe20008000200 */
[----:B------:R-:W-:-:S02]  /*34ca0*/  IMAD.MOV.U32 R140, RZ, RZ, R183 ;  /* 0x000000ffff8c7224 */ /* 0x000fc400078e00b7 */
[----:B------:R-:W-:Y:S01]  /*34cb0*/  IMAD.MOV.U32 R196, RZ, RZ, R44 ;  /* 0x000000ffffc47224 */ /* 0x000fe200078e002c */
[----:B------:R-:W-:Y:S01]  /*34cc0*/  MOV R197, R53 ;  /* 0x0000003500c57202 */ /* 0x000fe20000000f00 */
[----:B------:R-:W-:Y:S01]  /*34cd0*/  IMAD.MOV.U32 R198, RZ, RZ, R52 ;  /* 0x000000ffffc67224 */ /* 0x000fe200078e0034 */
[----:B------:R-:W-:Y:S01]  /*34ce0*/  MOV R58, R61 ;  /* 0x0000003d003a7202 */ /* 0x000fe20000000f00 */
[----:B------:R-:W-:Y:S01]  /*34cf0*/  IMAD.MOV.U32 R199, RZ, RZ, R60 ;  /* 0x000000ffffc77224 */ /* 0x000fe200078e003c */
[----:B------:R-:W1:Y:S01]  /*34d00*/  LDSM.16.M88.4 R208, [R3+UR17+0xe000] ;  /* 0x00e0001103d0783b */ /* 0x000e620008000200 */
[----:B------:R-:W-:-:S03]  /*34d10*/  IMAD.MOV.U32 R59, RZ, RZ, R45 ;  /* 0x000000ffff3b7224 */ /* 0x000fc600078e002d */
[----:B------:R-:W1:Y:S01]  /*34d20*/  LDSM.16.M88.4 R228, [R3+UR17+0x9000] ;  /* 0x0090001103e4783b */ /* 0x000e620008000200 */
[----:B---3--:R-:W-:Y:S02]  /*34d30*/  IMAD.MOV.U32 R195, RZ, RZ, R238 ;  /* 0x000000ffffc37224 */ /* 0x008fe400078e00ee */
[----:B----4-:R-:W-:Y:S01]  /*34d40*/  IMAD.MOV.U32 R194, RZ, RZ, R237 ;  /* 0x000000ffffc27224 */ /* 0x010fe200078e00ed */
[----:B--2---:R-:W-:Y:S01]  /*34d50*/  MOV R193, R236 ;  /* 0x000000ec00c17202 */ /* 0x004fe20000000f00 */
[----:B------:R-:W-:Y:S02]  /*34d60*/  IMAD.MOV.U32 R192, RZ, RZ, R32 ;  /* 0x000000ffffc07224 */ /* 0x000fe400078e0020 */
[----:B------:R-:W2:Y:S04]  /*34d70*/  LDL.LU R32, [R1+0x29a4] ;  /* 0x0029a40001207983 */ /* 0x000ea80000300800 */
[----:B------:R-:W3:Y:S01]  /*34d80*/  LDL.LU R236, [R1+0x29a0] ;  /* 0x0029a00001ec7983 */ /* 0x000ee20000300800 */
[----:B------:R-:W-:Y:S01]  /*34d90*/  IMAD.MOV.U32 R79, RZ, RZ, R25 ;  /* 0x000000ffff4f7224 */ /* 0x000fe200078e0019 */
[----:B------:R-:W-:-:S02]  /*34da0*/  MOV R78, R239 ;  /* 0x000000ef004e7202 */ /* 0x000fc40000000f00 */
[----:B------:R-:W4:Y:S04]  /*34db0*/  LDL.LU R237, [R1+0x299c] ;  /* 0x00299c0001ed7983 */ /* 0x000f280000300800 */
[----:B------:R-:W2:Y:S04]  /*34dc0*/  LDL.LU R238, [R1+0x2998] ;  /* 0x0029980001ee7983 */ /* 0x000ea80000300800 */
[----:B------:R-:W3:Y:S01]  /*34dd0*/  LDL.LU R239, [R1+0x2994] ;  /* 0x0029940001ef7983 */ /* 0x000ee20000300800 */
[----:B------:R-:W-:-:S03]  /*34de0*/  IMAD.MOV.U32 R34, RZ, RZ, R24 ;  /* 0x000000ffff227224 */ /* 0x000fc600078e0018 */
[----:B------:R-:W4:Y:S04]  /*34df0*/  LDL.LU R25, [R1+0x2990] ;  /* 0x0029900001197983 */ /* 0x000f280000300800 */
[----:B------:R-:W4:Y:S04]  /*34e00*/  LDL.LU R24, [R1+0x298c] ;  /* 0x00298c0001187983 */ /* 0x000f280000300800 */
[----:B------:R-:W2:Y:S04]  /*34e10*/  LDL.LU R35, [R1+0x21c] ;  /* 0x00021c0001237983 */ /* 0x000ea80000300800 */
[----:B------:R-:W2:Y:S04]  /*34e20*/  LDL.LU R96, [R1+0x230] ;  /* 0x0002300001607983 */ /* 0x000ea80000300800 */
[----:B------:R-:W2:Y:S04]  /*34e30*/  LDL.LU R97, [R1+0x234] ;  /* 0x0002340001617983 */ /* 0x000ea80000300800 */
[----:B------:R-:W2:Y:S04]  /*34e40*/  LDL.LU R98, [R1+0x238] ;  /* 0x0002380001627983 */ /* 0x000ea80000300800 */
[----:B------:R-:W2:Y:S04]  /*34e50*/  LDL.LU R99, [R1+0x23c] ;  /* 0x00023c0001637983 */ /* 0x000ea80000300800 */
[----:B------:R-:W4:Y:S04]  /*34e60*/  LDL.LU R26, [R1+0x268] ;  /* 0x00026800011a7983 */ /* 0x000f280000300800 */
[----:B------:R-:W4:Y:S04]  /*34e70*/  LDL.LU R27, [R1+0x26c] ;  /* 0x00026c00011b7983 */ /* 0x000f280000300800 */
[----:B------:R-:W3:Y:S04]  /*34e80*/  LDL.LU R180, [R1+0x250] ;  /* 0x0002500001b47983 */ /* 0x000ee80000300800 */
[----:B------:R-:W3:Y:S04]  /*34e90*/  LDL.LU R181, [R1+0x254] ;  /* 0x0002540001b57983 */ /* 0x000ee80000300800 */
[----:B------:R-:W3:Y:S04]  /*34ea0*/  LDL.LU R182, [R1+0x258] ;  /* 0x0002580001b67983 */ /* 0x000ee80000300800 */
[----:B------:R-:W3:Y:S04]  /*34eb0*/  LDL.LU R183, [R1+0x25c] ;  /* 0x00025c0001b77983 */ /* 0x000ee80000300800 */
[----:B------:R-:W2:Y:S04]  /*34ec0*/  LDL.LU R120, [R1+0x240] ;  /* 0x0002400001787983 */ /* 0x000ea80000300800 */
[----:B------:R-:W2:Y:S04]  /*34ed0*/  LDL.LU R121, [R1+0x244] ;  /* 0x0002440001797983 */ /* 0x000ea80000300800 */
[----:B------:R-:W2:Y:S04]  /*34ee0*/  LDL.LU R122, [R1+0x248] ;  /* 0x00024800017a7983 */ /* 0x000ea80000300800 */
[----:B------:R-:W2:Y:S04]  /*34ef0*/  LDL.LU R123, [R1+0x24c] ;  /* 0x00024c00017b7983 */ /* 0x000ea80000300800 */
[----:B------:R-:W-:Y:S04]  /*34f00*/  STL [R1+0x2818], R20 ;  /* 0x0028181401007387 */ /* 0x000fe80000100800 */
[----:B------:R-:W-:Y:S04]  /*34f10*/  STL [R1+0x2814], R2 ;  /* 0x0028140201007387 */ /* 0x000fe80000100800 */
[----:B------:R-:W-:Y:S01]  /*34f20*/  STL [R1+0x26f8], R3 ;  /* 0x0026f80301007387 */ /* 0x000fe20000100800 */
[C---:B-1----:R-:W-:Y:S06]  /*34f30*/  HMMA.1688.F32.TF32 R176, R36.reuse, R208, R100 ;  /* 0x000000d024b0723c */ /* 0x042fec0000081064 */
[C---:B----4-:R-:W-:Y:S06]  /*34f40*/  HMMA.1688.F32.TF32 R24, R36.reuse, R4, R24 ;  /* 0x000000042418723c */ /* 0x050fec0000081018 */
[C---:B---3--:R-:W-:Y:S06]  /*34f50*/  HMMA.1688.F32.TF32 R180, R36.reuse, R12, R180 ;  /* 0x0000000c24b4723c */ /* 0x048fec00000810b4 */
[----:B--2---:R-:W-:Y:S11]  /*34f60*/  HMMA.1688.F32.TF32 R120, R36, R244, R120 ;  /* 0x000000f42478723c */ /* 0x004ff60000081078 */
[----:B------:R-:W-:Y:S04]  /*34f70*/  STL.64 [R1+0x28e8], R26 ;  /* 0x0028e81a01007387 */ /* 0x000fe80000100a00 */
[----:B------:R-:W-:Y:S04]  /*34f80*/  STL.64 [R1+0x28e0], R24 ;  /* 0x0028e01801007387 */ /* 0x000fe80000100a00 */
[----:B------:R-:W-:Y:S04]  /*34f90*/  STL.64 [R1+0x28f8], R182 ;  /* 0x0028f8b601007387 */ /* 0x000fe80000100a00 */
[----:B------:R-:W-:Y:S04]  /*34fa0*/  STL.64 [R1+0x28f0], R180 ;  /* 0x0028f0b401007387 */ /* 0x000fe80000100a00 */
[----:B------:R-:W-:Y:S04]  /*34fb0*/  STL.64 [R1+0x2908], R122 ;  /* 0x0029087a01007387 */ /* 0x000fe80000100a00 */
[----:B------:R-:W-:Y:S04]  /*34fc0*/  STL.64 [R1+0x2900], R120 ;  /* 0x0029007801007387 */ /* 0x000fe80000100a00 */
[----:B------:R-:W2:Y:S04]  /*34fd0*/  LDL.LU R44, [R1+0x2988] ;  /* 0x00298800012c7983 */ /* 0x000ea80000300800 */
[----:B------:R-:W3:Y:S04]  /*34fe0*/  LDL.LU R53, [R1+0x2984] ;  /* 0x0029840001357983 */ /* 0x000ee80000300800 */
[----:B------:R-:W3:Y:S04]  /*34ff0*/  LDL.LU R52, [R1+0x2980] ;  /* 0x0029800001347983 */ /* 0x000ee80000300800 */
[----:B------:R-:W4:Y:S04]  /*35000*/  LDL.LU R60, [R1+0x297c] ;  /* 0x00297c00013c7983 */ /* 0x000f280000300800 */
[----:B------:R-:W3:Y:S04]  /*35010*/  LDL.LU R61, [R1+0x2978] ;  /* 0x00297800013d7983 */ /* 0x000ee80000300800 */
[----:B------:R-:W4:Y:S04]  /*35020*/  LDL.LU R45, [R1+0x2974] ;  /* 0x00297400012d7983 */ /* 0x000f280000300800 */
[----:B------:R-:W4:Y:S04]  /*35030*/  LDL.LU R100, [R1+0x160] ;  /* 0x0001600001647983 */ /* 0x000f280000300800 */
[----:B------:R-:W4:Y:S04]  /*35040*/  LDL.LU R101, [R1+0x164] ;  /* 0x0001640001657983 */ /* 0x000f280000300800 */
[----:B------:R-:W4:Y:S04]  /*35050*/  LDL.LU R102, [R1+0x168] ;  /* 0x0001680001667983 */ /* 0x000f280000300800 */
[----:B------:R-:W4:Y:S01]  /*35060*/  LDL.LU R103, [R1+0x16c] ;  /* 0x00016c0001677983 */ /* 0x000f220000300800 */
[----:B------:R-:W-:Y:S01]  /*35070*/  HMMA.1688.F32.TF32 R160, R64, R4, R140 ;  /* 0x0000000440a0723c */ /* 0x000fe2000008108c */
[----:B------:R-:W-:Y:S01]  /*35080*/  MOV R124, R239 ;  /* 0x000000ef007c7202 */ /* 0x000fe20000000f00 */
[----:B------:R-:W-:Y:S01]  /*35090*/  IMAD.MOV.U32 R125, RZ, RZ, R238 ;  /* 0x000000ffff7d7224 */ /* 0x000fe200078e00ee */
[----:B------:R-:W-:Y:S01]  /*350a0*/  MOV R127, R236 ;  /* 0x000000ec007f7202 */ /* 0x000fe20000000f00 */
[----:B------:R-:W-:Y:S01]  /*350b0*/  IMAD.MOV.U32 R126, RZ, RZ, R237 ;  /* 0x000000ffff7e7224 */ /* 0x000fe200078e00ed */
[----:B------:R-:W-:Y:S01]  /*350c0*/  MOV R186, R233 ;  /* 0x000000e900ba7202 */ /* 0x000fe20000000f00 */
[----:B------:R-:W-:Y:S01]  /*350d0*/  IMAD.MOV.U32 R184, RZ, RZ, R235 ;  /* 0x000000ffffb87224 */ /* 0x000fe200078e00eb */
[----:B------:R-:W1:Y:S01]  /*350e0*/  LDSM.16.M88.4 R236, [R3+UR17+0x7000] ;  /* 0x0070001103ec783b */ /* 0x000e620008000200 */
[----:B------:R-:W-:-:S02]  /*350f0*/  IMAD.MOV.U32 R185, RZ, RZ, R234 ;  /* 0x000000ffffb97224 */ /* 0x000fc400078e00ea */
[----:B------:R-:W-:Y:S02]  /*35100*/  IMAD.MOV.U32 R187, RZ, RZ, R232 ;  /* 0x000000ffffbb7224 */ /* 0x000fe400078e00e8 */
[----:B------:R-:W1:Y:S01]  /*35110*/  LDSM.16.M88.4 R232, [R3+UR17+0x8000] ;  /* 0x0080001103e8783b */ /* 0x000e620008000200 */
[C---:B------:R-:W-:Y:S06]  /*35120*/  HMMA.1688.F32.TF32 R96, R36.reuse, R240, R96 ;  /* 0x000000f02460723c */ /* 0x040fec0000081060 */
[C---:B------:R-:W-:Y:S06]  /*35130*/  HMMA.1688.F32.TF32 R76, R36.reuse, R228, R76 ;  /* 0x000000e4244c723c */ /* 0x040fec000008104c */
[C---:B------:R-:W-:Y:S06]  /*35140*/  HMMA.1688.F32.TF32 R192, R36.reuse, R224, R192 ;  /* 0x000000e024c0723c */ /* 0x040fec00000810c0 */
[C---:B------:R-:W-:Y:S06]  /*35150*/  HMMA.1688.F32.TF32 R184, R36.reuse, R220, R184 ;  /* 0x000000dc24b8723c */ /* 0x040fec00000810b8 */
[C---:B------:R-:W-:Y:S06]  /*35160*/  HMMA.1688.F32.TF32 R168, R36.reuse, R216, R168 ;  /* 0x000000d824a8723c */ /* 0x040fec00000810a8 */
[C---:B------:R-:W-:Y:S06]  /*35170*/  HMMA.1688.F32.TF32 R28, R36.reuse, R212, R28 ;  /* 0x000000d4241c723c */ /* 0x040fec000008101c */
[C---:B-1----:R-:W-:Y:S06]  /*35180*/  HMMA.1688.F32.TF32 R124, R36.reuse, R236, R124 ;  /* 0x000000ec247c723c */ /* 0x042fec000008107c */
[C---:B------:R-:W-:Y:S06]  /*35190*/  HMMA.1688.F32.TF32 R32, R36.reuse, R232, R32 ;  /* 0x000000e82420723c */ /* 0x040fec0000081020 */
[----:B------:R-:W-:Y:S06]  /*351a0*/  HMMA.1688.F32.TF32 R36, R36, R204, R108 ;  /* 0x000000cc2424723c */ /* 0x000fec000008106c */
[----:B------:R-:W-:Y:S01]  /*351b0*/  HMMA.1688.F32.TF32 R16, R200, R4, R40 ;  /* 0x00000004c810723c */ /* 0x000fe20000081028 */
[----:B--2---:R-:W-:-:S02]  /*351c0*/  IMAD.MOV.U32 R54, RZ, RZ, R44 ;  /* 0x000000ffff367224 */ /* 0x004fc400078e002c */
[----:B------:R-:W2:Y:S04]  /*351d0*/  LDL.LU R44, [R1+0x2970] ;  /* 0x00297000012c7983 */ /* 0x000ea80000300800 */
[----:B------:R-:W2:Y:S04]  /*351e0*/  LDL.LU R55, [R1+0x10c] ;  /* 0x00010c0001377983 */ /* 0x000ea80000300800 */
[----:B------:R-:W2:Y:S04]  /*351f0*/  LDL.LU R140, [R1+0x180] ;  /* 0x00018000018c7983 */ /* 0x000ea80000300800 */
[----:B------:R-:W2:Y:S04]  /*35200*/  LDL.LU R141, [R1+0x184] ;  /* 0x00018400018d7983 */ /* 0x000ea80000300800 */
[----:B------:R-:W2:Y:S04]  /*35210*/  LDL.LU R142, [R1+0x188] ;  /* 0x00018800018e7983 */ /* 0x000ea80000300800 */
[----:B------:R-:W2:Y:S04]  /*35220*/  LDL.LU R143, [R1+0x18c] ;  /* 0x00018c00018f7983 */ /* 0x000ea80000300800 */
[----:B------:R-:W2:Y:S04]  /*35230*/  LDL.LU R46, [R1+0x48] ;  /* 0x00004800012e7983 */ /* 0x000ea80000300800 */
[----:B------:R-:W2:Y:S01]  /*35240*/  LDL.LU R47, [R1+0x4c] ;  /* 0x00004c00012f7983 */ /* 0x000ea20000300800 */
[----:B---3--:R-:W-:Y:S01]  /*35250*/  MOV R105, R61 ;  /* 0x0000003d00697202 */ /* 0x008fe20000000f00 */
[----:B----4-:R-:W-:-:S02]  /*35260*/  IMAD.MOV.U32 R106, RZ, RZ, R60 ;  /* 0x000000ffff6a7224 */ /* 0x010fc400078e003c */
[----:B------:R-:W3:Y:S04]  /*35270*/  LDL.LU R104, [R1+0x110] ;  /* 0x0001100001687983 */ /* 0x000ee80000300800 */
[----:B------:R-:W4:Y:S04]  /*35280*/  LDL.LU R61, [R1+0x296c] ;  /* 0x00296c00013d7983 */ /* 0x000f280000300800 */
[----:B------:R-:W4:Y:S04]  /*35290*/  LDL.LU R60, [R1+0x2968] ;  /* 0x00296800013c7983 */ /* 0x000f280000300800 */
[----:B------:R-:W3:Y:S04]  /*352a0*/  LDL.LU R107, [R1+0x11c] ;  /* 0x00011c00016b7983 */ /* 0x000ee80000300800 */
[----:B------:R-:W4:Y:S04]  /*352b0*/  LDL.LU R148, [R1+0x130] ;  /* 0x0001300001947983 */ /* 0x000f280000300800 */
[----:B------:R-:W4:Y:S04]  /*352c0*/  LDL.LU R149, [R1+0x134] ;  /* 0x0001340001957983 */ /* 0x000f280000300800 */
[----:B------:R-:W4:Y:S04]  /*352d0*/  LDL.LU R150, [R1+0x138] ;  /* 0x0001380001967983 */ /* 0x000f280000300800 */
[----:B------:R-:W4:Y:S04]  /*352e0*/  LDL.LU R151, [R1+0x13c] ;  /* 0x00013c0001977983 */ /* 0x000f280000300800 */
[----:B------:R-:W3:Y:S04]  /*352f0*/  LDL.LU R62, [R1+0x148] ;  /* 0x00014800013e7983 */ /* 0x000ee80000300800 */
[----:B------:R-:W3:Y:S04]  /*35300*/  LDL.LU R63, [R1+0x14c] ;  /* 0x00014c00013f7983 */ /* 0x000ee80000300800 */
[----:B------:R-:W3:Y:S04]  /*35310*/  LDL.LU R108, [R1+0x120] ;  /* 0x00012000016c7983 */ /* 0x000ee80000300800 */
[----:B------:R-:W3:Y:S04]  /*35320*/  LDL.LU R109, [R1+0x124] ;  /* 0x00012400016d7983 */ /* 0x000ee80000300800 */
[----:B------:R-:W3:Y:S04]  /*35330*/  LDL.LU R110, [R1+0x128] ;  /* 0x00012800016e7983 */ /* 0x000ee80000300800 */
[----:B------:R-:W3:Y:S04]  /*35340*/  LDL.LU R111, [R1+0x12c] ;  /* 0x00012c00016f7983 */ /* 0x000ee80000300800 */
[----:B------:R-:W-:Y:S04]  /*35350*/  STL [R1+0x2868], R160 ;  /* 0x002868a001007387 */ /* 0x000fe80000100800 */
[----:B------:R-:W-:Y:S04]  /*35360*/  STL [R1+0x2864], R161 ;  /* 0x002864a101007387 */ /* 0x000fe80000100800 */
[----:B------:R-:W-:Y:S04]  /*35370*/  STL [R1+0x2860], R162 ;  /* 0x002860a201007387 */ /* 0x000fe80000100800 */
[----:B------:R-:W-:Y:S04]  /*35380*/  STL [R1+0x285c], R163 ;  /* 0x00285ca301007387 */ /* 0x000fe80000100800 */
[----:B------:R-:W4:Y:S04]  /*35390*/  LDL.LU R132, [R1+0x30] ;  /* 0x0000300001847983 */ /* 0x000f280000300800 */
[----:B------:R-:W4:Y:S04]  /*353a0*/  LDL.LU R133, [R1+0x34] ;  /* 0x0000340001857983 */ /* 0x000f280000300800 */
[----:B------:R-:W4:Y:S04]  /*353b0*/  LDL.LU R134, [R1+0x38] ;  /* 0x0000380001867983 */ /* 0x000f280000300800 */
[----:B------:R-:W4:Y:S01]  /*353c0*/  LDL.LU R135, [R1+0x3c] ;  /* 0x00003c0001877983 */ /* 0x000f220000300800 */
[----:B------:R-:W-:Y:S03]  /*353d0*/  HMMA.1688.F32.TF32 R156, R248, R4, R100 ;  /* 0x00000004f89c723c */ /* 0x000fe60000081064 */
[----:B------:R-:W3:Y:S04]  /*353e0*/  LDL.LU R100, [R1+0x70] ;  /* 0x0000700001647983 */ /* 0x000ee80000300800 */
[----:B------:R-:W-:Y:S01]  /*353f0*/  STL.64 [R1+0x170], R16 ;  /* 0x0001701001007387 */ /* 0x000fe20000100a00 */
[----:B------:R-:W-:-:S03]  /*35400*/  IMAD.MOV.U32 R101, RZ, RZ, R68 ;  /* 0x000000ffff657224 */ /* 0x000fc600078e0044 */
[----:B------:R1:W-:Y:S04]  /*35410*/  STL.64 [R1+0x178], R18 ;  /* 0x0001781201007387 */ /* 0x0003e80000100a00 */
[----:B------:R-:W3:Y:S01]  /*35420*/  LDL.LU R68, [R1+0x2964] ;  /* 0x0029640001447983 */ /* 0x000ee20000300800 */
[----:B-1----:R-:W-:Y:S01]  /*35430*/  HMMA.1688.F32.TF32 R16, R200, R12, R48 ;  /* 0x0000000cc810723c */ /* 0x002fe20000081030 */
[----:B------:R-:W-:Y:S01]  /*35440*/  MOV R102, R136 ;  /* 0x0000008800667202 */ /* 0x000fe20000000f00 */
[----:B------:R-:W-:Y:S01]  /*35450*/  IMAD.MOV.U32 R103, RZ, RZ, R137 ;  /* 0x000000ffff677224 */ /* 0x000fe200078e0089 */
[----:B------:R-:W3:Y:S04]  /*35460*/  LDL.LU R136, [R1+0x2960] ;  /* 0x0029600001887983 */ /* 0x000ee80000300800 */
[----:B------:R-:W3:-:S15]  /*35470*/  LDL.LU R137, [R1+0x295c] ;  /* 0x00295c0001897983 */ /* 0x000ede0000300800 */
[----:B------:R-:W-:-:S02]  /*35480*/  NOP ;  /* 0x0000000000007918 */ /* 0x000fc40000000000 */
[----:B------:R-:W-:Y:S01]  /*35490*/  IMAD.MOV.U32 R20, RZ, RZ, R18 ;  /* 0x000000ffff147224 */ /* 0x000fe200078e0012 */
[----:B------:R-:W-:Y:S01]  /*354a0*/  MOV R2, R19 ;  /* 0x0000001300027202 */ /* 0x000fe20000000f00 */
[----:B--2---:R-:W-:-:S15]  /*354b0*/  HMMA.1688.F32.TF32 R44, R64, R12, R44 ;  /* 0x0000000c402c723c */ /* 0x004fde000008102c */
[----:B------:R-:W-:-:S08]  /*354c0*/  NOP ;  /* 0x0000000000007918 */ /* 0x000fd00000000000 */
[----:B------:R-:W-:Y:S04]  /*354d0*/  STL [R1+0x2828], R47 ;  /* 0x0028282f01007387 */ /* 0x000fe80000100800 */
[----:B------:R1:W-:Y:S02]  /*354e0*/  STL.64 [R1+0x160], R16 ;  /* 0x0001601001007387 */ /* 0x0003e40000100a00 */
[----:B-1----:R-:W-:-:S15]  /*354f0*/  HMMA.1688.F32.TF32 R16, R64, R220, R196 ;  /* 0x000000dc4010723c */ /* 0x002fde00000810c4 */
[----:B------:R-:W-:-:S09]  /*35500*/  NOP ;  /* 0x0000000000007918 */ /* 0x000fd20000000000 */
[----:B------:R-:W-:Y:S01]  /*35510*/  IMAD.MOV.U32 R112, RZ, RZ, R16 ;  /* 0x000000ffff707224 */ /* 0x000fe200078e0010 */
[----:B------:R-:W-:Y:S01]  /*35520*/  MOV R114, R18 ;  /* 0x0000001200727202 */ /* 0x000fe20000000f00 */
[----:B------:R-:W-:Y:S02]  /*35530*/  IMAD.MOV.U32 R113, RZ, RZ, R17 ;  /* 0x000000ffff717224 */ /* 0x000fe400078e0011 */
[----:B------:R-:W-:Y:S02]  /*35540*/  IMAD.MOV.U32 R188, RZ, RZ, R19 ;  /* 0x000000ffffbc7224 */ /* 0x000fe400078e0013 */
[C---:B----4-:R-:W-:Y:S06]  /*35550*/  HMMA.1688.F32.TF32 R16, R64.reuse, R216, R132 ;  /* 0x000000d84010723c */ /* 0x050fec0000081084 */
[----:B------:R-:W-:-:S15]  /*35560*/  HMMA.1688.F32.TF32 R48, R64, R240, R148 ;  /* 0x000000f04030723c */ /* 0x000fde0000081094 */
[----:B------:R-:W-:-:S03]  /*35570*/  NOP ;  /* 0x0000000000007918 */ /* 0x000fc60000000000 */
[----:B------:R-:W-:Y:S01]  /*35580*/  IMAD.MOV.U32 R160, RZ, RZ, R16 ;  /* 0x000000ffffa07224 */ /* 0x000fe200078e0010 */
[----:B------:R-:W-:Y:S01]  /*35590*/  MOV R161, R17 ;  /* 0x0000001100a17202 */ /* 0x000fe20000000f00 */
[----:B------:R-:W-:Y:S02]  /*355a0*/  IMAD.MOV.U32 R162, RZ, RZ, R18 ;  /* 0x000000ffffa27224 */ /* 0x000fe400078e0012 */
[----:B------:R-:W-:Y:S02]  /*355b0*/  IMAD.MOV.U32 R163, RZ, RZ, R19 ;  /* 0x000000ffffa37224 */ /* 0x000fe400078e0013 */
[----:B---3--:R-:W-:Y:S01]  /*355c0*/  HMMA.1688.F32.TF32 R16, R64, R212, R100 ;  /* 0x000000d44010723c */ /* 0x008fe20000081064 */
[----:B------:R-:W-:Y:S04]  /*355d0*/  STL [R1+0x2820], R2 ;  /* 0x0028200201007387 */ /* 0x000fe80000100800 */
[----:B------:R-:W-:Y:S04]  /*355e0*/  STL [R1+0x281c], R20 ;  /* 0x00281c1401007387 */ /* 0x000fe80000100800 */
[----:B------:R1:W-:-:S15]  /*355f0*/  STL [R1+0x2824], R51 ;  /* 0x0028243301007387 */ /* 0x0003de0000100800 */
[----:B------:R-:W-:Y:S01]  /*35600*/  MOV R47, R16 ;  /* 0x00000010002f7202 */ /* 0x000fe20000000f00 */
[----:B-1----:R-:W-:Y:S01]  /*35610*/  IMAD.MOV.U32 R51, RZ, RZ, R17 ;  /* 0x000000ffff337224 */ /* 0x002fe200078e0011 */
[----:B------:R-:W2:Y:S01]  /*35620*/  LDL.LU R16, [R1+0x1e0] ;  /* 0x0001e00001107983 */ /* 0x000ea20000300800 */
[----:B------:R-:W-:Y:S01]  /*35630*/  IMAD.MOV.U32 R2, RZ, RZ, R18 ;  /* 0x000000ffff027224 */ /* 0x000fe200078e0012 */
[----:B------:R-:W-:Y:S01]  /*35640*/  MOV R20, R19 ;  /* 0x0000001300147202 */ /* 0x000fe20000000f00 */
[----:B------:R-:W-:Y:S01]  /*35650*/  IMAD.MOV.U32 R19, RZ, RZ, R68 ;  /* 0x000000ffff137224 */ /* 0x000fe200078e0044 */
[----:B------:R-:W2:Y:S04]  /*35660*/  LDL.LU R17, [R1+0x1e4] ;  /* 0x0001e40001117983 */ /* 0x000ea80000300800 */
[----:B------:R-:W2:Y:S04]  /*35670*/  LDL.LU R18, [R1+0x1e8] ;  /* 0x0001e80001127983 */ /* 0x000ea80000300800 */
[----:B------:R-:W3:Y:S01]  /*35680*/  LDL.LU R68, [R1+0x2958] ;  /* 0x0029580001447983 */ /* 0x000ee20000300800 */
[----:B------:R-:W-:Y:S01]  /*35690*/  MOV R145, R137 ;  /* 0x0000008900917202 */ /* 0x000fe20000000f00 */
[----:B------:R-:W-:-:S02]  /*356a0*/  IMAD.MOV.U32 R146, RZ, RZ, R136 ;  /* 0x000000ffff927224 */ /* 0x000fc400078e0088 */
[----:B------:R-:W4:Y:S01]  /*356b0*/  LDL.LU R144, [R1+0x1f0] ;  /* 0x0001f00001907983 */ /* 0x000f220000300800 */
[----:B------:R-:W-:-:S03]  /*356c0*/  MOV R199, R116 ;  /* 0x0000007400c77202 */ /* 0x000fc60000000f00 */
[----:B------:R-:W2:Y:S01]  /*356d0*/  LDL.LU R137, [R1+0x2954] ;  /* 0x0029540001897983 */ /* 0x000ea20000300800 */
[----:B------:R-:W-:-:S03]  /*356e0*/  IMAD.MOV.U32 R198, RZ, RZ, R117 ;  /* 0x000000ffffc67224 */ /* 0x000fc600078e0075 */
[----:B------:R-:W2:Y:S01]  /*356f0*/  LDL.LU R136, [R1+0x2950] ;  /* 0x0029500001887983 */ /* 0x000ea20000300800 */
[----:B------:R-:W-:Y:S01]  /*35700*/  MOV R196, R119 ;  /* 0x0000007700c47202 */ /* 0x000fe20000000f00 */
[----:B------:R-:W-:Y:S02]  /*35710*/  IMAD.MOV.U32 R197, RZ, RZ, R118 ;  /* 0x000000ffffc57224 */ /* 0x000fe400078e0076 */
[----:B------:R-:W4:Y:S04]  /*35720*/  LDL.LU R147, [R1+0x1fc] ;  /* 0x0001fc0001937983 */ /* 0x000f280000300800 */
[----:B------:R-:W4:Y:S04]  /*35730*/  LDL.LU R116, [R1+0x290] ;  /* 0x0002900001747983 */ /* 0x000f280000300800 */
[----:B------:R-:W4:Y:S04]  /*35740*/  LDL.LU R117, [R1+0x294] ;  /* 0x0002940001757983 */ /* 0x000f280000300800 */
[----:B------:R-:W4:Y:S01]  /*35750*/  LDL.LU R118, [R1+0x298] ;  /* 0x0002980001767983 */ /* 0x000f220000300800 */
[----:B---3--:R-:W-:-:S03]  /*35760*/  IMAD.MOV.U32 R119, RZ, RZ, R68 ;  /* 0x000000ffff777224 */ /* 0x008fc600078e0044 */
[----:B------:R-:W3:Y:S01]  /*35770*/  LDL.LU R68, [R1+0x294c] ;  /* 0x00294c0001447983 */ /* 0x000ee20000300800 */
[----:B------:R-:W-:Y:S01]  /*35780*/  MOV R133, R138 ;  /* 0x0000008a00857202 */ /* 0x000fe20000000f00 */
[----:B------:R-:W-:Y:S02]  /*35790*/  IMAD.MOV.U32 R132, RZ, RZ, R139 ;  /* 0x000000ffff847224 */ /* 0x000fe400078e008b */
[----:B------:R-:W2:Y:S01]  /*357a0*/  LDL.LU R138, [R1+0x2b8] ;  /* 0x0002b800018a7983 */ /* 0x000ea20000300800 */
[----:B------:R-:W-:Y:S01]  /*357b0*/  IMAD.MOV.U32 R103, RZ, RZ, R164 ;  /* 0x000000ffff677224 */ /* 0x000fe200078e00a4 */
[----:B------:R-:W-:Y:S02]  /*357c0*/  MOV R102, R165 ;  /* 0x000000a500667202 */ /* 0x000fe40000000f00 */
[----:B------:R-:W2:Y:S01]  /*357d0*/  LDL.LU R139, [R1+0x2bc] ;  /* 0x0002bc00018b7983 */ /* 0x000ea20000300800 */
[----:B------:R-:W-:Y:S01]  /*357e0*/  IMAD.MOV.U32 R100, RZ, RZ, R167 ;  /* 0x000000ffff647224 */ /* 0x000fe200078e00a7 */
[----:B------:R-:W-:Y:S01]  /*357f0*/  MOV R73, R88 ;  /* 0x0000005800497202 */ /* 0x000fe20000000f00 */
[----:B------:R-:W-:Y:S01]  /*35800*/  IMAD.MOV.U32 R101, RZ, RZ, R166 ;  /* 0x000000ffff657224 */ /* 0x000fe200078e00a6 */
[----:B------:R-:W4:Y:S01]  /*35810*/  LDL.LU R164, [R1+0x60] ;  /* 0x0000600001a47983 */ /* 0x000f220000300800 */
[----:B------:R-:W-:-:S03]  /*35820*/  MOV R167, R69 ;  /* 0x0000004500a77202 */ /* 0x000fc60000000f00 */
[----:B------:R-:W4:Y:S04]  /*35830*/  LDL.LU R165, [R1+0x64] ;  /* 0x0000640001a57983 */ /* 0x000f280000300800 */
[----:B------:R-:W4:Y:S04]  /*35840*/  LDL.LU R166, [R1+0x68] ;  /* 0x0000680001a67983 */ /* 0x000f280000300800 */
[----:B------:R-:W2:Y:S01]  /*35850*/  LDL.LU R69, [R1+0x2948] ;  /* 0x0029480001457983 */ /* 0x000ea20000300800 */
[----:B---3--:R-:W-:-:S03]  /*35860*/  IMAD.MOV.U32 R88, RZ, RZ, R68 ;  /* 0x000000ffff587224 */ /* 0x008fc600078e0044 */
[----:B------:R-:W3:Y:S01]  /*35870*/  LDL.LU R68, [R1+0x2944] ;  /* 0x0029440001447983 */ /* 0x000ee20000300800 */
[----:B------:R-:W-:Y:S01]  /*35880*/  IMAD.MOV.U32 R72, RZ, RZ, R89 ;  /* 0x000000ffff487224 */ /* 0x000fe200078e0059 */
[----:B------:R-:W-:Y:S01]  /*35890*/  MOV R150, R91 ;  /* 0x0000005b00967202 */ /* 0x000fe20000000f00 */
[----:B------:R-:W-:Y:S01]  /*358a0*/  IMAD.MOV.U32 R151, RZ, RZ, R90 ;  /* 0x000000ffff977224 */ /* 0x000fe200078e005a */
[----:B------:R-:W3:Y:S01]  /*358b0*/  LDL.LU R89, [R1+0x2c4] ;  /* 0x0002c40001597983 */ /* 0x000ee20000300800 */
[----:B------:R-:W-:Y:S01]  /*358c0*/  MOV R92, R85 ;  /* 0x00000055005c7202 */ /* 0x000fe20000000f00 */
[----:B------:R-:W-:Y:S02]  /*358d0*/  IMAD.MOV.U32 R93, RZ, RZ, R84 ;  /* 0x000000ffff5d7224 */ /* 0x000fe400078e0054 */
[----:B------:R-:W3:Y:S01]  /*358e0*/  LDL.LU R90, [R1+0x2c8] ;  /* 0x0002c800015a7983 */ /* 0x000ee20000300800 */
[----:B------:R-:W-:-:S03]  /*358f0*/  IMAD.MOV.U32 R75, RZ, RZ, R86 ;  /* 0x000000ffff4b7224 */ /* 0x000fc600078e0056 */
[----:B------:R-:W3:Y:S01]  /*35900*/  LDL.LU R91, [R1+0x2cc] ;  /* 0x0002cc00015b7983 */ /* 0x000ee20000300800 */
[----:B------:R-:W-:-:S03]  /*35910*/  IMAD.MOV.U32 R74, RZ, RZ, R87 ;  /* 0x000000ffff4a7224 */ /* 0x000fc600078e0057 */
[----:B------:R-:W3:Y:S01]  /*35920*/  LDL.LU R84, [R1+0x2e0] ;  /* 0x0002e00001547983 */ /* 0x000ee20000300800 */
[----:B----4-:R-:W-:Y:S01]  /*35930*/  HMMA.1688.F32.TF32 R164, R64, R208, R164 ;  /* 0x000000d040a4723c */ /* 0x010fe200000810a4 */
[----:B------:R-:W-:Y:S02]  /*35940*/  IMAD.MOV.U32 R123, RZ, RZ, R80 ;  /* 0x000000ffff7b7224 */ /* 0x000fe400078e0050 */
[----:B--2---:R-:W-:Y:S02]  /*35950*/  IMAD.MOV.U32 R85, RZ, RZ, R69 ;  /* 0x000000ffff557224 */ /* 0x004fe400078e0045 */
[----:B------:R-:W2:Y:S01]  /*35960*/  LDL.LU R69, [R1+0x2940] ;  /* 0x0029400001457983 */ /* 0x000ea20000300800 */
[----:B------:R-:W-:Y:S01]  /*35970*/  MOV R122, R81 ;  /* 0x00000051007a7202 */ /* 0x000fe20000000f00 */
[----:B------:R-:W-:Y:S01]  /*35980*/  IMAD.MOV.U32 R121, RZ, RZ, R82 ;  /* 0x000000ffff797224 */ /* 0x000fe200078e0052 */
[----:B------:R-:W-:Y:S01]  /*35990*/  MOV R95, R70 ;  /* 0x00000046005f7202 */ /* 0x000fe20000000f00 */
[----:B------:R-:W-:-:S02]  /*359a0*/  IMAD.MOV.U32 R120, RZ, RZ, R83 ;  /* 0x000000ffff787224 */ /* 0x000fc400078e0053 */
[----:B------:R-:W-:Y:S02]  /*359b0*/  IMAD.MOV.U32 R94, RZ, RZ, R71 ;  /* 0x000000ffff5e7224 */ /* 0x000fe400078e0047 */
[----:B------:R-:W-:Y:S02]  /*359c0*/  IMAD.MOV.U32 R149, RZ, RZ, R128 ;  /* 0x000000ffff957224 */ /* 0x000fe400078e0080 */
[----:B------:R-:W-:Y:S02]  /*359d0*/  IMAD.MOV.U32 R148, RZ, RZ, R129 ;  /* 0x000000ffff947224 */ /* 0x000fe400078e0081 */
[----:B------:R-:W-:Y:S02]  /*359e0*/  IMAD.MOV.U32 R135, RZ, RZ, R130 ;  /* 0x000000ffff877224 */ /* 0x000fe400078e0082 */
[----:B------:R-:W-:Y:S02]  /*359f0*/  IMAD.MOV.U32 R134, RZ, RZ, R131 ;  /* 0x000000ffff867224 */ /* 0x000fe400078e0083 */
[----:B------:R-:W-:Y:S01]  /*35a00*/  IMAD.MOV.U32 R183, RZ, RZ, R10 ;  /* 0x000000ffffb77224 */ /* 0x000fe200078e000a */
[----:B------:R-:W-:Y:S01]  /*35a10*/  MOV R153, R22 ;  /* 0x0000001600997202 */ /* 0x000fe20000000f00 */
[----:B------:R-:W-:Y:S01]  /*35a20*/  IMAD.MOV.U32 R152, RZ, RZ, R11 ;  /* 0x000000ffff987224 */ /* 0x000fe200078e000b */
[----:B------:R-:W-:Y:S01]  /*35a30*/  HMMA.1688.F32.TF32 R172, R64, R232, R104 ;  /* 0x000000e840ac723c */ /* 0x000fe20000081068 */
[----:B------:R-:W-:Y:S01]  /*35a40*/  IMAD.MOV.U32 R154, RZ, RZ, R23 ;  /* 0x000000ffff9a7224 */ /* 0x000fe200078e0017 */
[----:B------:R-:W-:Y:S01]  /*35a50*/  MOV R115, R167 ;  /* 0x000000a700737202 */ /* 0x000fe20000000f00 */
[----:B------:R-:W-:-:S04]  /*35a60*/  IMAD.MOV.U32 R155, RZ, RZ, R252 ;  /* 0x000000ffff9b7224 */ /* 0x000fc800078e00fc */
[----:B------:R-:W-:Y:S01]  /*35a70*/  IMAD.MOV.U32 R107, RZ, RZ, R166 ;  /* 0x000000ffff6b7224 */ /* 0x000fe200078e00a6 */
[----:B------:R-:W-:Y:S01]  /*35a80*/  MOV R105, R164 ;  /* 0x000000a400697202 */ /* 0x000fe20000000f00 */
[----:B------:R-:W-:Y:S01]  /*35a90*/  IMAD.MOV.U32 R106, RZ, RZ, R165 ;  /* 0x000000ffff6a7224 */ /* 0x000fe200078e00a5 */
[----:B---3--:R-:W-:Y:S02]  /*35aa0*/  MOV R86, R68 ;  /* 0x0000004400567202 */ /* 0x008fe40000000f00 */
[----:B------:R-:W2:Y:S04]  /*35ab0*/  LDL.LU R68, [R1+0x293c] ;  /* 0x00293c0001447983 */ /* 0x000ea80000300800 */
[----:B------:R-:W3:Y:S04]  /*35ac0*/  LDL.LU R87, [R1+0x2ec] ;  /* 0x0002ec0001577983 */ /* 0x000ee80000300800 */
[----:B------:R-:W4:Y:S04]  /*35ad0*/  LDL.LU R80, [R1+0x2f0] ;  /* 0x0002f00001507983 */ /* 0x000f280000300800 */
[----:B------:R-:W4:Y:S04]  /*35ae0*/  LDL.LU R81, [R1+0x2f4] ;  /* 0x0002f40001517983 */ /* 0x000f280000300800 */
[----:B------:R-:W4:Y:S04]  /*35af0*/  LDL.LU R82, [R1+0x2f8] ;  /* 0x0002f80001527983 */ /* 0x000f280000300800 */
[----:B------:R-:W4:Y:S04]  /*35b00*/  LDL.LU R83, [R1+0x2fc] ;  /* 0x0002fc0001537983 */ /* 0x000f280000300800 */
        /* <DEDUP_REMOVED lines=9> */
[----:B------:R-:W4:Y:S04]  /*35ba0*/  LDL.LU R27, [R1+0xcc] ;  /* 0x0000cc00011b7983 */ /* 0x000f280000300800 */
[----:B------:R-:W2:Y:S04]  /*35bb0*/  LDL.LU R180, [R1+0xd0] ;  /* 0x0000d00001b47983 */ /* 0x000ea80000300800 */
[----:B------:R-:W2:Y:S04]  /*35bc0*/  LDL.LU R181, [R1+0xd4] ;  /* 0x0000d40001b57983 */ /* 0x000ea80000300800 */
[----:B------:R-:W2:Y:S04]  /*35bd0*/  LDL.LU R182, [R1+0xd8] ;  /* 0x0000d80001b67983 */ /* 0x000ea80000300800 */
[----:B------:R-:W3:Y:S04]  /*35be0*/  LDL.LU R10, [R1+0x2938] ;  /* 0x00293800010a7983 */ /* 0x000ee80000300800 */
[----:B------:R-:W3:Y:S04]  /*35bf0*/  LDL.LU R11, [R1+0x2934] ;  /* 0x00293400010b7983 */ /* 0x000ee80000300800 */
[----:B------:R-:W3:Y:S04]  /*35c00*/  LDL.LU R22, [R1+0x2930] ;  /* 0x0029300001167983 */ /* 0x000ee80000300800 */
[----:B------:R-:W3:Y:S04]  /*35c10*/  LDL.LU R23, [R1+0x292c] ;  /* 0x00292c0001177983 */ /* 0x000ee80000300800 */
[----:B------:R-:W3:Y:S04]  /*35c20*/  LDL.LU R252, [R1+0x2928] ;  /* 0x0029280001fc7983 */ /* 0x000ee80000300800 */
[----:B------:R-:W4:Y:S04]  /*35c30*/  LDL.LU.64 R166, [R1+0x2920] ;  /* 0x0029200001a67983 */ /* 0x000f280000300a00 */
[----:B------:R-:W4:Y:S01]  /*35c40*/  LDL.LU.64 R164, [R1+0x2918] ;  /* 0x0029180001a47983 */ /* 0x000f220000300a00 */
[C---:B------:R-:W-:Y:S06]  /*35c50*/  HMMA.1688.F32.TF32 R60, R64.reuse, R244, R60 ;  /* 0x000000f4403c723c */ /* 0x040fec000008103c */
[C---:B------:R-:W-:Y:S06]  /*35c60*/  HMMA.1688.F32.TF32 R108, R64.reuse, R236, R108 ;  /* 0x000000ec406c723c */ /* 0x040fec000008106c */
[C---:B------:R-:W-:Y:S06]  /*35c70*/  HMMA.1688.F32.TF32 R52, R64.reuse, R228, R52 ;  /* 0x000000e44034723c */ /* 0x040fec0000081034 */
[C---:B------:R-:W-:Y:S06]  /*35c80*/  HMMA.1688.F32.TF32 R56, R64.reuse, R224, R56 ;  /* 0x000000e04038723c */ /* 0x040fec0000081038 */
[----:B----4-:R-:W-:Y:S01]  /*35c90*/  HMMA.1688.F32.TF32 R64, R64, R204, R164 ;  /* 0x000000cc4040723c */ /* 0x010fe200000810a4 */
[----:B------:R-:W4:Y:S04]  /*35ca0*/  LDL.LU R164, [R1+0x310] ;  /* 0x0003100001a47983 */ /* 0x000f280000300800 */
[----:B------:R-:W4:Y:S04]  /*35cb0*/  LDL.LU R165, [R1+0x314] ;  /* 0x0003140001a57983 */ /* 0x000f280000300800 */
[----:B------:R-:W4:Y:S04]  /*35cc0*/  LDL.LU R166, [R1+0x318] ;  /* 0x0003180001a67983 */ /* 0x000f280000300800 */
[----:B------:R-:W4:Y:S11]  /*35cd0*/  LDL.LU R167, [R1+0x31c] ;  /* 0x00031c0001a77983 */ /* 0x000f360000300800 */
[----:B------:R-:W-:Y:S01]  /*35ce0*/  IMAD.MOV.U32 R189, RZ, RZ, R64 ;  /* 0x000000ffffbd7224 */ /* 0x000fe200078e0040 */
[----:B------:R-:W-:Y:S01]  /*35cf0*/  MOV R191, R66 ;  /* 0x0000004200bf7202 */ /* 0x000fe20000000f00 */
[----:B------:R-:W-:Y:S01]  /*35d00*/  IMAD.MOV.U32 R190, RZ, RZ, R65 ;  /* 0x000000ffffbe7224 */ /* 0x000fe200078e0041 */
[----:B------:R-:W4:Y:S01]  /*35d10*/  LDL.LU R64, [R1+0x2a0] ;  /* 0x0002a00001407983 */ /* 0x000f220000300800 */
[----:B------:R-:W-:-:S03]  /*35d20*/  IMAD.MOV.U32 R104, RZ, RZ, R67 ;  /* 0x000000ffff687224 */ /* 0x000fc600078e0043 */
[----:B------:R-:W4:Y:S04]  /*35d30*/  LDL.LU R65, [R1+0x2a4] ;  /* 0x0002a40001417983 */ /* 0x000f280000300800 */
[----:B------:R-:W4:Y:S04]  /*35d40*/  LDL.LU R66, [R1+0x2a8] ;  /* 0x0002a80001427983 */ /* 0x000f280000300800 */
[----:B------:R-:W4:Y:S01]  /*35d50*/  LDL.LU R67, [R1+0x2ac] ;  /* 0x0002ac0001437983 */ /* 0x000f220000300800 */
[C---:B------:R-:W-:Y:S06]  /*35d60*/  HMMA.1688.F32.TF32 R120, R200.reuse, R244, R120 ;  /* 0x000000f4c878723c */ /* 0x040fec0000081078 */
[C---:B--2---:R-:W-:Y:S06]  /*35d70*/  HMMA.1688.F32.TF32 R180, R200.reuse, R240, R180 ;  /* 0x000000f0c8b4723c */ /* 0x044fec00000810b4 */
[C---:B------:R-:W-:Y:S06]  /*35d80*/  HMMA.1688.F32.TF32 R24, R200.reuse, R236, R24 ;  /* 0x000000ecc818723c */ /* 0x040fec0000081018 */
[C---:B------:R-:W-:Y:S06]  /*35d90*/  HMMA.1688.F32.TF32 R92, R200.reuse, R232, R92 ;  /* 0x000000e8c85c723c */ /* 0x040fec000008105c */
[----:B------:R-:W-:Y:S01]  /*35da0*/  HMMA.1688.F32.TF32 R72, R200, R228, R72 ;  /* 0x000000e4c848723c */ /* 0x000fe20000081048 */
[----:B------:R-:W-:-:S05]  /*35db0*/  IMAD.MOV.U32 R9, RZ, RZ, R122 ;  /* 0x000000ffff097224 */ /* 0x000fca00078e007a */
[----:B------:R-:W-:Y:S01]  /*35dc0*/  HMMA.1688.F32.TF32 R152, R200, R224, R152 ;  /* 0x000000e0c898723c */ /* 0x000fe20000081098 */
[----:B------:R-:W-:-:S05]  /*35dd0*/  IMAD.MOV.U32 R8, RZ, RZ, R123 ;  /* 0x000000ffff087224 */ /* 0x000fca00078e007b */
[C---:B------:R-:W-:Y:S01]  /*35de0*/  HMMA.1688.F32.TF32 R40, R248.reuse, R12, R140 ;  /* 0x0000000cf828723c */ /* 0x040fe2000008108c */
[----:B------:R-:W-:Y:S01]  /*35df0*/  LOP3.LUT R3, R0, 0x20, RZ, 0x3c, !PT ;  /* 0x0000002000037812 */ /* 0x000fe200078e3cff */
[----:B------:R-:W-:Y:S04]  /*35e00*/  LDS R140, [R0+UR12+0x21800] ;  /* 0x0218000c008c7984 */ /* 0x000fe80008000800 */
[C---:B------:R-:W-:Y:S01]  /*35e10*/  HMMA.1688.F32.TF32 R68, R248.reuse, R240, R68 ;  /* 0x000000f0f844723c */ /* 0x040fe20000081044 */
[----:B------:R-:W-:Y:S04]  /*35e20*/  LDS R142, [R0+UR12+0x21c00] ;  /* 0x021c000c008e7984 */ /* 0x000fe80008000800 */
[----:B------:R-:W-:Y:S01]  /*35e30*/  LDS R141, [R3+UR12+0x21800] ;  /* 0x0218000c038d7984 */ /* 0x000fe20008000800 */
[C---:B------:R-:W-:Y:S03]  /*35e40*/  HMMA.1688.F32.TF32 R80, R248.reuse, R236, R80 ;  /* 0x000000ecf850723c */ /* 0x040fe60000081050 */
[----:B------:R-:W1:Y:S03]  /*35e50*/  LDS R143, [R3+UR12+0x21c00] ;  /* 0x021c000c038f7984 */ /* 0x000e660008000800 */
[C---:B---3--:R-:W-:Y:S06]  /*35e60*/  HMMA.1688.F32.TF32 R84, R248.reuse, R232, R84 ;  /* 0x000000e8f854723c */ /* 0x048fec0000081054 */
[C---:B------:R-:W-:Y:S06]  /*35e70*/  HMMA.1688.F32.TF32 R128, R248.reuse, R228, R128 ;  /* 0x000000e4f880723c */ /* 0x040fec0000081080 */
[C---:B------:R-:W-:Y:S06]  /*35e80*/  HMMA.1688.F32.TF32 R88, R248.reuse, R224, R88 ;  /* 0x000000e0f858723c */ /* 0x040fec0000081058 */
[C---:B------:R-:W-:Y:S06]  /*35e90*/  HMMA.1688.F32.TF32 R136, R248.reuse, R220, R136 ;  /* 0x000000dcf888723c */ /* 0x040fec0000081088 */
[C---:B------:R-:W-:Y:S06]  /*35ea0*/  HMMA.1688.F32.TF32 R116, R248.reuse, R212, R116 ;  /* 0x000000d4f874723c */ /* 0x040fec0000081074 */
[----:B------:R-:W-:Y:S06]  /*35eb0*/  HMMA.1688.F32.TF32 R144, R248, R208, R144 ;  /* 0x000000d0f890723c */ /* 0x000fec0000081090 */
[C---:B------:R-:W-:Y:S06]  /*35ec0*/  HMMA.1688.F32.TF32 R148, R200.reuse, R220, R148 ;  /* 0x000000dcc894723c */ /* 0x040fec0000081094 */
[C---:B------:R-:W-:Y:S06]  /*35ed0*/  HMMA.1688.F32.TF32 R196, R200.reuse, R216, R196 ;  /* 0x000000d8c8c4723c */ /* 0x040fec00000810c4 */
[C---:B------:R-:W-:Y:S06]  /*35ee0*/  HMMA.1688.F32.TF32 R132, R200.reuse, R212, R132 ;  /* 0x000000d4c884723c */ /* 0x040fec0000081084 */
[----:B------:R-:W-:Y:S06]  /*35ef0*/  HMMA.1688.F32.TF32 R100, R200, R208, R100 ;  /* 0x000000d0c864723c */ /* 0x000fec0000081064 */
[C---:B----4-:R-:W-:Y:S06]  /*35f00*/  HMMA.1688.F32.TF32 R164, R248.reuse, R244, R164 ;  /* 0x000000f4f8a4723c */ /* 0x050fec00000810a4 */
[C---:B------:R-:W-:Y:S06]  /*35f10*/  HMMA.1688.F32.TF32 R64, R248.reuse, R216, R64 ;  /* 0x000000d8f840723c */ /* 0x040fec0000081040 */
[----:B------:R-:W-:Y:S01]  /*35f20*/  HMMA.1688.F32.TF32 R248, R248, R204, R16 ;  /* 0x000000ccf8f8723c */ /* 0x000fe20000081010 */
[----:B------:R-:W2:Y:S04]  /*35f30*/  LDL.LU.64 R18, [R1+0x2910] ;  /* 0x0029100001127983 */ /* 0x000ea80000300a00 */
[----:B------:R-:W3:Y:S02]  /*35f40*/  LDL.LU.64 R122, [R1+0x2908] ;  /* 0x00290800017a7983 */ /* 0x000ee40000300a00 */
[----:B------:R-:W-:Y:S01]  /*35f50*/  IMAD.MOV.U32 R17, RZ, RZ, R120 ;  /* 0x000000ffff117224 */ /* 0x000fe200078e0078 */
[----:B------:R-:W-:-:S02]  /*35f60*/  MOV R16, R121 ;  /* 0x0000007900107202 */ /* 0x000fc40000000f00 */
[----:B------:R-:W3:Y:S04]  /*35f70*/  LDL.LU.64 R120, [R1+0x2900] ;  /* 0x0029000001787983 */ /* 0x000ee80000300a00 */
[----:B------:R-:W-:Y:S04]  /*35f80*/  STL.64 [R1+0xd0], R180 ;  /* 0x0000d0b401007387 */ /* 0x000fe80000100a00 */
[----:B------:R4:W-:Y:S04]  /*35f90*/  STL.64 [R1+0xd8], R182 ;  /* 0x0000d8b601007387 */ /* 0x0009e80000100a00 */
[----:B----4-:R-:W4:Y:S04]  /*35fa0*/  LDL.LU.64 R182, [R1+0x28f8] ;  /* 0x0028f80001b67983 */ /* 0x010f280000300a00 */
[----:B------:R-:W4:Y:S04]  /*35fb0*/  LDL.LU.64 R180, [R1+0x28f0] ;  /* 0x0028f00001b47983 */ /* 0x000f280000300a00 */
[----:B------:R-:W-:Y:S04]  /*35fc0*/  STL.64 [R1+0xc0], R24 ;  /* 0x0000c01801007387 */ /* 0x000fe80000100a00 */
[----:B------:R1:W-:Y:S04]  /*35fd0*/  STL.64 [R1+0xc8], R26 ;  /* 0x0000c81a01007387 */ /* 0x0003e80000100a00 */
[----:B-1----:R-:W2:Y:S04]  /*35fe0*/  LDL.LU.64 R26, [R1+0x28e8] ;  /* 0x0028e800011a7983 */ /* 0x002ea80000300a00 */
[----:B------:R-:W2:Y:S04]  /*35ff0*/  LDL.LU.64 R24, [R1+0x28e0] ;  /* 0x0028e00001187983 */ /* 0x000ea80000300a00 */
[----:B------:R-:W-:Y:S04]  /*36000*/  STL.64 [R1+0xb0], R92 ;  /* 0x0000b05c01007387 */ /* 0x000fe80000100a00 */
[----:B------:R1:W-:Y:S04]  /*36010*/  STL.64 [R1+0xb8], R94 ;  /* 0x0000b85e01007387 */ /* 0x0003e80000100a00 */
[----:B-1----:R-:W3:Y:S04]  /*36020*/  LDL.LU.64 R94, [R1+0x28d8] ;  /* 0x0028d800015e7983 */ /* 0x002ee80000300a00 */
[----:B------:R-:W3:Y:S04]  /*36030*/  LDL.LU.64 R92, [R1+0x28d0] ;  /* 0x0028d000015c7983 */ /* 0x000ee80000300a00 */
        /* <DEDUP_REMOVED lines=9> */
[----:B------:R1:W-:Y:S01]  /*360d0*/  STL.64 [R1+0x88], R150 ;  /* 0x0000889601007387 */ /* 0x0003e20000100a00 */
[----:B------:R-:W-:Y:S01]  /*360e0*/  MOV R245, R102 ;  /* 0x0000006600f57202 */ /* 0x000fe20000000f00 */
[----:B------:R-:W-:-:S02]  /*360f0*/  IMAD.MOV.U32 R244, RZ, RZ, R103 ;  /* 0x000000fffff47224 */ /* 0x000fc400078e0067 */
        /* <DEDUP_REMOVED lines=10> */
[----:B------:R1:W-:Y:S04]  /*361a0*/  STL.64 [R1], R100 ;  /* 0x0000006401007387 */ /* 0x0003e80000100a00 */
[----:B------:R-:W4:Y:S04]  /*361b0*/  LDL.LU.64 R102, [R1+0x2878] ;  /* 0x0028780001667983 */ /* 0x000f280000300a00 */
[----:B-1----:R-:W4:Y:S01]  /*361c0*/  LDL.LU.64 R100, [R1+0x2870] ;  /* 0x0028700001647983 */ /* 0x002f220000300a00 */
[----:B--2---:R-:W-:Y:S06]  /*361d0*/  HMMA.1688.F32.TF32 R24, R140, R6, R24 ;  /* 0x000000068c18723c */ /* 0x004fec0000081018 */
[----:B----4-:R-:W-:-:S15]  /*361e0*/  HMMA.1688.F32.TF32 R100, R200, R204, R100 ;  /* 0x000000ccc864723c */ /* 0x010fde0000081064 */
[----:B------:R-:W-:-:S08]  /*361f0*/  NOP ;  /* 0x0000000000007918 */ /* 0x000fd00000000000 */
[----:B------:R-:W-:Y:S04]  /*36200*/  STL.64 [R1+0x2808], R102 ;  /* 0x0028086601007387 */ /* 0x000fe80000100a00 */
[----:B------:R1:W-:Y:S02]  /*36210*/  STL.64 [R1+0x2800], R100 ;  /* 0x0028006401007387 */ /* 0x0003e40000100a00 */
[C---:B-1----:R-:W-:Y:S02]  /*36220*/  HMMA.1688.F32.TF32 R100, R140.reuse, R14, R180 ;  /* 0x0000000e8c64723c */ /* 0x042fe400000810b4 */
[----:B------:R-:W-:Y:S04]  /*36230*/  STL.64 [R1+0x230], R24 ;  /* 0x0002301801007387 */ /* 0x000fe80000100a00 */
[----:B------:R1:W-:Y:S02]  /*36240*/  STL.64 [R1+0x238], R26 ;  /* 0x0002381a01007387 */ /* 0x0003e40000100a00 */
[----:B-1----:R-:W-:-:S15]  /*36250*/  HMMA.1688.F32.TF32 R24, R140, R242, R96 ;  /* 0x000000f28c18723c */ /* 0x002fde0000081060 */
[----:B------:R3:W-:Y:S01]  /*36260*/  STL.64 [R1+0x220], R100 ;  /* 0x0002206401007387 */ /* 0x0007e20000100a00 */
[----:B------:R-:W-:Y:S01]  /*36270*/  IMAD.MOV.U32 R233, RZ, RZ, R102 ;  /* 0x000000ffffe97224 */ /* 0x000fe200078e0066 */
[----:B------:R-:W-:Y:S02]  /*36280*/  MOV R232, R103 ;  /* 0x0000006700e87202 */ /* 0x000fe40000000f00 */
[----:B---3--:R-:W-:Y:S03]  /*36290*/  HMMA.1688.F32.TF32 R100, R140, R246, R120 ;  /* 0x000000f68c64723c */ /* 0x008fe60000081078 */
[----:B------:R1:W-:Y:S04]  /*362a0*/  STL [R1+0x27bc], R232 ;  /* 0x0027bce801007387 */ /* 0x0003e80000100800 */
[----:B------:R2:W-:Y:S01]  /*362b0*/  STL [R1+0x27b8], R233 ;  /* 0x0027b8e901007387 */ /* 0x0005e20000100800 */
[----:B-1----:R-:W-:-:S02]  /*362c0*/  IMAD.MOV.U32 R232, RZ, RZ, R26 ;  /* 0x000000ffffe87224 */ /* 0x002fc400078e001a */
[----:B--2---:R-:W-:-:S13]  /*362d0*/  IMAD.MOV.U32 R233, RZ, RZ, R27 ;  /* 0x000000ffffe97224 */ /* 0x004fda00078e001b */
[----:B------:R-:W-:Y:S04]  /*362e0*/  STL.64 [R1+0x210], R100 ;  /* 0x0002106401007387 */ /* 0x000fe80000100a00 */
[----:B------:R-:W-:Y:S04]  /*362f0*/  STL.64 [R1+0x218], R102 ;  /* 0x0002186601007387 */ /* 0x000fe80000100a00 */
[----:B------:R1:W-:Y:S02]  /*36300*/  STL.64 [R1+0x200], R24 ;  /* 0x0002001801007387 */ /* 0x0003e40000100a00 */
[C---:B-1----:R-:W-:Y:S06]  /*36310*/  HMMA.1688.F32.TF32 R24, R140.reuse, R234, R32 ;  /* 0x000000ea8c18723c */ /* 0x042fec0000081020 */
[C---:B------:R-:W-:Y:S06]  /*36320*/  HMMA.1688.F32.TF32 R32, R140.reuse, R226, R192 ;  /* 0x000000e28c20723c */ /* 0x040fec00000810c0 */
[C---:B------:R-:W-:Y:S06]  /*36330*/  HMMA.1688.F32.TF32 R96, R140.reuse, R238, R124 ;  /* 0x000000ee8c60723c */ /* 0x040fec000008107c */
[----:B------:R-:W-:Y:S01]  /*36340*/  HMMA.1688.F32.TF32 R200, R140, R10, R72 ;  /* 0x0000000a8cc8723c */ /* 0x000fe20000081048 */
[----:B------:R-:W-:Y:S04]  /*36350*/  LDS R72, [R0+UR12+0x21880] ;  /* 0x0218800c00487984 */ /* 0x000fe80008000800 */
[----:B------:R-:W-:Y:S04]  /*36360*/  LDS R74, [R0+UR12+0x21c80] ;  /* 0x021c800c004a7984 */ /* 0x000fe80008000800 */
[----:B------:R-:W-:Y:S03]  /*36370*/  LDS R73, [R3+UR12+0x21880] ;  /* 0x0218800c03497984 */ /* 0x000fe60008000800 */
[----:B------:R-:W-:Y:S01]  /*36380*/  IMAD.MOV.U32 R195, RZ, RZ, R32 ;  /* 0x000000ffffc37224 */ /* 0x000fe200078e0020 */
[----:B------:R-:W-:Y:S01]  /*36390*/  MOV R194, R33 ;  /* 0x0000002100c27202 */ /* 0x000fe20000000f00 */
[----:B------:R-:W-:Y:S01]  /*363a0*/  IMAD.MOV.U32 R193, RZ, RZ, R34 ;  /* 0x000000ffffc17224 */ /* 0x000fe200078e0022 */
[----:B------:R-:W1:Y:S01]  /*363b0*/  LDS R75, [R3+UR12+0x21c80] ;  /* 0x021c800c034b7984 */ /* 0x000e620008000800 */
[----:B------:R-:W-:-:S02]  /*363c0*/  IMAD.MOV.U32 R192, RZ, RZ, R35 ;  /* 0x000000ffffc07224 */ /* 0x000fc400078e0023 */
[----:B------:R-:W-:Y:S01]  /*363d0*/  HMMA.1688.F32.TF32 R32, R140, R222, R184 ;  /* 0x000000de8c20723c */ /* 0x000fe200000810b8 */
[----:B------:R2:W-:Y:S04]  /*363e0*/  STL [R1+0x27c4], R233 ;  /* 0x0027c4e901007387 */ /* 0x0005e80000100800 */
[----:B------:R3:W-:Y:S04]  /*363f0*/  STL [R1+0x27c0], R232 ;  /* 0x0027c0e801007387 */ /* 0x0007e80000100800 */
[----:B------:R-:W-:Y:S04]  /*36400*/  STL [R1+0x27d4], R96 ;  /* 0x0027d46001007387 */ /* 0x000fe80000100800 */
[----:B------:R-:W-:Y:S04]  /*36410*/  STL [R1+0x27d0], R97 ;  /* 0x0027d06101007387 */ /* 0x000fe80000100800 */
[----:B------:R4:W-:Y:S04]  /*36420*/  STL [R1+0x27cc], R98 ;  /* 0x0027cc6201007387 */ /* 0x0009e80000100800 */
[----:B------:R4:W-:Y:S03]  /*36430*/  STL [R1+0x27c8], R99 ;  /* 0x0027c86301007387 */ /* 0x0009e60000100800 */
[----:B--2---:R-:W-:Y:S01]  /*36440*/  IMAD.MOV.U32 R233, RZ, RZ, R34 ;  /* 0x000000ffffe97224 */ /* 0x004fe200078e0022 */
[----:B---3--:R-:W-:-:S02]  /*36450*/  MOV R232, R35 ;  /* 0x0000002300e87202 */ /* 0x008fc40000000f00 */
[----:B----4-:R-:W-:Y:S01]  /*36460*/  MOV R98, R32 ;  /* 0x0000002000627202 */ /* 0x010fe20000000f00 */
[----:B------:R-:W-:Y:S02]  /*36470*/  IMAD.MOV.U32 R99, RZ, RZ, R33 ;  /* 0x000000ffff637224 */ /* 0x000fe400078e0021 */
[----:B------:R-:W-:Y:S01]  /*36480*/  HMMA.1688.F32.TF32 R32, R140, R218, R168 ;  /* 0x000000da8c20723c */ /* 0x000fe200000810a8 */
[----:B------:R-:W-:Y:S01]  /*36490*/  MOV R4, R27 ;  /* 0x0000001b00047202 */ /* 0x000fe20000000f00 */
[----:B------:R-:W-:Y:S01]  /*364a0*/  IMAD.MOV.U32 R5, RZ, RZ, R26 ;  /* 0x000000ffff057224 */ /* 0x000fe200078e001a */
[----:B------:R-:W-:Y:S01]  /*364b0*/  MOV R13, R24 ;  /* 0x00000018000d7202 */ /* 0x000fe20000000f00 */
[----:B------:R-:W-:Y:S02]  /*364c0*/  IMAD.MOV.U32 R12, RZ, RZ, R25 ;  /* 0x000000ffff0c7224 */ /* 0x000fe400078e0019 */
[----:B------:R-:W-:Y:S04]  /*364d0*/  STL [R1+0x27e4], R4 ;  /* 0x0027e40401007387 */ /* 0x000fe80000100800 */
[----:B------:R-:W-:Y:S04]  /*364e0*/  STL [R1+0x27e0], R5 ;  /* 0x0027e00501007387 */ /* 0x000fe80000100800 */
[----:B------:R2:W-:Y:S04]  /*364f0*/  STL [R1+0x27dc], R12 ;  /* 0x0027dc0c01007387 */ /* 0x0005e80000100800 */
[----:B------:R3:W-:Y:S06]  /*36500*/  STL [R1+0x27d8], R13 ;  /* 0x0027d80d01007387 */ /* 0x0007ec0000100800 */
[----:B--2---:R-:W-:Y:S01]  /*36510*/  IMAD.MOV.U32 R12, RZ, RZ, R32 ;  /* 0x000000ffff0c7224 */ /* 0x004fe200078e0020 */
[----:B------:R-:W-:Y:S01]  /*36520*/  MOV R96, R34 ;  /* 0x0000002200607202 */ /* 0x000fe20000000f00 */
[----:B------:R-:W-:-:S02]  /*36530*/  IMAD.MOV.U32 R97, RZ, RZ, R35 ;  /* 0x000000ffff617224 */ /* 0x000fc400078e0023 */
[----:B---3--:R-:W-:Y:S02]  /*36540*/  IMAD.MOV.U32 R13, RZ, RZ, R33 ;  /* 0x000000ffff0d7224 */ /* 0x008fe400078e0021 */
[----:B-1----:R-:W-:Y:S06]  /*36550*/  HMMA.1688.F32.TF32 R32, R72, R6, R156 ;  /* 0x000000064820723c */ /* 0x002fec000008109c */
[C---:B------:R-:W-:Y:S06]  /*36560*/  HMMA.1688.F32.TF32 R24, R140.reuse, R230, R76 ;  /* 0x000000e68c18723c */ /* 0x040fec000008104c */
[----:B------:R-:W-:-:S12]  /*36570*/  HMMA.1688.F32.TF32 R28, R140, R214, R28 ;  /* 0x000000d68c1c723c */ /* 0x000fd8000008101c */
[----:B------:R-:W-:Y:S01]  /*36580*/  IMAD.MOV.U32 R159, RZ, RZ, R32 ;  /* 0x000000ffff9f7224 */ /* 0x000fe200078e0020 */
[----:B------:R-:W-:Y:S01]  /*36590*/  MOV R157, R34 ;  /* 0x00000022009d7202 */ /* 0x000fe20000000f00 */
[----:B------:R-:W-:Y:S02]  /*365a0*/  IMAD.MOV.U32 R158, RZ, RZ, R33 ;  /* 0x000000ffff9e7224 */ /* 0x000fe400078e0021 */
[----:B------:R-:W-:Y:S02]  /*365b0*/  IMAD.MOV.U32 R156, RZ, RZ, R35 ;  /* 0x000000ffff9c7224 */ /* 0x000fe400078e0023 */
[----:B------:R-:W-:Y:S01]  /*365c0*/  HMMA.1688.F32.TF32 R32, R72, R14, R40 ;  /* 0x0000000e4820723c */ /* 0x000fe20000081028 */
[----:B------:R-:W-:Y:S01]  /*365d0*/  IMAD.MOV.U32 R124, RZ, RZ, R27 ;  /* 0x000000ffff7c7224 */ /* 0x000fe200078e001b */
[----:B------:R-:W-:Y:S01]  /*365e0*/  MOV R125, R26 ;  /* 0x0000001a007d7202 */ /* 0x000fe20000000f00 */
[----:B------:R-:W-:Y:S01]  /*365f0*/  IMAD.MOV.U32 R126, RZ, RZ, R25 ;  /* 0x000000ffff7e7224 */ /* 0x000fe200078e0019 */
[----:B------:R-:W-:Y:S01]  /*36600*/  MOV R101, R161 ;  /* 0x000000a100657202 */ /* 0x000fe20000000f00 */
[----:B------:R-:W-:Y:S01]  /*36610*/  IMAD.MOV.U32 R127, RZ, RZ, R24 ;  /* 0x000000ffff7f7224 */ /* 0x000fe200078e0018 */
[----:B------:R-:W-:Y:S01]  /*36620*/  STL [R1+0x27f4], R124 ;  /* 0x0027f47c01007387 */ /* 0x000fe20000100800 */
[----:B------:R-:W-:-:S03]  /*36630*/  IMAD.MOV.U32 R4, RZ, RZ, R30 ;  /* 0x000000ffff047224 */ /* 0x000fc600078e001e */
[----:B------:R-:W-:Y:S01]  /*36640*/  STL [R1+0x27f0], R125 ;  /* 0x0027f07d01007387 */ /* 0x000fe20000100800 */
[----:B------:R-:W-:Y:S01]  /*36650*/  IMAD.MOV.U32 R5, RZ, RZ, R31 ;  /* 0x000000ffff057224 */ /* 0x000fe200078e001f */
[----:B------:R-:W-:Y:S02]  /*36660*/  HMMA.1688.F32.TF32 R40, R72, R246, R164 ;  /* 0x000000f64828723c */ /* 0x000fe400000810a4 */
[----:B------:R1:W-:Y:S04]  /*36670*/  STL [R1+0x27ec], R126 ;  /* 0x0027ec7e01007387 */ /* 0x0003e80000100800 */
[----:B------:R2:W-:Y:S01]  /*36680*/  STL [R1+0x27e8], R127 ;  /* 0x0027e87f01007387 */ /* 0x0005e20000100800 */
[----:B------:R-:W-:Y:S02]  /*36690*/  IMAD.MOV.U32 R100, RZ, RZ, R160 ;  /* 0x000000ffff647224 */ /* 0x000fe400078e00a0 */
[----:B------:R-:W-:Y:S01]  /*366a0*/  IMAD.MOV.U32 R102, RZ, RZ, R162 ;  /* 0x000000ffff667224 */ /* 0x000fe200078e00a2 */
[----:B------:R-:W-:Y:S01]  /*366b0*/  MOV R180, R112 ;  /* 0x0000007000b47202 */ /* 0x000fe20000000f00 */
[----:B------:R-:W-:Y:S01]  /*366c0*/  IMAD.MOV.U32 R103, RZ, RZ, R163 ;  /* 0x000000ffff677224 */ /* 0x000fe200078e00a3 */
[----:B------:R-:W-:Y:S01]  /*366d0*/  MOV R209, R33 ;  /* 0x0000002100d17202 */ /* 0x000fe20000000f00 */
[----:B-1----:R-:W-:-:S02]  /*366e0*/  IMAD.MOV.U32 R126, RZ, RZ, R28 ;  /* 0x000000ffff7e7224 */ /* 0x002fc400078e001c */
[----:B------:R-:W-:Y:S01]  /*366f0*/  IMAD.MOV.U32 R181, RZ, RZ, R113 ;  /* 0x000000ffffb57224 */ /* 0x000fe200078e0071 */
[----:B--2---:R-:W-:Y:S01]  /*36700*/  MOV R127, R29 ;  /* 0x0000001d007f7202 */ /* 0x004fe20000000f00 */
[----:B------:R-:W-:Y:S01]  /*36710*/  IMAD.MOV.U32 R208, RZ, RZ, R32 ;  /* 0x000000ffffd07224 */ /* 0x000fe200078e0020 */
[----:B------:R-:W-:Y:S01]  /*36720*/  HMMA.1688.F32.TF32 R28, R140, R206, R36 ;  /* 0x000000ce8c1c723c */ /* 0x000fe20000081024 */
[----:B------:R-:W-:Y:S01]  /*36730*/  IMAD.MOV.U32 R205, RZ, RZ, R34 ;  /* 0x000000ffffcd7224 */ /* 0x000fe200078e0022 */
[----:B------:R-:W-:Y:S01]  /*36740*/  MOV R183, R188 ;  /* 0x000000bc00b77202 */ /* 0x000fe20000000f00 */
[----:B------:R-:W-:Y:S01]  /*36750*/  IMAD.MOV.U32 R204, RZ, RZ, R35 ;  /* 0x000000ffffcc7224 */ /* 0x000fe200078e0023 */
[----:B------:R-:W-:Y:S01]  /*36760*/  LOP3.LUT R21, R0, 0x60, RZ, 0x3c, !PT ;  /* 0x0000006000157812 */ /* 0x000fe200078e3cff */
[----:B------:R-:W-:Y:S01]  /*36770*/  IMAD.MOV.U32 R182, RZ, RZ, R114 ;  /* 0x000000ffffb67224 */ /* 0x000fe200078e0072 */
[C---:B------:R-:W-:Y:S01]  /*36780*/  HMMA.1688.F32.TF32 R36, R72.reuse, R242, R68 ;  /* 0x000000f24824723c */ /* 0x040fe20000081044 */
[----:B------:R1:W-:Y:S04]  /*36790*/  STL [R1+0x27fc], R194 ;  /* 0x0027fcc201007387 */ /* 0x0003e80000100800 */
[----:B------:R-:W-:Y:S01]  /*367a0*/  LDS R24, [R252+UR12+0x21800] ;  /* 0x0218000cfc187984 */ /* 0x000fe20008000800 */
[----:B------:R-:W-:Y:S03]  /*367b0*/  HMMA.1688.F32.TF32 R32, R72, R238, R80 ;  /* 0x000000ee4820723c */ /* 0x000fe60000081050 */
[----:B------:R-:W-:Y:S04]  /*367c0*/  STL [R1+0x27f8], R195 ;  /* 0x0027f8c301007387 */ /* 0x000fe80000100800 */
[----:B------:R-:W-:Y:S04]  /*367d0*/  STL.64 [R1+0x2e0], R40 ;  /* 0x0002e02801007387 */ /* 0x000fe80000100a00 */
[----:B------:R-:W-:Y:S01]  /*367e0*/  STL.64 [R1+0x2e8], R42 ;  /* 0x0002e82a01007387 */ /* 0x000fe20000100a00 */
[----:B------:R-:W-:Y:S03]  /*367f0*/  HMMA.1688.F32.TF32 R132, R140, R22, R132 ;  /* 0x000000168c84723c */ /* 0x000fe60000081084 */
[----:B------:R-:W-:Y:S04]  /*36800*/  LDS R26, [R252+UR12+0x21c00] ;  /* 0x021c000cfc1a7984 */ /* 0x000fe80008000800 */
[----:B------:R-:W-:Y:S04]  /*36810*/  STL.64 [R1+0x2d0], R36 ;  /* 0x0002d02401007387 */ /* 0x000fe80000100a00 */
[----:B------:R-:W-:Y:S01]  /*36820*/  STL.64 [R1+0x2d8], R38 ;  /* 0x0002d82601007387 */ /* 0x000fe20000100a00 */
[----:B------:R-:W-:Y:S01]  /*36830*/  MOV R228, R32 ;  /* 0x0000002000e47202 */ /* 0x000fe20000000f00 */
[----:B------:R-:W-:-:S02]  /*36840*/  IMAD.MOV.U32 R229, RZ, RZ, R33 ;  /* 0x000000ffffe57224 */ /* 0x000fc400078e0021 */
[----:B------:R2:W-:Y:S01]  /*36850*/  STL.64 [R1+0x2c8], R34 ;  /* 0x0002c82201007387 */ /* 0x0005e20000100a00 */
[C---:B------:R-:W-:Y:S03]  /*36860*/  HMMA.1688.F32.TF32 R148, R140.reuse, R18, R148 ;  /* 0x000000128c94723c */ /* 0x040fe60000081094 */
[----:B------:R-:W-:Y:S03]  /*36870*/  LDS R25, [R21+UR12+0x21800] ;  /* 0x0218000c15197984 */ /* 0x000fe60008000800 */
[----:B------:R-:W-:Y:S01]  /*36880*/  HMMA.1688.F32.TF32 R120, R140, R210, R176 ;  /* 0x000000d28c78723c */ /* 0x000fe200000810b0 */
[----:B------:R-:W3:Y:S01]  /*36890*/  LDS R27, [R21+UR12+0x21c00] ;  /* 0x021c000c151b7984 */ /* 0x000ee20008000800 */
[----:B-1----:R-:W-:Y:S01]  /*368a0*/  MOV R194, R28 ;  /* 0x0000001c00c27202 */ /* 0x002fe20000000f00 */
[----:B------:R-:W-:Y:S01]  /*368b0*/  IMAD.MOV.U32 R124, RZ, RZ, R30 ;  /* 0x000000ffff7c7224 */ /* 0x000fe200078e001e */
[----:B------:R-:W-:Y:S01]  /*368c0*/  MOV R125, R31 ;  /* 0x0000001f007d7202 */ /* 0x000fe20000000f00 */
[----:B------:R-:W-:Y:S01]  /*368d0*/  LDS R80, [R252+UR12+0x22000] ;  /* 0x0220000cfc507984 */ /* 0x000fe20008000800 */
[C---:B--2---:R-:W-:Y:S03]  /*368e0*/  HMMA.1688.F32.TF32 R32, R72.reuse, R234, R84 ;  /* 0x000000ea4820723c */ /* 0x044fe60000081054 */
[----:B------:R-:W-:Y:S04]  /*368f0*/  STL [R1+0x276c], R229 ;  /* 0x00276ce501007387 */ /* 0x000fe80000100800 */
[----:B------:R-:W-:Y:S01]  /*36900*/  STL [R1+0x2768], R228 ;  /* 0x002768e401007387 */ /* 0x000fe20000100800 */
[----:B------:R-:W-:Y:S01]  /*36910*/  HMMA.1688.F32.TF32 R36, R72, R226, R88 ;  /* 0x000000e24824723c */ /* 0x000fe20000081058 */
[----:B------:R-:W-:Y:S01]  /*36920*/  IMAD.MOV.U32 R140, RZ, RZ, R189 ;  /* 0x000000ffff8c7224 */ /* 0x000fe200078e00bd */
[----:B------:R-:W-:Y:S01]  /*36930*/  MOV R142, R191 ;  /* 0x000000bf008e7202 */ /* 0x000fe20000000f00 */
[----:B------:R-:W-:Y:S01]  /*36940*/  IMAD.MOV.U32 R141, RZ, RZ, R190 ;  /* 0x000000ffff8d7224 */ /* 0x000fe200078e00be */
[----:B------:R-:W-:Y:S01]  /*36950*/  LDS R28, [R252+UR12+0x21880] ;  /* 0x0218800cfc1c7984 */ /* 0x000fe20008000800 */
[----:B------:R-:W-:-:S02]  /*36960*/  IMAD.MOV.U32 R143, RZ, RZ, R104 ;  /* 0x000000ffff8f7224 */ /* 0x000fc400078e0068 */
[----:B------:R-:W-:Y:S01]  /*36970*/  IMAD.MOV.U32 R195, RZ, RZ, R29 ;  /* 0x000000ffffc37224 */ /* 0x000fe200078e001d */
[----:B------:R-:W-:Y:S04]  /*36980*/  LDS R30, [R252+UR12+0x21c80] ;  /* 0x021c800cfc1e7984 */ /* 0x000fe80008000800 */
[----:B------:R-:W-:Y:S04]  /*36990*/  LDS R29, [R21+UR12+0x21880] ;  /* 0x0218800c151d7984 */ /* 0x000fe80008000800 */
[----:B------:R-:W-:Y:S01]  /*369a0*/  IMAD.MOV.U32 R212, RZ, RZ, R32 ;  /* 0x000000ffffd47224 */ /* 0x000fe200078e0020 */
[----:B------:R1:W-:Y:S01]  /*369b0*/  STL.64 [R1+0x2b8], R34 ;  /* 0x0002b82201007387 */ /* 0x0003e20000100a00 */
[----:B------:R-:W-:-:S03]  /*369c0*/  MOV R213, R33 ;  /* 0x0000002100d57202 */ /* 0x000fc60000000f00 */
[----:B------:R-:W2:Y:S01]  /*369d0*/  LDS R31, [R21+UR12+0x21c80] ;  /* 0x021c800c151f7984 */ /* 0x000ea20008000800 */
[C---:B------:R-:W-:Y:S03]  /*369e0*/  HMMA.1688.F32.TF32 R152, R72.reuse, R18, R152 ;  /* 0x000000124898723c */ /* 0x040fe60000081098 */
[----:B------:R-:W-:Y:S03]  /*369f0*/  LDS R82, [R252+UR12+0x22400] ;  /* 0x0224000cfc527984 */ /* 0x000fe60008000800 */
[C---:B-1----:R-:W-:Y:S01]  /*36a00*/  HMMA.1688.F32.TF32 R32, R72.reuse, R230, R128 ;  /* 0x000000e64820723c */ /* 0x042fe20000081080 */
[----:B------:R-:W-:Y:S04]  /*36a10*/  STL [R1+0x2774], R213 ;  /* 0x002774d501007387 */ /* 0x000fe80000100800 */
[----:B------:R-:W-:Y:S01]  /*36a20*/  STL [R1+0x2770], R212 ;  /* 0x002770d401007387 */ /* 0x000fe20000100800 */
[C---:B------:R-:W-:Y:S03]  /*36a30*/  HMMA.1688.F32.TF32 R92, R72.reuse, R10, R92 ;  /* 0x0000000a485c723c */ /* 0x040fe6000008105c */
[----:B------:R-:W-:Y:S03]  /*36a40*/  LDS R81, [R21+UR12+0x22000] ;  /* 0x0220000c15517984 */ /* 0x000fe60008000800 */
[----:B------:R-:W-:Y:S01]  /*36a50*/  HMMA.1688.F32.TF32 R196, R72, R22, R196 ;  /* 0x0000001648c4723c */ /* 0x000fe200000810c4 */
[----:B------:R-:W-:Y:S10]  /*36a60*/  LDS R83, [R21+UR12+0x22400] ;  /* 0x0224000c15537984 */ /* 0x000ff40008000800 */
[----:B------:R1:W-:Y:S01]  /*36a70*/  STL.64 [R1+0x2a8], R34 ;  /* 0x0002a82201007387 */ /* 0x0003e20000100a00 */
[----:B------:R-:W-:-:S02]  /*36a80*/  IMAD.MOV.U32 R236, RZ, RZ, R32 ;  /* 0x000000ffffec7224 */ /* 0x000fc400078e0020 */
[----:B------:R-:W-:Y:S02]  /*36a90*/  IMAD.MOV.U32 R237, RZ, RZ, R33 ;  /* 0x000000ffffed7224 */ /* 0x000fe400078e0021 */
[----:B-1----:R-:W-:-:S15]  /*36aa0*/  HMMA.1688.F32.TF32 R32, R72, R222, R136 ;  /* 0x000000de4820723c */ /* 0x002fde0000081088 */
[----:B------:R-:W-:-:S09]  /*36ab0*/  NOP ;  /* 0x0000000000007918 */ /* 0x000fd20000000000 */
[----:B------:R-:W-:Y:S01]  /*36ac0*/  MOV R220, R32 ;  /* 0x0000002000dc7202 */ /* 0x000fe20000000f00 */
[----:B------:R-:W-:Y:S01]  /*36ad0*/  IMAD.MOV.U32 R221, RZ, RZ, R33 ;  /* 0x000000ffffdd7224 */ /* 0x000fe200078e0021 */
[----:B------:R-:W-:Y:S01]  /*36ae0*/  MOV R228, R35 ;  /* 0x0000002300e47202 */ /* 0x000fe20000000f00 */
[----:B------:R-:W-:Y:S02]  /*36af0*/  IMAD.MOV.U32 R229, RZ, RZ, R34 ;  /* 0x000000ffffe57224 */ /* 0x000fe400078e0022 */
[----:B------:R-:W-:Y:S01]  /*36b00*/  HMMA.1688.F32.TF32 R32, R72, R218, R64 ;  /* 0x000000da4820723c */ /* 0x000fe20000081040 */
[----:B------:R1:W-:-:S15]  /*36b10*/  STL [R1+0x2764], R237 ;  /* 0x002764ed01007387 */ /* 0x0003de0000100800 */
[----:B------:R-:W-:-:S08]  /*36b20*/  NOP ;  /* 0x0000000000007918 */ /* 0x000fd00000000000 */
[----:B------:R-:W-:Y:S01]  /*36b30*/  IMAD.MOV.U32 R240, RZ, RZ, R32 ;  /* 0x000000fffff07224 */ /* 0x000fe200078e0020 */
[----:B------:R-:W-:Y:S01]  /*36b40*/  MOV R213, R34 ;  /* 0x0000002200d57202 */ /* 0x000fe20000000f00 */
[----:B------:R-:W-:Y:S02]  /*36b50*/  IMAD.MOV.U32 R241, RZ, RZ, R33 ;  /* 0x000000fffff17224 */ /* 0x000fe400078e0021 */
[----:B------:R-:W-:Y:S02]  /*36b60*/  IMAD.MOV.U32 R212, RZ, RZ, R35 ;  /* 0x000000ffffd47224 */ /* 0x000fe400078e0023 */
[----:B------:R-:W-:Y:S01]  /*36b70*/  HMMA.1688.F32.TF32 R32, R72, R214, R116 ;  /* 0x000000d64820723c */ /* 0x000fe20000081074 */
[----:B------:R4:W-:Y:S04]  /*36b80*/  STL [R1+0x2760], R236 ;  /* 0x002760ec01007387 */ /* 0x0009e80000100800 */
[----:B------:R-:W-:-:S15]  /*36b90*/  STL.64 [R1+0x290], R36 ;  /* 0x0002902401007387 */ /* 0x000fde0000100a00 */
[----:B------:R-:W-:-:S04]  /*36ba0*/  NOP ;  /* 0x0000000000007918 */ /* 0x000fc80000000000 */
[----:B------:R-:W-:Y:S01]  /*36bb0*/  IMAD.MOV.U32 R224, RZ, RZ, R32 ;  /* 0x000000ffffe07224 */ /* 0x000fe200078e0020 */
[----:B------:R-:W-:Y:S01]  /*36bc0*/  MOV R225, R33 ;  /* 0x0000002100e17202 */ /* 0x000fe20000000f00 */
[----:B-1----:R-:W-:Y:S02]  /*36bd0*/  IMAD.MOV.U32 R237, RZ, RZ, R34 ;  /* 0x000000ffffed7224 */ /* 0x002fe400078e0022 */
[----:B----4-:R-:W-:Y:S02]  /*36be0*/  IMAD.MOV.U32 R236, RZ, RZ, R35 ;  /* 0x000000ffffec7224 */ /* 0x010fe400078e0023 */
[----:B------:R-:W-:Y:S01]  /*36bf0*/  HMMA.1688.F32.TF32 R32, R72, R210, R144 ;  /* 0x000000d24820723c */ /* 0x000fe20000081090 */
[----:B------:R-:W-:Y:S04]  /*36c00*/  STL.64 [R1+0x298], R38 ;  /* 0x0002982601007387 */ /* 0x000fe80000100a00 */
[----:B------:R-:W-:Y:S04]  /*36c10*/  STL [R1+0x2784], R221 ;  /* 0x002784dd01007387 */ /* 0x000fe80000100800 */
[----:B------:R-:W-:Y:S04]  /*36c20*/  STL [R1+0x2780], R220 ;  /* 0x002780dc01007387 */ /* 0x000fe80000100800 */
[----:B------:R1:W-:Y:S04]  /*36c30*/  STL [R1+0x277c], R229 ;  /* 0x00277ce501007387 */ /* 0x0003e80000100800 */
[----:B------:R4:W-:Y:S04]  /*36c40*/  STL [R1+0x2778], R228 ;  /* 0x002778e401007387 */ /* 0x0009e80000100800 */
[----:B------:R-:W-:Y:S04]  /*36c50*/  STL [R1+0x2794], R212 ;  /* 0x002794d401007387 */ /* 0x000fe80000100800 */
[----:B------:R-:W-:Y:S01]  /*36c60*/  STL [R1+0x2790], R213 ;  /* 0x002790d501007387 */ /* 0x000fe20000100800 */
[----:B-1----:R-:W-:Y:S01]  /*36c70*/  IMAD.MOV.U32 R229, RZ, RZ, R34 ;  /* 0x000000ffffe57224 */ /* 0x002fe200078e0022 */
[----:B----4-:R-:W-:-:S02]  /*36c80*/  MOV R228, R35 ;  /* 0x0000002300e47202 */ /* 0x010fc40000000f00 */
[----:B------:R1:W-:Y:S01]  /*36c90*/  STL [R1+0x278c], R241 ;  /* 0x00278cf101007387 */ /* 0x0003e20000100800 */
[----:B------:R-:W-:Y:S01]  /*36ca0*/  MOV R216, R32 ;  /* 0x0000002000d87202 */ /* 0x000fe20000000f00 */
[----:B------:R-:W-:Y:S02]  /*36cb0*/  IMAD.MOV.U32 R217, RZ, RZ, R33 ;  /* 0x000000ffffd97224 */ /* 0x000fe400078e0021 */
[----:B------:R4:W-:Y:S01]  /*36cc0*/  STL [R1+0x2788], R240 ;  /* 0x002788f001007387 */ /* 0x0009e20000100800 */
[----:B------:R-:W-:Y:S03]  /*36cd0*/  HMMA.1688.F32.TF32 R32, R72, R206, R248 ;  /* 0x000000ce4820723c */ /* 0x000fe600000810f8 */
[----:B------:R-:W-:Y:S04]  /*36ce0*/  STL [R1+0x27a4], R236 ;  /* 0x0027a4ec01007387 */ /* 0x000fe80000100800 */
[----:B------:R-:W-:Y:S04]  /*36cf0*/  STL [R1+0x27a0], R237 ;  /* 0x0027a0ed01007387 */ /* 0x000fe80000100800 */
[----:B------:R2:W-:Y:S04]  /*36d00*/  STL [R1+0x279c], R225 ;  /* 0x00279ce101007387 */ /* 0x0005e80000100800 */
[----:B------:R2:W-:Y:S04]  /*36d10*/  STL [R1+0x2798], R224 ;  /* 0x002798e001007387 */ /* 0x0005e80000100800 */
[----:B------:R-:W-:Y:S04]  /*36d20*/  STL [R1+0x27b4], R228 ;  /* 0x0027b4e401007387 */ /* 0x000fe80000100800 */
[----:B------:R-:W-:Y:S04]  /*36d30*/  STL [R1+0x27b0], R229 ;  /* 0x0027b0e501007387 */ /* 0x000fe80000100800 */
[----:B------:R-:W-:Y:S04]  /*36d40*/  STL [R1+0x27ac], R217 ;  /* 0x0027acd901007387 */ /* 0x000fe80000100800 */
[----:B------:R-:W-:Y:S04]  /*36d50*/  STL [R1+0x27a8], R216 ;  /* 0x0027a8d801007387 */ /* 0x000fe80000100800 */
[----:B------:R-:W2:Y:S04]  /*36d60*/  LDL.LU R76, [R1+0x320] ;  /* 0x00032000014c7983 */ /* 0x000ea80000300800 */
        /* <DEDUP_REMOVED lines=14> */
[----:B-1----:R-:W-:-:S03]  /*36e50*/  IMAD.MOV.U32 R241, RZ, RZ, R32 ;  /* 0x000000fffff17224 */ /* 0x002fc600078e0020 */
[----:B------:R-:W2:Y:S01]  /*36e60*/  LDL.LU R171, [R1+0x33c] ;  /* 0x00033c0001ab7983 */ /* 0x000ea20000300800 */
[----:B----4-:R-:W-:-:S03]  /*36e70*/  IMAD.MOV.U32 R240, RZ, RZ, R33 ;  /* 0x000000fffff07224 */ /* 0x010fc600078e0021 */
[----:B------:R-:W2:Y:S01]  /*36e80*/  LDL.LU R189, [R1+0x2848] ;  /* 0x0028480001bd7983 */ /* 0x000ea20000300800 */
[----:B------:R-:W-:-:S03]  /*36e90*/  IMAD.MOV.U32 R32, RZ, RZ, R105 ;  /* 0x000000ffff207224 */ /* 0x000fc600078e0069 */
[----:B------:R-:W2:Y:S01]  /*36ea0*/  LDL.LU R190, [R1+0x2844] ;  /* 0x0028440001be7983 */ /* 0x000ea20000300800 */
[----:B------:R-:W-:-:S03]  /*36eb0*/  MOV R221, R34 ;  /* 0x0000002200dd7202 */ /* 0x000fc60000000f00 */
[----:B------:R-:W2:Y:S01]  /*36ec0*/  LDL.LU R191, [R1+0x2840] ;  /* 0x0028400001bf7983 */ /* 0x000ea20000300800 */
[----:B------:R-:W-:Y:S01]  /*36ed0*/  MOV R33, R106 ;  /* 0x0000006a00217202 */ /* 0x000fe20000000f00 */
[----:B------:R-:W-:Y:S02]  /*36ee0*/  IMAD.MOV.U32 R220, RZ, RZ, R35 ;  /* 0x000000ffffdc7224 */ /* 0x000fe400078e0023 */
[----:B------:R-:W4:Y:S01]  /*36ef0*/  LDL.LU R104, [R1+0x283c] ;  /* 0x00283c0001687983 */ /* 0x000f220000300800 */
[----:B------:R-:W-:-:S03]  /*36f00*/  IMAD.MOV.U32 R34, RZ, RZ, R107 ;  /* 0x000000ffff227224 */ /* 0x000fc600078e006b */
[----:B------:R-:W4:Y:S01]  /*36f10*/  LDL.LU R105, [R1+0x2838] ;  /* 0x0028380001697983 */ /* 0x000f220000300800 */
[----:B------:R-:W-:Y:S01]  /*36f20*/  IMAD.MOV.U32 R35, RZ, RZ, R115 ;  /* 0x000000ffff237224 */ /* 0x000fe200078e0073 */
[----:B------:R-:W-:Y:S02]  /*36f30*/  MOV R36, R47 ;  /* 0x0000002f00247202 */ /* 0x000fe40000000f00 */
[----:B------:R-:W4:Y:S01]  /*36f40*/  LDL.LU R106, [R1+0x2834] ;  /* 0x00283400016a7983 */ /* 0x000f220000300800 */
[----:B------:R-:W-:-:S03]  /*36f50*/  IMAD.MOV.U32 R37, RZ, RZ, R51 ;  /* 0x000000ffff257224 */ /* 0x000fc600078e0033 */
[----:B------:R-:W4:Y:S04]  /*36f60*/  LDL.LU R107, [R1+0x2830] ;  /* 0x00283000016b7983 */ /* 0x000f280000300800 */
[----:B------:R-:W4:Y:S04]  /*36f70*/  LDL.LU R115, [R1+0x282c] ;  /* 0x00282c0001737983 */ /* 0x000f280000300800 */
[----:B------:R-:W4:Y:S04]  /*36f80*/  LDL.LU R47, [R1+0x2828] ;  /* 0x00282800012f7983 */ /* 0x000f280000300800 */
[----:B------:R-:W2:Y:S01]  /*36f90*/  LDL.LU R51, [R1+0x2824] ;  /* 0x0028240001337983 */ /* 0x000ea20000300800 */
[----:B------:R-:W-:Y:S01]  /*36fa0*/  IMAD.MOV.U32 R38, RZ, RZ, R2 ;  /* 0x000000ffff267224 */ /* 0x000fe200078e0002 */
[----:B------:R-:W-:-:S02]  /*36fb0*/  MOV R39, R20 ;  /* 0x0000001400277202 */ /* 0x000fc40000000f00 */
[----:B------:R-:W4:Y:S04]  /*36fc0*/  LDL.LU R2, [R1+0x2820] ;  /* 0x0028200001027983 */ /* 0x000f280000300800 */
[----:B------:R-:W4:Y:S01]  /*36fd0*/  LDL.LU R20, [R1+0x281c] ;  /* 0x00281c0001147983 */ /* 0x000f220000300800 */
[C---:B---3--:R-:W-:Y:S06]  /*36fe0*/  HMMA.1688.F32.TF32 R108, R24.reuse, R238, R108 ;  /* 0x000000ee186c723c */ /* 0x048fec000008106c */
[C---:B------:R-:W-:Y:S06]  /*36ff0*/  HMMA.1688.F32.TF32 R172, R24.reuse, R234, R172 ;  /* 0x000000ea18ac723c */ /* 0x040fec00000810ac */
[C---:B------:R-:W-:Y:S06]  /*37000*/  HMMA.1688.F32.TF32 R40, R24.reuse, R218, R100 ;  /* 0x000000da1828723c */ /* 0x040fec0000081064 */
[C---:B------:R-:W-:Y:S01]  /*37010*/  HMMA.1688.F32.TF32 R68, R24.reuse, R206, R140 ;  /* 0x000000ce1844723c */ /* 0x040fe2000008108c */
[----:B------:R-:W-:Y:S01]  /*37020*/  IMAD.MOV.U32 R130, RZ, RZ, R245 ;  /* 0x000000ffff827224 */ /* 0x000fe200078e00f5 */
[----:B------:R-:W-:Y:S04]  /*37030*/  LDS R72, [R252+UR12+0x22080] ;  /* 0x0220800cfc487984 */ /* 0x000fe80008000800 */
[C---:B------:R-:W-:Y:S01]  /*37040*/  HMMA.1688.F32.TF32 R64, R24.reuse, R226, R56 ;  /* 0x000000e21840723c */ /* 0x040fe20000081038 */
[----:B------:R-:W-:Y:S01]  /*37050*/  IMAD.MOV.U32 R131, RZ, RZ, R244 ;  /* 0x000000ffff837224 */ /* 0x000fe200078e00f4 */
[----:B------:R-:W-:Y:S04]  /*37060*/  LDS R74, [R252+UR12+0x22480] ;  /* 0x0224800cfc4a7984 */ /* 0x000fe80008000800 */
[C---:B------:R-:W-:Y:S01]  /*37070*/  HMMA.1688.F32.TF32 R56, R24.reuse, R222, R180 ;  /* 0x000000de1838723c */ /* 0x040fe200000810b4 */
[----:B------:R-:W-:Y:S04]  /*37080*/  LDS R73, [R21+UR12+0x22080] ;  /* 0x0220800c15497984 */ /* 0x000fe80008000800 */
[----:B------:R-:W-:Y:S01]  /*37090*/  LDS R75, [R21+UR12+0x22480] ;  /* 0x0224800c154b7984 */ /* 0x000fe20008000800 */
[----:B--2---:R-:W-:Y:S01]  /*370a0*/  HMMA.1688.F32.TF32 R48, R24, R242, R48 ;  /* 0x000000f21830723c */ /* 0x004fe20000081030 */
[----:B----4-:R-:W-:-:S02]  /*370b0*/  IMAD.MOV.U32 R183, RZ, RZ, R2 ;  /* 0x000000ffffb77224 */ /* 0x010fc400078e0002 */
[----:B------:R-:W-:-:S15]  /*370c0*/  IMAD.MOV.U32 R182, RZ, RZ, R20 ;  /* 0x000000ffffb67224 */ /* 0x000fde00078e0014 */
[----:B------:R-:W-:-:S05]  /*370d0*/  NOP ;  /* 0x0000000000007918 */ /* 0x000fca0000000000 */
[----:B------:R-:W-:Y:S04]  /*370e0*/  STL [R1+0x275c], R51 ;  /* 0x00275c3301007387 */ /* 0x000fe80000100800 */
[----:B------:R-:W-:Y:S04]  /*370f0*/  STL [R1+0x2758], R110 ;  /* 0x0027586e01007387 */ /* 0x000fe80000100800 */
[----:B------:R-:W-:Y:S04]  /*37100*/  STL [R1+0x2754], R111 ;  /* 0x0027546f01007387 */ /* 0x000fe80000100800 */
[----:B------:R-:W-:Y:S04]  /*37110*/  STL [R1+0x2750], R175 ;  /* 0x002750af01007387 */ /* 0x000fe80000100800 */
[----:B------:R-:W2:Y:S04]  /*37120*/  LDL.LU R180, [R1+0x160] ;  /* 0x0001600001b47983 */ /* 0x000ea80000300800 */
[----:B------:R-:W2:Y:S04]  /*37130*/  LDL.LU R181, [R1+0x164] ;  /* 0x0001640001b57983 */ /* 0x000ea80000300800 */
[----:B------:R-:W3:Y:S04]  /*37140*/  LDL.LU R20, [R1+0x2818] ;  /* 0x0028180001147983 */ /* 0x000ee80000300800 */
[----:B------:R-:W4:Y:S04]  /*37150*/  LDL.LU R2, [R1+0x2814] ;  /* 0x0028140001027983 */ /* 0x000f280000300800 */
[----:B------:R-:W2:Y:S04]  /*37160*/  LDL.LU R184, [R1+0x170] ;  /* 0x0001700001b87983 */ /* 0x000ea80000300800 */
[----:B------:R-:W2:Y:S04]  /*37170*/  LDL.LU R185, [R1+0x174] ;  /* 0x0001740001b97983 */ /* 0x000ea80000300800 */
[----:B------:R-:W2:Y:S04]  /*37180*/  LDL.LU R186, [R1+0x178] ;  /* 0x0001780001ba7983 */ /* 0x000ea80000300800 */
[----:B------:R-:W2:Y:S04]  /*37190*/  LDL.LU R187, [R1+0x17c] ;  /* 0x00017c0001bb7983 */ /* 0x000ea80000300800 */
[----:B------:R-:W3:Y:S04]  /*371a0*/  LDL.LU R176, [R1+0x340] ;  /* 0x0003400001b07983 */ /* 0x000ee80000300800 */
[----:B------:R-:W3:Y:S01]  /*371b0*/  LDL.LU R177, [R1+0x344] ;  /* 0x0003440001b17983 */ /* 0x000ee20000300800 */
[----:B----4-:R-:W-:-:S03]  /*371c0*/  MOV R178, R2 ;  /* 0x0000000200b27202 */ /* 0x010fc60000000f00 */
[----:B------:R-:W4:Y:S01]  /*371d0*/  LDL.LU R2, [R1+0x2810] ;  /* 0x0028100001027983 */ /* 0x000f220000300800 */
[----:B------:R-:W-:Y:S01]  /*371e0*/  HMMA.1688.F32.TF32 R188, R24, R18, R188 ;  /* 0x0000001218bc723c */ /* 0x000fe200000810bc */
[----:B------:R-:W-:Y:S01]  /*371f0*/  IMAD.MOV.U32 R100, RZ, RZ, R17 ;  /* 0x000000ffff647224 */ /* 0x000fe200078e0011 */
[----:B------:R-:W-:-:S04]  /*37200*/  MOV R101, R16 ;  /* 0x0000001000657202 */ /* 0x000fc80000000f00 */
[C---:B------:R-:W-:Y:S01]  /*37210*/  HMMA.1688.F32.TF32 R84, R28.reuse, R18, R76 ;  /* 0x000000121c54723c */ /* 0x040fe2000008104c */
[----:B------:R-:W-:Y:S02]  /*37220*/  IMAD.MOV.U32 R102, RZ, RZ, R9 ;  /* 0x000000ffff667224 */ /* 0x000fe400078e0009 */
[----:B------:R-:W-:Y:S01]  /*37230*/  IMAD.MOV.U32 R103, RZ, RZ, R8 ;  /* 0x000000ffff677224 */ /* 0x000fe200078e0008 */
[----:B------:R-:W-:Y:S02]  /*37240*/  STL [R1+0x2700], R252 ;  /* 0x002700fc01007387 */ /* 0x000fe40000100800 */
[C---:B--2---:R-:W-:Y:S01]  /*37250*/  HMMA.1688.F32.TF32 R140, R28.reuse, R6, R184 ;  /* 0x000000061c8c723c */ /* 0x044fe200000810b8 */
[----:B---3--:R-:W-:Y:S01]  /*37260*/  IMAD.MOV.U32 R179, RZ, RZ, R20 ;  /* 0x000000ffffb37224 */ /* 0x008fe200078e0014 */
[----:B------:R-:W-:Y:S04]  /*37270*/  LDS R76, [R0+UR12+0x22080] ;  /* 0x0220800c004c7984 */ /* 0x000fe80008000800 */
[----:B------:R-:W-:Y:S01]  /*37280*/  HMMA.1688.F32.TF32 R100, R28, R246, R100 ;  /* 0x000000f61c64723c */ /* 0x000fe20000081064 */
[----:B------:R-:W-:Y:S04]  /*37290*/  LDS R78, [R0+UR12+0x22480] ;  /* 0x0224800c004e7984 */ /* 0x000fe80008000800 */
[----:B------:R-:W-:Y:S01]  /*372a0*/  LDS R77, [R3+UR12+0x22080] ;  /* 0x0220800c034d7984 */ /* 0x000fe20008000800 */
[----:B------:R-:W-:Y:S03]  /*372b0*/  HMMA.1688.F32.TF32 R112, R24, R10, R112 ;  /* 0x0000000a1870723c */ /* 0x000fe60000081070 */
[----:B------:R-:W-:-:S15]  /*372c0*/  LDS R79, [R3+UR12+0x22480] ;  /* 0x0224800c034f7984 */ /* 0x000fde0008000800 */
[----:B------:R-:W-:Y:S01]  /*372d0*/  MOV R225, R100 ;  /* 0x0000006400e17202 */ /* 0x000fe20000000f00 */
[----:B------:R-:W-:Y:S01]  /*372e0*/  IMAD.MOV.U32 R224, RZ, RZ, R101 ;  /* 0x000000ffffe07224 */ /* 0x000fe200078e0065 */
[----:B------:R-:W-:Y:S01]  /*372f0*/  MOV R213, R103 ;  /* 0x0000006700d57202 */ /* 0x000fe20000000f00 */
[----:B------:R-:W-:Y:S01]  /*37300*/  IMAD.MOV.U32 R212, RZ, RZ, R102 ;  /* 0x000000ffffd47224 */ /* 0x000fe200078e0066 */
[----:B----4-:R-:W1:Y:S04]  /*37310*/  LDSM.16.M88.4 R16, [R2+UR17+0x2080] ;  /* 0x002080110210783b */ /* 0x010e680008000200 */
[----:B-1----:R-:W-:Y:S04]  /*37320*/  STL [R1+0x273c], R18 ;  /* 0x00273c1201007387 */ /* 0x002fe80000100800 */
[----:B------:R-:W-:Y:S04]  /*37330*/  STL [R1+0x2738], R19 ;  /* 0x0027381301007387 */ /* 0x000fe80000100800 */
        /* <DEDUP_REMOVED lines=24> */
[C---:B------:R-:W-:Y:S03]  /*374c0*/  HMMA.1688.F32.TF32 R8, R28.reuse, R10, R176 ;  /* 0x0000000a1c08723c */ /* 0x040fe600000810b0 */
[----:B------:R-:W4:Y:S04]  /*374d0*/  LDL.LU R176, [R1+0x80] ;  /* 0x0000800001b07983 */ /* 0x000f280000300800 */
[----:B------:R-:W4:Y:S01]  /*374e0*/  LDL.LU R177, [R1+0x84] ;  /* 0x0000840001b17983 */ /* 0x000f220000300800 */
[----:B------:R-:W-:Y:S03]  /*374f0*/  HMMA.1688.F32.TF32 R164, R28, R14, R180 ;  /* 0x0000000e1ca4723c */ /* 0x000fe600000810b4 */
[----:B------:R-:W4:Y:S04]  /*37500*/  LDL.LU R178, [R1+0x88] ;  /* 0x0000880001b27983 */ /* 0x000f280000300800 */
[----:B------:R-:W4:Y:S04]  /*37510*/  LDL.LU R179, [R1+0x8c] ;  /* 0x00008c0001b37983 */ /* 0x000f280000300800 */
[----:B------:R-:W4:Y:S04]  /*37520*/  LDL.LU R180, [R1+0x50] ;  /* 0x0000500001b47983 */ /* 0x000f280000300800 */
[----:B------:R-:W4:Y:S01]  /*37530*/  LDL.LU R181, [R1+0x54] ;  /* 0x0000540001b57983 */ /* 0x000f220000300800 */
[----:B------:R-:W-:Y:S03]  /*37540*/  HMMA.1688.F32.TF32 R60, R24, R246, R60 ;  /* 0x000000f6183c723c */ /* 0x000fe6000008103c */
[----:B------:R-:W4:Y:S04]  /*37550*/  LDL.LU R182, [R1+0x58] ;  /* 0x0000580001b67983 */ /* 0x000f280000300800 */
[----:B------:R-:W4:Y:S04]  /*37560*/  LDL.LU R183, [R1+0x5c] ;  /* 0x00005c0001b77983 */ /* 0x000f280000300800 */
[----:B------:R-:W4:Y:S04]  /*37570*/  LDL.LU R128, [R1] ;  /* 0x0000000001807983 */ /* 0x000f280000300800 */
[----:B------:R-:W4:Y:S01]  /*37580*/  LDL.LU R129, [R1+0x4] ;  /* 0x0000040001817983 */ /* 0x000f220000300800 */
[----:B--2---:R-:W-:-:S15]  /*37590*/  HMMA.1688.F32.TF32 R100, R28, R242, R100 ;  /* 0x000000f21c64723c */ /* 0x004fde0000081064 */
[----:B------:R-:W-:-:S09]  /*375a0*/  NOP ;  /* 0x0000000000007918 */ /* 0x000fd20000000000 */
[----:B------:R-:W-:Y:S01]  /*375b0*/  IMAD.MOV.U32 R245, RZ, RZ, R102 ;  /* 0x000000fffff57224 */ /* 0x000fe200078e0066 */
[----:B------:R-:W-:Y:S01]  /*375c0*/  MOV R244, R103 ;  /* 0x0000006700f47202 */ /* 0x000fe20000000f00 */
[----:B------:R-:W-:Y:S01]  /*375d0*/  IMAD.MOV.U32 R246, RZ, RZ, R101 ;  /* 0x000000fffff67224 */ /* 0x000fe200078e0065 */
[----:B------:R-:W-:Y:S01]  /*375e0*/  MOV R247, R100 ;  /* 0x0000006400f77202 */ /* 0x000fe20000000f00 */
[----:B------:R-:W2:Y:S04]  /*375f0*/  LDL.LU.64 R102, [R1+0x2808] ;  /* 0x0028080001667983 */ /* 0x000ea80000300a00 */
[----:B------:R-:W2:Y:S01]  /*37600*/  LDL.LU.64 R100, [R1+0x2800] ;  /* 0x0028000001647983 */ /* 0x000ea20000300a00 */
[-C--:B------:R-:W-:Y:S06]  /*37610*/  HMMA.1688.F32.TF32 R52, R24, R230.reuse, R52 ;  /* 0x000000e61834723c */ /* 0x080fec0000081034 */
[----:B---3--:R-:W-:Y:S06]  /*37620*/  HMMA.1688.F32.TF32 R116, R28, R230, R116 ;  /* 0x000000e61c74723c */ /* 0x008fec0000081074 */
[C---:B------:R-:W-:Y:S06]  /*37630*/  HMMA.1688.F32.TF32 R104, R24.reuse, R22, R104 ;  /* 0x000000161868723c */ /* 0x040fec0000081068 */
[----:B------:R-:W-:-:S12]  /*37640*/  HMMA.1688.F32.TF32 R160, R24, R6, R160 ;  /* 0x0000000618a0723c */ /* 0x000fd800000810a0 */
[----:B------:R-:W-:Y:S01]  /*37650*/  MOV R228, R116 ;  /* 0x0000007400e47202 */ /* 0x000fe20000000f00 */
[----:B------:R-:W-:Y:S01]  /*37660*/  IMAD.MOV.U32 R229, RZ, RZ, R117 ;  /* 0x000000ffffe57224 */ /* 0x000fe200078e0075 */
[----:B------:R-:W-:Y:S01]  /*37670*/  MOV R230, R119 ;  /* 0x0000007700e67202 */ /* 0x000fe20000000f00 */
[----:B------:R-:W-:Y:S02]  /*37680*/  IMAD.MOV.U32 R231, RZ, RZ, R118 ;  /* 0x000000ffffe77224 */ /* 0x000fe400078e0076 */
[----:B----4-:R-:W-:Y:S01]  /*37690*/  HMMA.1688.F32.TF32 R116, R28, R226, R136 ;  /* 0x000000e21c74723c */ /* 0x010fe20000081088 */
[----:B------:R-:W-:Y:S05]  /*376a0*/  LDSM.16.M88.4 R136, [R2+UR17+0x3080] ;  /* 0x003080110288783b */ /* 0x000fea0008000200 */
[C---:B------:R-:W-:Y:S06]  /*376b0*/  HMMA.1688.F32.TF32 R44, R24.reuse, R14, R44 ;  /* 0x0000000e182c723c */ /* 0x040fec000008102c */
[C---:B------:R-:W-:Y:S06]  /*376c0*/  HMMA.1688.F32.TF32 R36, R24.reuse, R214, R36 ;  /* 0x000000d61824723c */ /* 0x040fec0000081024 */
[----:B------:R-:W-:Y:S01]  /*376d0*/  HMMA.1688.F32.TF32 R32, R24, R210, R32 ;  /* 0x000000d21820723c */ /* 0x000fe20000081020 */
[----:B------:R-:W1:Y:S05]  /*376e0*/  LDSM.16.M88.4 R24, [R2+UR17+0x80] ;  /* 0x000080110218783b */ /* 0x000e6a0008000200 */
[C---:B------:R-:W-:Y:S01]  /*376f0*/  HMMA.1688.F32.TF32 R88, R28.reuse, R22, R168 ;  /* 0x000000161c58723c */ /* 0x040fe200000810a8 */
[----:B------:R-:W-:Y:S04]  /*37700*/  LDS R168, [R0+UR12+0x22000] ;  /* 0x0220000c00a87984 */ /* 0x000fe80008000800 */
[----:B------:R-:W-:Y:S04]  /*37710*/  LDS R170, [R0+UR12+0x22400] ;  /* 0x0224000c00aa7984 */ /* 0x000fe80008000800 */
[----:B------:R-:W-:Y:S04]  /*37720*/  LDS R169, [R3+UR12+0x22000] ;  /* 0x0220000c03a97984 */ /* 0x000fe80008000800 */
[----:B------:R-:W3:Y:S01]  /*37730*/  LDS R171, [R3+UR12+0x22400] ;  /* 0x0224000c03ab7984 */ /* 0x000ee20008000800 */
[----:B------:R-:W-:Y:S01]  /*37740*/  IMAD.MOV.U32 R51, RZ, RZ, R116 ;  /* 0x000000ffff337224 */ /* 0x000fe200078e0074 */
[----:B------:R-:W-:Y:S01]  /*37750*/  MOV R111, R118 ;  /* 0x00000076006f7202 */ /* 0x000fe20000000f00 */
[----:B------:R-:W-:Y:S01]  /*37760*/  IMAD.MOV.U32 R110, RZ, RZ, R117 ;  /* 0x000000ffff6e7224 */ /* 0x000fe200078e0075 */
[C---:B------:R-:W-:Y:S01]  /*37770*/  HMMA.1688.F32.TF32 R248, R28.reuse, R238, R248 ;  /* 0x000000ee1cf8723c */ /* 0x040fe200000810f8 */
[----:B------:R-:W-:Y:S01]  /*37780*/  IMAD.MOV.U32 R175, RZ, RZ, R119 ;  /* 0x000000ffffaf7224 */ /* 0x000fe200078e0077 */
[----:B------:R-:W4:Y:S04]  /*37790*/  LDSM.16.M88.4 R20, [R2+UR17+0x1080] ;  /* 0x001080110214783b */ /* 0x000f280008000200 */
[C---:B------:R-:W-:Y:S06]  /*377a0*/  HMMA.1688.F32.TF32 R144, R28.reuse, R234, R144 ;  /* 0x000000ea1c90723c */ /* 0x040fec0000081090 */
[C---:B------:R-:W-:Y:S06]  /*377b0*/  HMMA.1688.F32.TF32 R176, R28.reuse, R222, R176 ;  /* 0x000000de1cb0723c */ /* 0x040fec00000810b0 */
[C---:B------:R-:W-:Y:S06]  /*377c0*/  HMMA.1688.F32.TF32 R180, R28.reuse, R218, R180 ;  /* 0x000000da1cb4723c */ /* 0x040fec00000810b4 */
[C---:B------:R-:W-:Y:S06]  /*377d0*/  HMMA.1688.F32.TF32 R184, R28.reuse, R214, R184 ;  /* 0x000000d61cb8723c */ /* 0x040fec00000810b8 */
[----:B------:R-:W-:Y:S06]  /*377e0*/  HMMA.1688.F32.TF32 R116, R28, R210, R128 ;  /* 0x000000d21c74723c */ /* 0x000fec0000081080 */
[C---:B-1----:R-:W-:Y:S01]  /*377f0*/  HMMA.1688.F32.TF32 R88, R72.reuse, R24, R88 ;  /* 0x000000184858723c */ /* 0x042fe20000081058 */
[----:B------:R1:W-:Y:S04]  /*37800*/  STL.64 [R1+0x2748], R178 ;  /* 0x002748b201007387 */ /* 0x0003e80000100a00 */
[----:B------:R3:W-:Y:S01]  /*37810*/  STL.64 [R1+0x2740], R176 ;  /* 0x002740b001007387 */ /* 0x0007e20000100a00 */
[----:B------:R-:W-:Y:S06]  /*37820*/  HMMA.1688.F32.TF32 R8, R72, R16, R8 ;  /* 0x000000104808723c */ /* 0x000fec0000081008 */
[----:B--2---:R-:W-:Y:S01]  /*37830*/  HMMA.1688.F32.TF32 R28, R28, R206, R100 ;  /* 0x000000ce1c1c723c */ /* 0x004fe20000081064 */
[----:B------:R-:W-:Y:S01]  /*37840*/  MOV R239, R250 ;  /* 0x000000fa00ef7202 */ /* 0x000fe20000000f00 */
[----:B------:R-:W-:-:S02]  /*37850*/  IMAD.MOV.U32 R238, RZ, RZ, R251 ;  /* 0x000000ffffee7224 */ /* 0x000fc400078e00fb */
[----:B------:R-:W-:Y:S02]  /*37860*/  IMAD.MOV.U32 R243, RZ, RZ, R248 ;  /* 0x000000fffff37224 */ /* 0x000fe400078e00f8 */
[----:B------:R-:W-:Y:S01]  /*37870*/  IMAD.MOV.U32 R242, RZ, RZ, R249 ;  /* 0x000000fffff27224 */ /* 0x000fe200078e00f9 */
[----:B------:R-:W-:Y:S01]  /*37880*/  MOV R210, R205 ;  /* 0x000000cd00d27202 */ /* 0x000fe20000000f00 */
[----:B------:R-:W-:Y:S01]  /*37890*/  IMAD.MOV.U32 R211, RZ, RZ, R204 ;  /* 0x000000ffffd37224 */ /* 0x000fe200078e00cc */
[----:B------:R-:W-:-:S15]  /*378a0*/  LDSM.16.M88.4 R128, [R2+UR17+0x5080] ;  /* 0x005080110280783b */ /* 0x000fde0008000200 */
[----:B-1----:R-:W-:Y:S01]  /*378b0*/  MOV R179, R28 ;  /* 0x0000001c00b37202 */ /* 0x002fe20000000f00 */
[----:B------:R-:W-:Y:S01]  /*378c0*/  IMAD.MOV.U32 R178, RZ, RZ, R29 ;  /* 0x000000ffffb27224 */ /* 0x000fe200078e001d */
[----:B---3--:R-:W-:Y:S01]  /*378d0*/  MOV R176, R31 ;  /* 0x0000001f00b07202 */ /* 0x008fe20000000f00 */
[----:B------:R-:W-:Y:S02]  /*378e0*/  IMAD.MOV.U32 R177, RZ, RZ, R30 ;  /* 0x000000ffffb17224 */ /* 0x000fe400078e001e */
[-C--:B------:R-:W-:Y:S06]  /*378f0*/  HMMA.1688.F32.TF32 R28, R168, R24.reuse, R132 ;  /* 0x00000018a81c723c */ /* 0x080fec0000081084 */
[----:B------:R-:W-:Y:S01]  /*37900*/  HMMA.1688.F32.TF32 R100, R80, R24, R104 ;  /* 0x000000185064723c */ /* 0x000fe20000081068 */
[----:B------:R-:W-:Y:S01]  /*37910*/  IMAD.MOV.U32 R251, RZ, RZ, R116 ;  /* 0x000000fffffb7224 */ /* 0x000fe200078e0074 */
[----:B------:R-:W-:Y:S01]  /*37920*/  MOV R250, R117 ;  /* 0x0000007500fa7202 */ /* 0x000fe20000000f00 */
[----:B------:R-:W-:-:S02]  /*37930*/  IMAD.MOV.U32 R249, RZ, RZ, R118 ;  /* 0x000000fffff97224 */ /* 0x000fc400078e0076 */
[----:B------:R-:W-:Y:S01]  /*37940*/  IMAD.MOV.U32 R248, RZ, RZ, R119 ;  /* 0x000000fffff87224 */ /* 0x000fe200078e0077 */
[----:B------:R-:W-:Y:S01]  /*37950*/  MOV R205, R158 ;  /* 0x0000009e00cd7202 */ /* 0x000fe20000000f00 */
[----:B------:R-:W-:Y:S01]  /*37960*/  IMAD.MOV.U32 R204, RZ, RZ, R159 ;  /* 0x000000ffffcc7224 */ /* 0x000fe200078e009f */
[----:B------:R-:W-:Y:S10]  /*37970*/  LDSM.16.M88.4 R132, [R2+UR17+0x4080] ;  /* 0x004080110284783b */ /* 0x000ff40008000200 */
[----:B------:R-:W-:Y:S01]  /*37980*/  IMAD.MOV.U32 R219, RZ, RZ, R28 ;  /* 0x000000ffffdb7224 */ /* 0x000fe200078e001c */
[----:B------:R-:W-:Y:S01]  /*37990*/  MOV R215, R30 ;  /* 0x0000001e00d77202 */ /* 0x000fe20000000f00 */
[----:B------:R-:W-:-:S02]  /*379a0*/  IMAD.MOV.U32 R218, RZ, RZ, R29 ;  /* 0x000000ffffda7224 */ /* 0x000fc400078e001d */
[----:B------:R-:W-:Y:S02]  /*379b0*/  IMAD.MOV.U32 R214, RZ, RZ, R31 ;  /* 0x000000ffffd67224 */ /* 0x000fe400078e001f */
[----:B------:R-:W-:-:S15]  /*379c0*/  HMMA.1688.F32.TF32 R28, R76, R24, R196 ;  /* 0x000000184c1c723c */ /* 0x000fde00000810c4 */
[----:B------:R-:W-:-:S08]  /*379d0*/  NOP ;  /* 0x0000000000007918 */ /* 0x000fd00000000000 */
[----:B------:R-:W-:Y:S04]  /*379e0*/  STL.64 [R1+0xf0], R28 ;  /* 0x0000f01c01007387 */ /* 0x000fe80000100a00 */
[----:B------:R4:W-:Y:S02]  /*379f0*/  STL.64 [R1+0xf8], R30 ;  /* 0x0000f81e01007387 */ /* 0x0009e40000100a00 */
[-C--:B----4-:R-:W-:Y:S02]  /*37a00*/  HMMA.1688.F32.TF32 R28, R168, R20.reuse, R148 ;  /* 0x00000014a81c723c */ /* 0x090fe40000081094 */
[----:B------:R-:W-:Y:S04]  /*37a10*/  STL.64 [R1+0xe0], R100 ;  /* 0x0000e06401007387 */ /* 0x000fe80000100a00 */
[----:B------:R1:W-:Y:S04]  /*37a20*/  STL.64 [R1+0xe8], R102 ;  /* 0x0000e86601007387 */ /* 0x0003e80000100a00 */
[----:B------:R-:W-:Y:S04]  /*37a30*/  STL.64 [R1+0x380], R88 ;  /* 0x0003805801007387 */ /* 0x000fe80000100a00 */
[----:B------:R2:W-:Y:S01]  /*37a40*/  STL.64 [R1+0x388], R90 ;  /* 0x0003885a01007387 */ /* 0x0005e20000100a00 */
[-C--:B-1----:R-:W-:Y:S01]  /*37a50*/  HMMA.1688.F32.TF32 R100, R80, R20.reuse, R188 ;  /* 0x000000145064723c */ /* 0x082fe200000810bc */
[----:B------:R-:W-:Y:S01]  /*37a60*/  MOV R196, R194 ;  /* 0x000000c200c47202 */ /* 0x000fe20000000f00 */
[----:B------:R-:W-:Y:S01]  /*37a70*/  IMAD.MOV.U32 R197, RZ, RZ, R195 ;  /* 0x000000ffffc57224 */ /* 0x000fe200078e00c3 */
[----:B------:R-:W-:Y:S01]  /*37a80*/  MOV R199, R125 ;  /* 0x0000007d00c77202 */ /* 0x000fe20000000f00 */
[----:B------:R-:W-:Y:S01]  /*37a90*/  IMAD.MOV.U32 R198, RZ, RZ, R124 ;  /* 0x000000ffffc67224 */ /* 0x000fe200078e007c */
[----:B------:R-:W-:Y:S04]  /*37aa0*/  LDSM.16.M88.4 R148, [R2+UR17+0xd080] ;  /* 0x00d080110294783b */ /* 0x000fe80008000200 */
[----:B------:R-:W-:Y:S01]  /*37ab0*/  IMAD.MOV.U32 R18, RZ, RZ, R28 ;  /* 0x000000ffff127224 */ /* 0x000fe200078e001c */
[----:B--2---:R-:W-:Y:S01]  /*37ac0*/  HMMA.1688.F32.TF32 R88, R76, R20, R152 ;  /* 0x000000144c58723c */ /* 0x004fe20000081098 */
[----:B------:R-:W-:Y:S01]  /*37ad0*/  MOV R19, R29 ;  /* 0x0000001d00137202 */ /* 0x000fe20000000f00 */
[----:B------:R-:W-:-:S02]  /*37ae0*/  IMAD.MOV.U32 R25, RZ, RZ, R30 ;  /* 0x000000ffff197224 */ /* 0x000fc400078e001e */
[----:B------:R-:W-:Y:S02]  /*37af0*/  IMAD.MOV.U32 R24, RZ, RZ, R31 ;  /* 0x000000ffff187224 */ /* 0x000fe400078e001f */
[----:B------:R-:W-:Y:S01]  /*37b00*/  IMAD.MOV.U32 R188, RZ, RZ, R126 ;  /* 0x000000ffffbc7224 */ /* 0x000fe200078e007e */
[----:B------:R-:W-:Y:S01]  /*37b10*/  HMMA.1688.F32.TF32 R28, R72, R20, R84 ;  /* 0x00000014481c723c */ /* 0x000fe20000081054 */
[----:B------:R-:W-:Y:S01]  /*37b20*/  IMAD.MOV.U32 R189, RZ, RZ, R127 ;  /* 0x000000ffffbd7224 */ /* 0x000fe200078e007f */
[----:B------:R-:W-:Y:S01]  /*37b30*/  MOV R190, R4 ;  /* 0x0000000400be7202 */ /* 0x000fe20000000f00 */
[----:B------:R-:W-:Y:S01]  /*37b40*/  IMAD.MOV.U32 R191, RZ, RZ, R5 ;  /* 0x000000ffffbf7224 */ /* 0x000fe200078e0005 */
[----:B------:R-:W1:Y:S04]  /*37b50*/  LDSM.16.M88.4 R152, [R2+UR17+0xc080] ;  /* 0x00c080110298783b */ /* 0x000e680008000200 */
[----:B------:R-:W-:Y:S04]  /*37b60*/  STL.64 [R1+0xb0], R100 ;  /* 0x0000b06401007387 */ /* 0x000fe80000100a00 */
[----:B------:R-:W-:Y:S04]  /*37b70*/  STL.64 [R1+0xb8], R102 ;  /* 0x0000b86601007387 */ /* 0x000fe80000100a00 */
[----:B------:R2:W-:Y:S04]  /*37b80*/  STL.64 [R1+0x2730], R22 ;  /* 0x0027301601007387 */ /* 0x0005e80000100a00 */
[----:B------:R-:W-:Y:S04]  /*37b90*/  STL.64 [R1+0x80], R88 ;  /* 0x0000805801007387 */ /* 0x000fe80000100a00 */
[----:B------:R-:W-:Y:S04]  /*37ba0*/  STL.64 [R1+0x88], R90 ;  /* 0x0000885a01007387 */ /* 0x000fe80000100a00 */
[----:B------:R-:W-:Y:S01]  /*37bb0*/  STL.64 [R1+0x370], R28 ;  /* 0x0003701c01007387 */ /* 0x000fe20000100a00 */
[-C--:B--2---:R-:W-:Y:S03]  /*37bc0*/  HMMA.1688.F32.TF32 R20, R76, R16.reuse, R92 ;  /* 0x000000104c14723c */ /* 0x084fe6000008105c */
[----:B------:R2:W-:Y:S03]  /*37bd0*/  STL.64 [R1+0x378], R30 ;  /* 0x0003781e01007387 */ /* 0x0005e60000100a00 */
[----:B--2---:R-:W-:-:S15]  /*37be0*/  HMMA.1688.F32.TF32 R28, R80, R16, R112 ;  /* 0x00000010501c723c */ /* 0x004fde0000081070 */
[----:B------:R-:W-:-:S08]  /*37bf0*/  NOP ;  /* 0x0000000000007918 */ /* 0x000fd00000000000 */
[----:B------:R-:W-:Y:S04]  /*37c00*/  STL.64 [R1+0xa0], R28 ;  /* 0x0000a01c01007387 */ /* 0x000fe80000100a00 */
[----:B------:R-:W-:Y:S04]  /*37c10*/  STL.64 [R1+0xa8], R30 ;  /* 0x0000a81e01007387 */ /* 0x000fe80000100a00 */
[----:B------:R2:W-:Y:S04]  /*37c20*/  STL.64 [R1+0x60], R20 ;  /* 0x0000601401007387 */ /* 0x0005e80000100a00 */
[----:B------:R3:W-:Y:S04]  /*37c30*/  STL.64 [R1+0x68], R22 ;  /* 0x0000681601007387 */ /* 0x0007e80000100a00 */
[----:B------:R-:W-:Y:S04]  /*37c40*/  STL.64 [R1+0x360], R8 ;  /* 0x0003600801007387 */ /* 0x000fe80000100a00 */
[----:B------:R-:W-:Y:S04]  /*37c50*/  STL.64 [R1+0x368], R10 ;  /* 0x0003680a01007387 */ /* 0x000fe80000100a00 */
[----:B------:R-:W4:Y:S04]  /*37c60*/  LDL.LU R194, [R1+0x27fc] ;  /* 0x0027fc0001c27983 */ /* 0x000f280000300800 */
[----:B------:R-:W4:Y:S04]  /*37c70*/  LDL.LU R195, [R1+0x27f8] ;  /* 0x0027f80001c37983 */ /* 0x000f280000300800 */
[----:B------:R-:W4:Y:S04]  /*37c80*/  LDL.LU R124, [R1+0x27f4] ;  /* 0x0027f400017c7983 */ /* 0x000f280000300800 */
[----:B------:R-:W4:Y:S01]  /*37c90*/  LDL.LU R125, [R1+0x27f0] ;  /* 0x0027f000017d7983 */ /* 0x000f220000300800 */
[----:B--2---:R-:W-:-:S03]  /*37ca0*/  IMAD.MOV.U32 R20, RZ, RZ, R12 ;  /* 0x000000ffff147224 */ /* 0x004fc600078e000c */
[----:B------:R-:W2:Y:S01]  /*37cb0*/  LDL.LU R126, [R1+0x27ec] ;  /* 0x0027ec00017e7983 */ /* 0x000ea20000300800 */
[----:B------:R-:W-:-:S03]  /*37cc0*/  MOV R21, R13 ;  /* 0x0000000d00157202 */ /* 0x000fc60000000f00 */
[----:B------:R-:W2:Y:S04]  /*37cd0*/  LDL.LU R127, [R1+0x27e8] ;  /* 0x0027e800017f7983 */ /* 0x000ea80000300800 */
[----:B------:R-:W2:Y:S04]  /*37ce0*/  LDL.LU R4, [R1+0x27e4] ;  /* 0x0027e40001047983 */ /* 0x000ea80000300800 */
[----:B------:R-:W2:Y:S04]  /*37cf0*/  LDL.LU R5, [R1+0x27e0] ;  /* 0x0027e00001057983 */ /* 0x000ea80000300800 */
[----:B------:R-:W2:Y:S04]  /*37d00*/  LDL.LU R12, [R1+0x27dc] ;  /* 0x0027dc00010c7983 */ /* 0x000ea80000300800 */
[----:B------:R-:W2:Y:S01]  /*37d10*/  LDL.LU R13, [R1+0x27d8] ;  /* 0x0027d800010d7983 */ /* 0x000ea20000300800 */
[----:B---3--:R-:W-:Y:S01]  /*37d20*/  IMAD.MOV.U32 R22, RZ, RZ, R96 ;  /* 0x000000ffff167224 */ /* 0x008fe200078e0060 */
[----:B------:R-:W-:Y:S01]  /*37d30*/  HMMA.1688.F32.TF32 R84, R168, R16, R200 ;  /* 0x00000010a854723c */ /* 0x000fe200000810c8 */
[----:B------:R-:W-:Y:S01]  /*37d40*/  IMAD.MOV.U32 R23, RZ, RZ, R97 ;  /* 0x000000ffff177224 */ /* 0x000fe200078e0061 */
[----:B------:R-:W3:Y:S04]  /*37d50*/  LDL.LU R96, [R1+0x27d4] ;  /* 0x0027d40001607983 */ /* 0x000ee80000300800 */
[----:B------:R-:W3:Y:S01]  /*37d60*/  LDL.LU R97, [R1+0x27d0] ;  /* 0x0027d00001617983 */ /* 0x000ee20000300800 */
[----:B------:R-:W-:Y:S01]  /*37d70*/  MOV R200, R98 ;  /* 0x0000006200c87202 */ /* 0x000fe20000000f00 */
[----:B------:R-:W-:-:S02]  /*37d80*/  IMAD.MOV.U32 R201, RZ, RZ, R99 ;  /* 0x000000ffffc97224 */ /* 0x000fc400078e0063 */
[----:B------:R-:W3:Y:S01]  /*37d90*/  LDL.LU R98, [R1+0x27cc] ;  /* 0x0027cc0001627983 */ /* 0x000ee20000300800 */
[----:B------:R-:W-:Y:S01]  /*37da0*/  IMAD.MOV.U32 R202, RZ, RZ, R233 ;  /* 0x000000ffffca7224 */ /* 0x000fe200078e00e9 */
[----:B------:R-:W-:Y:S02]  /*37db0*/  MOV R203, R232 ;  /* 0x000000e800cb7202 */ /* 0x000fe40000000f00 */
[----:B------:R-:W3:Y:S04]  /*37dc0*/  LDL.LU R99, [R1+0x27c8] ;  /* 0x0027c80001637983 */ /* 0x000ee80000300800 */
[----:B------:R-:W3:Y:S04]  /*37dd0*/  LDL.LU R233, [R1+0x27c4] ;  /* 0x0027c40001e97983 */ /* 0x000ee80000300800 */
[----:B------:R-:W3:Y:S01]  /*37de0*/  LDL.LU R232, [R1+0x27c0] ;  /* 0x0027c00001e87983 */ /* 0x000ee20000300800 */
[----:B------:R-:W-:Y:S01]  /*37df0*/  MOV R94, R193 ;  /* 0x000000c1005e7202 */ /* 0x000fe20000000f00 */
[----:B------:R-:W-:-:S02]  /*37e00*/  IMAD.MOV.U32 R95, RZ, RZ, R192 ;  /* 0x000000ffff5f7224 */ /* 0x000fc400078e00c0 */
[----:B------:R-:W-:Y:S01]  /*37e10*/  LDSM.16.M88.4 R28, [R2+UR17+0x7080] ;  /* 0x00708011021c783b */ /* 0x000fe20008000200 */
[----:B-1----:R-:W-:Y:S03]  /*37e20*/  HMMA.1688.F32.TF32 R20, R168, R152, R20 ;  /* 0x00000098a814723c */ /* 0x002fe60000081014 */
[----:B------:R-:W3:Y:S01]  /*37e30*/  LDL.LU R88, [R1+0x200] ;  /* 0x0002000001587983 */ /* 0x000ee20000300800 */
[----:B------:R-:W-:-:S03]  /*37e40*/  IMAD.MOV.U32 R206, RZ, RZ, R157 ;  /* 0x000000ffffce7224 */ /* 0x000fc600078e009d */
[----:B------:R-:W-:Y:S01]  /*37e50*/  LDSM.16.M88.4 R8, [R2+UR17+0x9080] ;  /* 0x009080110208783b */ /* 0x000fe20008000200 */
[----:B------:R-:W-:-:S03]  /*37e60*/  IMAD.MOV.U32 R207, RZ, RZ, R156 ;  /* 0x000000ffffcf7224 */ /* 0x000fc600078e009c */
[----:B------:R-:W3:Y:S04]  /*37e70*/  LDL.LU R89, [R1+0x204] ;  /* 0x0002040001597983 */ /* 0x000ee80000300800 */
[----:B------:R-:W-:Y:S01]  /*37e80*/  LDSM.16.M88.4 R156, [R2+UR17+0xb080] ;  /* 0x00b08011029c783b */ /* 0x000fe20008000200 */
[C---:B------:R-:W-:Y:S06]  /*37e90*/  HMMA.1688.F32.TF32 R160, R80.reuse, R136, R160 ;  /* 0x0000008850a0723c */ /* 0x040fec00000810a0 */
[----:B------:R-:W-:Y:S01]  /*37ea0*/  HMMA.1688.F32.TF32 R44, R80, R132, R44 ;  /* 0x00000084502c723c */ /* 0x000fe2000008102c */
[----:B----4-:R-:W-:-:S02]  /*37eb0*/  IMAD.MOV.U32 R93, RZ, RZ, R194 ;  /* 0x000000ffff5d7224 */ /* 0x010fc400078e00c2 */
[----:B------:R-:W-:Y:S02]  /*37ec0*/  IMAD.MOV.U32 R92, RZ, RZ, R195 ;  /* 0x000000ffff5c7224 */ /* 0x000fe400078e00c3 */
[----:B------:R-:W-:Y:S02]  /*37ed0*/  IMAD.MOV.U32 R195, RZ, RZ, R124 ;  /* 0x000000ffffc37224 */ /* 0x000fe400078e007c */
[----:B------:R-:W-:Y:S01]  /*37ee0*/  IMAD.MOV.U32 R194, RZ, RZ, R125 ;  /* 0x000000ffffc27224 */ /* 0x000fe200078e007d */
[----:B--2---:R-:W-:Y:S01]  /*37ef0*/  MOV R193, R126 ;  /* 0x0000007e00c17202 */ /* 0x004fe20000000f00 */
[----:B------:R-:W-:Y:S02]  /*37f00*/  IMAD.MOV.U32 R192, RZ, RZ, R127 ;  /* 0x000000ffffc07224 */ /* 0x000fe400078e007f */
[----:B------:R-:W1:Y:S01]  /*37f10*/  LDSM.16.M88.4 R124, [R2+UR17+0x6080] ;  /* 0x00608011027c783b */ /* 0x000e620008000200 */
[----:B------:R-:W-:Y:S02]  /*37f20*/  IMAD.MOV.U32 R117, RZ, RZ, R12 ;  /* 0x000000ffff757224 */ /* 0x000fe400078e000c */
[----:B------:R-:W-:-:S02]  /*37f30*/  IMAD.MOV.U32 R116, RZ, RZ, R13 ;  /* 0x000000ffff747224 */ /* 0x000fc400078e000d */
[----:B------:R-:W2:Y:S01]  /*37f40*/  LDSM.16.M88.4 R12, [R2+UR17+0x8080] ;  /* 0x00808011020c783b */ /* 0x000ea20008000200 */
[----:B------:R-:W-:Y:S01]  /*37f50*/  MOV R118, R5 ;  /* 0x0000000500767202 */ /* 0x000fe20000000f00 */
[----:B------:R-:W-:Y:S02]  /*37f60*/  IMAD.MOV.U32 R119, RZ, RZ, R4 ;  /* 0x000000ffff777224 */ /* 0x000fe400078e0004 */
[----:B------:R-:W4:Y:S01]  /*37f70*/  LDSM.16.M88.4 R4, [R2+UR17+0xa080] ;  /* 0x00a080110204783b */ /* 0x000f220008000200 */
[----:B---3--:R-:W-:Y:S01]  /*37f80*/  IMAD.MOV.U32 R91, RZ, RZ, R233 ;  /* 0x000000ffff5b7224 */ /* 0x008fe200078e00e9 */
[----:B------:R-:W-:Y:S02]  /*37f90*/  MOV R90, R232 ;  /* 0x000000e8005a7202 */ /* 0x000fe40000000f00 */
[----:B------:R-:W3:Y:S04]  /*37fa0*/  LDL.LU R232, [R1+0x27bc] ;  /* 0x0027bc0001e87983 */ /* 0x000ee80000300800 */
        /* <DEDUP_REMOVED lines=11> */
[----:B-1----:R-:W-:Y:S04]  /*38060*/  STL [R1+0x2728], R126 ;  /* 0x0027287e01007387 */ /* 0x002fe80000100800 */
[----:B------:R-:W-:Y:S04]  /*38070*/  STL [R1+0x2724], R127 ;  /* 0x0027247f01007387 */ /* 0x000fe80000100800 */
[----:B------:R1:W-:Y:S04]  /*38080*/  STL [R1+0x2718], R30 ;  /* 0x0027181e01007387 */ /* 0x0003e80000100800 */
[----:B------:R4:W-:Y:S04]  /*38090*/  STL [R1+0x2714], R31 ;  /* 0x0027141f01007387 */ /* 0x0009e80000100800 */
[----:B--2---:R2:W-:Y:S01]  /*380a0*/  STL [R1+0x271c], R14 ;  /* 0x00271c0e01007387 */ /* 0x0045e20000100800 */
[----:B-1----:R-:W-:-:S03]  /*380b0*/  IMAD.MOV.U32 R30, RZ, RZ, R21 ;  /* 0x000000ffff1e7224 */ /* 0x002fc600078e0015 */
[----:B------:R1:W-:Y:S01]  /*380c0*/  STL [R1+0x2710], R15 ;  /* 0x0027100f01007387 */ /* 0x0003e20000100800 */
[----:B----4-:R-:W-:Y:S01]  /*380d0*/  MOV R31, R22 ;  /* 0x00000016001f7202 */ /* 0x010fe20000000f00 */
[----:B--2---:R-:W-:Y:S02]  /*380e0*/  IMAD.MOV.U32 R14, RZ, RZ, R20 ;  /* 0x000000ffff0e7224 */ /* 0x004fe400078e0014 */
[----:B-1----:R-:W-:Y:S02]  /*380f0*/  IMAD.MOV.U32 R15, RZ, RZ, R23 ;  /* 0x000000ffff0f7224 */ /* 0x002fe400078e0017 */
[C---:B------:R-:W-:Y:S01]  /*38100*/  HMMA.1688.F32.TF32 R20, R168.reuse, R148, R188 ;  /* 0x00000094a814723c */ /* 0x040fe200000810bc */
[----:B------:R-:W-:Y:S04]  /*38110*/  STL [R1+0x2708], R10 ;  /* 0x0027080a01007387 */ /* 0x000fe80000100800 */
[----:B------:R-:W-:Y:S01]  /*38120*/  STL [R1+0x2704], R11 ;  /* 0x0027040b01007387 */ /* 0x000fe20000100800 */
[----:B------:R-:W-:Y:S03]  /*38130*/  HMMA.1688.F32.TF32 R92, R168, R4, R92 ;  /* 0x00000004a85c723c */ /* 0x000fe6000008105c */
[----:B------:R-:W-:Y:S04]  /*38140*/  STL [R1+0x2720], R6 ;  /* 0x0027200601007387 */ /* 0x000fe80000100800 */
[----:B------:R-:W-:Y:S04]  /*38150*/  STL [R1+0x270c], R7 ;  /* 0x00270c0701007387 */ /* 0x000fe80000100800 */
[----:B------:R1:W-:Y:S07]  /*38160*/  STL [R1+0x272c], R159 ;  /* 0x00272c9f01007387 */ /* 0x0003ee0000100800 */
[----:B------:R-:W-:Y:S01]  /*38170*/  MOV R126, R21 ;  /* 0x00000015007e7202 */ /* 0x000fe20000000f00 */
[----:B------:R-:W-:-:S02]  /*38180*/  IMAD.MOV.U32 R127, RZ, RZ, R22 ;  /* 0x000000ffff7f7224 */ /* 0x000fc400078e0016 */
[----:B-1----:R-:W-:Y:S02]  /*38190*/  IMAD.MOV.U32 R159, RZ, RZ, R20 ;  /* 0x000000ffff9f7224 */ /* 0x002fe400078e0014 */
[----:B------:R-:W-:Y:S02]  /*381a0*/  IMAD.MOV.U32 R6, RZ, RZ, R23 ;  /* 0x000000ffff067224 */ /* 0x000fe400078e0017 */
[C---:B------:R-:W-:Y:S01]  /*381b0*/  HMMA.1688.F32.TF32 R20, R72.reuse, R136, R140 ;  /* 0x000000884814723c */ /* 0x040fe2000008108c */
[----:B------:R-:W-:Y:S04]  /*381c0*/  STL [R1+0x24b0], R2 ;  /* 0x0024b00201007387 */ /* 0x000fe80000100800 */
[----:B------:R-:W-:Y:S04]  /*381d0*/  STL.64 [R1+0x40], R92 ;  /* 0x0000405c01007387 */ /* 0x000fe80000100a00 */
[----:B------:R-:W-:Y:S04]  /*381e0*/  STL [R1+0x48], R94 ;  /* 0x0000485e01007387 */ /* 0x000fe80000100800 */
[----:B------:R-:W-:Y:S04]  /*381f0*/  STL.64 [R1+0x90], R160 ;  /* 0x000090a001007387 */ /* 0x000fe80000100a00 */
[----:B------:R-:W-:Y:S06]  /*38200*/  STL.64 [R1+0x98], R162 ;  /* 0x000098a201007387 */ /* 0x000fec0000100a00 */
[----:B------:R-:W-:Y:S04]  /*38210*/  STL.64 [R1+0x120], R20 ;  /* 0x0001201401007387 */ /* 0x000fe80000100a00 */
[----:B------:R1:W-:Y:S04]  /*38220*/  STL.64 [R1+0x128], R22 ;  /* 0x0001281601007387 */ /* 0x0003e80000100a00 */
[----:B------:R-:W-:Y:S04]  /*38230*/  STL.64 [R1+0x70], R44 ;  /* 0x0000702c01007387 */ /* 0x000fe80000100a00 */
[----:B------:R2:W-:Y:S01]  /*38240*/  STL.64 [R1+0x78], R46 ;  /* 0x0000782e01007387 */ /* 0x0005e20000100a00 */
[----:B-1----:R-:W-:Y:S06]  /*38250*/  HMMA.1688.F32.TF32 R20, R72, R132, R164 ;  /* 0x000000844814723c */ /* 0x002fec00000810a4 */
[----:B--2---:R-:W-:Y:S01]  /*38260*/  HMMA.1688.F32.TF32 R44, R80, R128, R60 ;  /* 0x00000080502c723c */ /* 0x004fe2000008103c */
[----:B------:R-:W-:Y:S01]  /*38270*/  IMAD.MOV.U32 R164, RZ, RZ, R228 ;  /* 0x000000ffffa47224 */ /* 0x000fe200078e00e4 */
[----:B------:R-:W-:-:S15]  /*38280*/  MOV R165, R229 ;  /* 0x000000e500a57202 */ /* 0x000fde0000000f00 */
[----:B------:R-:W-:Y:S04]  /*38290*/  STL.64 [R1+0x110], R20 ;  /* 0x0001101401007387 */ /* 0x000fe80000100a00 */
[----:B------:R-:W-:Y:S04]  /*382a0*/  STL.64 [R1+0x118], R22 ;  /* 0x0001181601007387 */ /* 0x000fe80000100a00 */
[----:B------:R1:W-:Y:S04]  /*382b0*/  STL.64 [R1], R44 ;  /* 0x0000002c01007387 */ /* 0x0003e80000100a00 */
[----:B------:R2:W-:Y:S04]  /*382c0*/  STL.64 [R1+0x8], R46 ;  /* 0x0000082e01007387 */ /* 0x0005e80000100a00 */
[----:B------:R-:W4:Y:S04]  /*382d0*/  LDL.LU R228, [R1+0x27b4] ;  /* 0x0027b40001e47983 */ /* 0x000f280000300800 */
[----:B------:R-:W4:Y:S01]  /*382e0*/  LDL.LU R229, [R1+0x27b0] ;  /* 0x0027b00001e57983 */ /* 0x000f220000300800 */
[----:B------:R-:W-:Y:S01]  /*382f0*/  IMAD.MOV.U32 R217, RZ, RZ, R144 ;  /* 0x000000ffffd97224 */ /* 0x000fe200078e0090 */
[----:B------:R-:W-:Y:S01]  /*38300*/  MOV R216, R145 ;  /* 0x0000009100d87202 */ /* 0x000fe20000000f00 */
[----:B------:R-:W-:-:S02]  /*38310*/  IMAD.MOV.U32 R236, RZ, RZ, R146 ;  /* 0x000000ffffec7224 */ /* 0x000fc400078e0092 */
[----:B------:R-:W-:Y:S02]  /*38320*/  IMAD.MOV.U32 R237, RZ, RZ, R147 ;  /* 0x000000ffffed7224 */ /* 0x000fe400078e0093 */
[----:B------:R-:W-:Y:S01]  /*38330*/  LDSM.16.M88.4 R144, [R2+UR17+0xe080] ;  /* 0x00e080110290783b */ /* 0x000fe20008000200 */
[----:B------:R-:W-:Y:S01]  /*38340*/  MOV R160, R217 ;  /* 0x000000d900a07202 */ /* 0x000fe20000000f00 */
[----:B------:R-:W-:Y:S02]  /*38350*/  IMAD.MOV.U32 R161, RZ, RZ, R216 ;  /* 0x000000ffffa17224 */ /* 0x000fe400078e00d8 */
[----:B------:R-:W4:Y:S01]  /*38360*/  LDL.LU R217, [R1+0x27ac] ;  /* 0x0027ac0001d97983 */ /* 0x000f220000300800 */
[----:B------:R-:W-:Y:S01]  /*38370*/  IMAD.MOV.U32 R162, RZ, RZ, R236 ;  /* 0x000000ffffa27224 */ /* 0x000fe200078e00ec */
[----:B------:R-:W-:Y:S02]  /*38380*/  MOV R163, R237 ;  /* 0x000000ed00a37202 */ /* 0x000fe40000000f00 */
[----:B------:R-:W4:Y:S01]  /*38390*/  LDL.LU R216, [R1+0x27a8] ;  /* 0x0027a80001d87983 */ /* 0x000f220000300800 */
[----:B-1----:R-:W-:Y:S01]  /*383a0*/  IMAD.MOV.U32 R44, RZ, RZ, R225 ;  /* 0x000000ffff2c7224 */ /* 0x002fe200078e00e1 */
[----:B------:R-:W-:-:S02]  /*383b0*/  MOV R45, R224 ;  /* 0x000000e0002d7202 */ /* 0x000fc40000000f00 */
[----:B------:R-:W4:Y:S01]  /*383c0*/  LDL.LU R236, [R1+0x27a4] ;  /* 0x0027a40001ec7983 */ /* 0x000f220000300800 */
[----:B--2---:R-:W-:-:S03]  /*383d0*/  IMAD.MOV.U32 R46, RZ, RZ, R212 ;  /* 0x000000ffff2e7224 */ /* 0x004fc600078e00d4 */
[----:B------:R-:W2:Y:S01]  /*383e0*/  LDL.LU R237, [R1+0x27a0] ;  /* 0x0027a00001ed7983 */ /* 0x000ea20000300800 */
[----:B------:R-:W-:-:S03]  /*383f0*/  IMAD.MOV.U32 R47, RZ, RZ, R213 ;  /* 0x000000ffff2f7224 */ /* 0x000fc600078e00d5 */
[----:B------:R-:W2:Y:S04]  /*38400*/  LDL.LU R225, [R1+0x279c] ;  /* 0x00279c0001e17983 */ /* 0x000ea80000300800 */
[----:B------:R-:W2:Y:S04]  /*38410*/  LDL.LU R224, [R1+0x2798] ;  /* 0x0027980001e07983 */ /* 0x000ea80000300800 */
[----:B------:R-:W2:Y:S01]  /*38420*/  LDL.LU R212, [R1+0x2794] ;  /* 0x0027940001d47983 */ /* 0x000ea20000300800 */
[----:B------:R-:W-:-:S03]  /*38430*/  IMAD.MOV.U32 R21, RZ, RZ, R218 ;  /* 0x000000ffff157224 */ /* 0x000fc600078e00da */
[----:B------:R-:W2:Y:S01]  /*38440*/  LDL.LU R213, [R1+0x2790] ;  /* 0x0027900001d57983 */ /* 0x000ea20000300800 */
[----:B------:R-:W-:Y:S02]  /*38450*/  MOV R20, R219 ;  /* 0x000000db00147202 */ /* 0x000fe40000000f00 */
[----:B---3--:R-:W-:Y:S01]  /*38460*/  MOV R103, R232 ;  /* 0x000000e800677202 */ /* 0x008fe20000000f00 */
[----:B------:R-:W-:Y:S02]  /*38470*/  IMAD.MOV.U32 R102, RZ, RZ, R233 ;  /* 0x000000ffff667224 */ /* 0x000fe400078e00e9 */
[----:B------:R1:W3:Y:S02]  /*38480*/  LDSM.16.M88.4 R232, [R2+UR17+0xf080] ;  /* 0x00f0801102e8783b */ /* 0x0002e40008000200 */
[----:B-1----:R-:W-:Y:S02]  /*38490*/  IMAD.MOV.U32 R2, RZ, RZ, R95 ;  /* 0x000000ffff027224 */ /* 0x002fe400078e005f */
[----:B------:R-:W-:-:S15]  /*384a0*/  HMMA.1688.F32.TF32 R92, R168, R156, R200 ;  /* 0x0000009ca85c723c */ /* 0x000fde00000810c8 */
[----:B------:R-:W-:-:S09]  /*384b0*/  NOP ;  /* 0x0000000000007918 */ /* 0x000fd20000000000 */
[----:B------:R-:W-:Y:S01]  /*384c0*/  MOV R7, R92 ;  /* 0x0000005c00077202 */ /* 0x000fe20000000f00 */
[----:B------:R-:W-:Y:S01]  /*384d0*/  IMAD.MOV.U32 R10, RZ, RZ, R93 ;  /* 0x000000ffff0a7224 */ /* 0x000fe200078e005d */
[----:B------:R-:W-:Y:S01]  /*384e0*/  MOV R252, R95 ;  /* 0x0000005f00fc7202 */ /* 0x000fe20000000f00 */
[----:B------:R-:W-:Y:S02]  /*384f0*/  IMAD.MOV.U32 R11, RZ, RZ, R94 ;  /* 0x000000ffff0b7224 */ /* 0x000fe400078e005e */
[----:B---3--:R-:W-:Y:S07]  /*38500*/  HMMA.1688.F32.TF32 R92, R168, R232, R196 ;  /* 0x000000e8a85c723c */ /* 0x008fee00000810c4 */
[----:B------:R-:W-:Y:S01]  /*38510*/  IMAD.MOV.U32 R199, RZ, RZ, R176 ;  /* 0x000000ffffc77224 */ /* 0x000fe200078e00b0 */
[----:B------:R-:W-:Y:S01]  /*38520*/  MOV R198, R177 ;  /* 0x000000b100c67202 */ /* 0x000fe20000000f00 */
[----:B------:R-:W-:Y:S01]  /*38530*/  IMAD.MOV.U32 R197, RZ, RZ, R178 ;  /* 0x000000ffffc57224 */ /* 0x000fe200078e00b2 */
[----:B------:R-:W-:Y:S01]  /*38540*/  MOV R176, R241 ;  /* 0x000000f100b07202 */ /* 0x000fe20000000f00 */
[----:B------:R-:W-:Y:S01]  /*38550*/  IMAD.MOV.U32 R177, RZ, RZ, R240 ;  /* 0x000000ffffb17224 */ /* 0x000fe200078e00f0 */
[----:B------:R-:W3:Y:S01]  /*38560*/  LDL.LU R241, [R1+0x278c] ;  /* 0x00278c0001f17983 */ /* 0x000ee20000300800 */
[----:B------:R-:W-:Y:S01]  /*38570*/  IMAD.MOV.U32 R196, RZ, RZ, R179 ;  /* 0x000000ffffc47224 */ /* 0x000fe200078e00b3 */
[----:B------:R-:W-:Y:S01]  /*38580*/  MOV R179, R220 ;  /* 0x000000dc00b37202 */ /* 0x000fe20000000f00 */
[----:B------:R-:W-:Y:S01]  /*38590*/  IMAD.MOV.U32 R178, RZ, RZ, R221 ;  /* 0x000000ffffb27224 */ /* 0x000fe200078e00dd */
[----:B------:R-:W3:Y:S04]  /*385a0*/  LDL.LU R240, [R1+0x2788] ;  /* 0x0027880001f07983 */ /* 0x000ee80000300800 */
[----:B------:R-:W3:Y:S04]  /*385b0*/  LDL.LU R221, [R1+0x2784] ;  /* 0x0027840001dd7983 */ /* 0x000ee80000300800 */
[----:B------:R-:W3:Y:S01]  /*385c0*/  LDL.LU R220, [R1+0x2780] ;  /* 0x0027800001dc7983 */ /* 0x000ee20000300800 */
[----:B----4-:R-:W-:-:S02]  /*385d0*/  IMAD.MOV.U32 R219, RZ, RZ, R228 ;  /* 0x000000ffffdb7224 */ /* 0x010fc400078e00e4 */
[----:B------:R-:W-:Y:S02]  /*385e0*/  IMAD.MOV.U32 R218, RZ, RZ, R229 ;  /* 0x000000ffffda7224 */ /* 0x000fe400078e00e5 */
[----:B------:R-:W4:Y:S04]  /*385f0*/  LDL.LU R229, [R1+0x277c] ;  /* 0x00277c0001e57983 */ /* 0x000f280000300800 */
[----:B------:R-:W3:Y:S01]  /*38600*/  LDL.LU R228, [R1+0x2778] ;  /* 0x0027780001e47983 */ /* 0x000ee20000300800 */
[----:B------:R-:W-:Y:S02]  /*38610*/  IMAD.MOV.U32 R61, RZ, RZ, R242 ;  /* 0x000000ffff3d7224 */ /* 0x000fe400078e00f2 */
[----:B------:R-:W-:Y:S01]  /*38620*/  IMAD.MOV.U32 R60, RZ, RZ, R243 ;  /* 0x000000ffff3c7224 */ /* 0x000fe200078e00f3 */
[----:B------:R-:W-:Y:S01]  /*38630*/  MOV R23, R214 ;  /* 0x000000d600177202 */ /* 0x000fe20000000f00 */
[----:B------:R-:W-:-:S02]  /*38640*/  IMAD.MOV.U32 R22, RZ, RZ, R215 ;  /* 0x000000ffff167224 */ /* 0x000fc400078e00d7 */
[----:B------:R-:W-:Y:S02]  /*38650*/  IMAD.MOV.U32 R167, RZ, RZ, R230 ;  /* 0x000000ffffa77224 */ /* 0x000fe400078e00e6 */
[----:B------:R-:W-:Y:S02]  /*38660*/  IMAD.MOV.U32 R166, RZ, RZ, R231 ;  /* 0x000000ffffa67224 */ /* 0x000fe400078e00e7 */
[----:B------:R-:W-:Y:S02]  /*38670*/  IMAD.MOV.U32 R227, RZ, RZ, R236 ;  /* 0x000000ffffe37224 */ /* 0x000fe400078e00ec */
[----:B--2---:R-:W-:Y:S01]  /*38680*/  IMAD.MOV.U32 R226, RZ, RZ, R237 ;  /* 0x000000ffffe27224 */ /* 0x004fe200078e00ed */
[----:B------:R-:W-:Y:S01]  /*38690*/  HMMA.1688.F32.TF32 R104, R168, R136, R104 ;  /* 0x00000088a868723c */ /* 0x000fe20000081068 */
[----:B------:R-:W-:Y:S02]  /*386a0*/  IMAD.MOV.U32 R63, RZ, RZ, R238 ;  /* 0x000000ffff3f7224 */ /* 0x000fe400078e00ee */
[----:B------:R-:W-:Y:S01]  /*386b0*/  IMAD.MOV.U32 R243, RZ, RZ, R212 ;  /* 0x000000fffff37224 */ /* 0x000fe200078e00d4 */
[----:B------:R-:W-:-:S02]  /*386c0*/  MOV R242, R213 ;  /* 0x000000d500f27202 */ /* 0x000fc40000000f00 */
[----:B------:R-:W2:Y:S04]  /*386d0*/  LDL.LU R213, [R1+0x2774] ;  /* 0x0027740001d57983 */ /* 0x000ea80000300800 */
[----:B------:R-:W2:Y:S01]  /*386e0*/  LDL.LU R212, [R1+0x2770] ;  /* 0x0027700001d47983 */ /* 0x000ea20000300800 */
[----:B------:R-:W-:Y:S01]  /*386f0*/  HMMA.1688.F32.TF32 R100, R168, R132, R100 ;  /* 0x00000084a864723c */ /* 0x000fe20000081064 */
[----:B------:R-:W-:-:S05]  /*38700*/  MOV R62, R239 ;  /* 0x000000ef003e7202 */ /* 0x000fca0000000f00 */
[C---:B------:R-:W-:Y:S06]  /*38710*/  HMMA.1688.F32.TF32 R112, R168.reuse, R128, R112 ;  /* 0x00000080a870723c */ /* 0x040fec0000081070 */
[C---:B------:R-:W-:Y:S06]  /*38720*/  HMMA.1688.F32.TF32 R88, R168.reuse, R124, R88 ;  /* 0x0000007ca858723c */ /* 0x040fec0000081058 */
[C---:B------:R-:W-:Y:S06]  /*38730*/  HMMA.1688.F32.TF32 R96, R168.reuse, R28, R96 ;  /* 0x0000001ca860723c */ /* 0x040fec0000081060 */
[C---:B------:R-:W-:Y:S06]  /*38740*/  HMMA.1688.F32.TF32 R116, R168.reuse, R12, R116 ;  /* 0x0000000ca874723c */ /* 0x040fec0000081074 */
[C---:B------:R-:W-:Y:S06]  /*38750*/  HMMA.1688.F32.TF32 R192, R168.reuse, R8, R192 ;  /* 0x00000008a8c0723c */ /* 0x040fec00000810c0 */
[----:B------:R-:W-:Y:S07]  /*38760*/  HMMA.1688.F32.TF32 R120, R168, R144, R120 ;  /* 0x00000090a878723c */ /* 0x000fee0000081078 */
[----:B------:R-:W-:Y:S01]  /*38770*/  MOV R168, R51 ;  /* 0x0000003300a87202 */ /* 0x000fe20000000f00 */
[----:B------:R-:W-:-:S02]  /*38780*/  IMAD.MOV.U32 R169, RZ, RZ, R110 ;  /* 0x000000ffffa97224 */ /* 0x000fc400078e006e */
[----:B------:R-:W-:Y:S01]  /*38790*/  IMAD.MOV.U32 R170, RZ, RZ, R111 ;  /* 0x000000ffffaa7224 */ /* 0x000fe200078e006f */
[----:B------:R-:W-:Y:S01]  /*387a0*/  MOV R171, R175 ;  /* 0x000000af00ab7202 */ /* 0x000fe20000000f00 */
[----:B----4-:R-:W-:Y:S02]  /*387b0*/  IMAD.MOV.U32 R222, RZ, RZ, R229 ;  /* 0x000000ffffde7224 */ /* 0x010fe400078e00e5 */
[----:B------:R-:W4:Y:S01]  /*387c0*/  LDL.LU R229, [R1+0x276c] ;  /* 0x00276c0001e57983 */ /* 0x000f220000300800 */
[----:B---3--:R-:W-:-:S03]  /*387d0*/  MOV R223, R228 ;  /* 0x000000e400df7202 */ /* 0x008fc60000000f00 */
[----:B------:R-:W4:Y:S04]  /*387e0*/  LDL.LU R228, [R1+0x2768] ;  /* 0x0027680001e47983 */ /* 0x000f280000300800 */
[----:B------:R-:W3:Y:S04]  /*387f0*/  LDL.LU R237, [R1+0x2764] ;  /* 0x0027640001ed7983 */ /* 0x000ee80000300800 */
[----:B------:R-:W3:Y:S04]  /*38800*/  LDL.LU R236, [R1+0x2760] ;  /* 0x0027600001ec7983 */ /* 0x000ee80000300800 */
[----:B------:R-:W2:Y:S04]  /*38810*/  LDL.LU R214, [R1+0x2b8] ;  /* 0x0002b80001d67983 */ /* 0x000ea80000300800 */
[----:B------:R-:W2:Y:S04]  /*38820*/  LDL.LU R215, [R1+0x2bc] ;  /* 0x0002bc0001d77983 */ /* 0x000ea80000300800 */
[----:B------:R-:W4:Y:S04]  /*38830*/  LDL.LU R230, [R1+0x2c8] ;  /* 0x0002c80001e67983 */ /* 0x000f280000300800 */
[----:B------:R-:W4:Y:S04]  /*38840*/  LDL.LU R231, [R1+0x2cc] ;  /* 0x0002cc0001e77983 */ /* 0x000f280000300800 */
[----:B------:R-:W3:Y:S04]  /*38850*/  LDL.LU R238, [R1+0x2a8] ;  /* 0x0002a80001ee7983 */ /* 0x000ee80000300800 */
[----:B------:R-:W3:Y:S04]  /*38860*/  LDL.LU R239, [R1+0x2ac] ;  /* 0x0002ac0001ef7983 */ /* 0x000ee80000300800 */
[----:B------:R-:W2:Y:S04]  /*38870*/  LDL.LU R51, [R1+0x275c] ;  /* 0x00275c0001337983 */ /* 0x000ea80000300800 */
[----:B------:R-:W4:Y:S04]  /*38880*/  LDL.LU R110, [R1+0x2758] ;  /* 0x00275800016e7983 */ /* 0x000f280000300800 */
[----:B------:R-:W4:Y:S04]  /*38890*/  LDL.LU R111, [R1+0x2754] ;  /* 0x00275400016f7983 */ /* 0x000f280000300800 */
[----:B------:R-:W3:Y:S01]  /*388a0*/  LDL.LU R175, [R1+0x2750] ;  /* 0x0027500001af7983 */ /* 0x000ee20000300800 */
[----:B------:R-:W-:Y:S01]  /*388b0*/  IMAD.MOV.U32 R188, RZ, RZ, R251 ;  /* 0x000000ffffbc7224 */ /* 0x000fe200078e00fb */
[----:B------:R-:W-:Y:S01]  /*388c0*/  MOV R190, R249 ;  /* 0x000000f900be7202 */ /* 0x000fe20000000f00 */
[----:B------:R-:W-:-:S02]  /*388d0*/  IMAD.MOV.U32 R189, RZ, RZ, R250 ;  /* 0x000000ffffbd7224 */ /* 0x000fc400078e00fa */
[----:B------:R-:W-:Y:S01]  /*388e0*/  IMAD.MOV.U32 R191, RZ, RZ, R248 ;  /* 0x000000ffffbf7224 */ /* 0x000fe200078e00f8 */
[C---:B------:R-:W-:Y:S06]  /*388f0*/  HMMA.1688.F32.TF32 R52, R80.reuse, R8, R52 ;  /* 0x000000085034723c */ /* 0x040fec0000081034 */
[C---:B------:R-:W-:Y:S06]  /*38900*/  HMMA.1688.F32.TF32 R64, R80.reuse, R4, R64 ;  /* 0x000000045040723c */ /* 0x040fec0000081040 */
[C---:B------:R-:W-:Y:S06]  /*38910*/  HMMA.1688.F32.TF32 R56, R80.reuse, R156, R56 ;  /* 0x0000009c5038723c */ /* 0x040fec0000081038 */
[C---:B------:R-:W-:Y:S06]  /*38920*/  HMMA.1688.F32.TF32 R40, R80.reuse, R152, R40 ;  /* 0x000000985028723c */ /* 0x040fec0000081028 */
[C---:B------:R-:W-:Y:S06]  /*38930*/  HMMA.1688.F32.TF32 R36, R80.reuse, R148, R36 ;  /* 0x000000945024723c */ /* 0x040fec0000081024 */
[C---:B------:R-:W-:Y:S06]  /*38940*/  HMMA.1688.F32.TF32 R32, R80.reuse, R144, R32 ;  /* 0x000000905020723c */ /* 0x040fec0000081020 */
[C---:B------:R-:W-:Y:S06]  /*38950*/  HMMA.1688.F32.TF32 R140, R80.reuse, R232, R68 ;  /* 0x000000e8508c723c */ /* 0x040fec0000081044 */
[----:B--2---:R-:W-:Y:S07]  /*38960*/  HMMA.1688.F32.TF32 R248, R80, R124, R48 ;  /* 0x0000007c50f8723c */ /* 0x004fee0000081030 */
[----:B------:R-:W-:Y:S01]  /*38970*/  IMAD.MOV.U32 R48, RZ, RZ, R247 ;  /* 0x000000ffff307224 */ /* 0x000fe200078e00f7 */
[----:B------:R-:W-:Y:S01]  /*38980*/  MOV R49, R246 ;  /* 0x000000f600317202 */ /* 0x000fe20000000f00 */
[----:B------:R-:W-:-:S02]  /*38990*/  IMAD.MOV.U32 R50, RZ, RZ, R245 ;  /* 0x000000ffff327224 */ /* 0x000fc400078e00f5 */
[----:B------:R-:W-:Y:S02]  /*389a0*/  IMAD.MOV.U32 R51, RZ, RZ, R244 ;  /* 0x000000ffff337224 */ /* 0x000fe400078e00f4 */
[C---:B----4-:R-:W-:Y:S01]  /*389b0*/  HMMA.1688.F32.TF32 R244, R80.reuse, R28, R108 ;  /* 0x0000001c50f4723c */ /* 0x050fe2000008106c */
[----:B------:R-:W2:Y:S04]  /*389c0*/  LDL.LU R108, [R1+0x2d0] ;  /* 0x0002d000016c7983 */ /* 0x000ea80000300800 */
[----:B------:R-:W2:Y:S01]  /*389d0*/  LDL.LU R109, [R1+0x2d4] ;  /* 0x0002d400016d7983 */ /* 0x000ea20000300800 */
[----:B---3--:R-:W-:Y:S03]  /*389e0*/  HMMA.1688.F32.TF32 R172, R80, R12, R172 ;  /* 0x0000000c50ac723c */ /* 0x008fe600000810ac */
        /* <DEDUP_REMOVED lines=10> */
[C---:B------:R-:W-:Y:S06]  /*38a90*/  HMMA.1688.F32.TF32 R200, R76.reuse, R136, R204 ;  /* 0x000000884cc8723c */ /* 0x040fec00000810cc */
[C---:B------:R-:W-:Y:S01]  /*38aa0*/  HMMA.1688.F32.TF32 R204, R76.reuse, R132, R208 ;  /* 0x000000844ccc723c */ /* 0x040fe200000810d0 */
[----:B------:R-:W-:Y:S04]  /*38ab0*/  LDS R208, [R0+UR12+0x22800] ;  /* 0x0228000c00d07984 */ /* 0x000fe80008000800 */
[----:B------:R-:W-:Y:S01]  /*38ac0*/  LDS R210, [R0+UR12+0x22c00] ;  /* 0x022c000c00d27984 */ /* 0x000fe20008000800 */
[C---:B------:R-:W-:Y:S03]  /*38ad0*/  HMMA.1688.F32.TF32 R228, R76.reuse, R28, R228 ;  /* 0x0000001c4ce4723c */ /* 0x040fe600000810e4 */
[----:B------:R-:W-:Y:S03]  /*38ae0*/  LDS R209, [R3+UR12+0x22800] ;  /* 0x0228000c03d17984 */ /* 0x000fe60008000800 */
[C---:B------:R-:W-:Y:S01]  /*38af0*/  HMMA.1688.F32.TF32 R212, R76.reuse, R12, R212 ;  /* 0x0000000c4cd4723c */ /* 0x040fe200000810d4 */
[----:B------:R-:W1:Y:S05]  /*38b00*/  LDS R211, [R3+UR12+0x22c00] ;  /* 0x022c000c03d37984 */ /* 0x000e6a0008000800 */
[C---:B------:R-:W-:Y:S06]  /*38b10*/  HMMA.1688.F32.TF32 R236, R76.reuse, R8, R236 ;  /* 0x000000084cec723c */ /* 0x040fec00000810ec */
[C---:B------:R-:W-:Y:S06]  /*38b20*/  HMMA.1688.F32.TF32 R220, R76.reuse, R156, R220 ;  /* 0x0000009c4cdc723c */ /* 0x040fec00000810dc */
[C---:B------:R-:W-:Y:S06]  /*38b30*/  HMMA.1688.F32.TF32 R240, R76.reuse, R152, R240 ;  /* 0x000000984cf0723c */ /* 0x040fec00000810f0 */
[C---:B------:R-:W-:Y:S06]  /*38b40*/  HMMA.1688.F32.TF32 R224, R76.reuse, R148, R224 ;  /* 0x000000944ce0723c */ /* 0x040fec00000810e0 */
[C---:B------:R-:W-:Y:S06]  /*38b50*/  HMMA.1688.F32.TF32 R216, R76.reuse, R144, R216 ;  /* 0x000000904cd8723c */ /* 0x040fec00000810d8 */
[C---:B--2---:R-:W-:Y:S06]  /*38b60*/  HMMA.1688.F32.TF32 R108, R76.reuse, R124, R108 ;  /* 0x0000007c4c6c723c */ /* 0x044fec000008106c */
[C---:B---3--:R-:W-:Y:S06]  /*38b70*/  HMMA.1688.F32.TF32 R80, R76.reuse, R128, R80 ;  /* 0x000000804c50723c */ /* 0x048fec0000081050 */
[C---:B----4-:R-:W-:Y:S06]  /*38b80*/  HMMA.1688.F32.TF32 R68, R76.reuse, R4, R68 ;  /* 0x000000044c44723c */ /* 0x050fec0000081044 */
[----:B------:R-:W-:Y:S01]  /*38b90*/  HMMA.1688.F32.TF32 R76, R76, R232, R176 ;  /* 0x000000e84c4c723c */ /* 0x000fe200000810b0 */
[----:B------:R-:W2:Y:S04]  /*38ba0*/  LDL.LU.64 R178, [R1+0x2748] ;  /* 0x0027480001b27983 */ /* 0x000ea80000300a00 */
[----:B------:R-:W2:Y:S01]  /*38bb0*/  LDL.LU.64 R176, [R1+0x2740] ;  /* 0x0027400001b07983 */ /* 0x000ea20000300a00 */
[----:B------:R-:W-:Y:S06]  /*38bc0*/  HMMA.1688.F32.TF32 R184, R72, R148, R184 ;  /* 0x0000009448b8723c */ /* 0x000fec00000810b8 */
[----:B-1----:R-:W-:Y:S06]  /*38bd0*/  HMMA.1688.F32.TF32 R20, R208, R26, R20 ;  /* 0x0000001ad014723c */ /* 0x002fec0000081014 */
[C---:B------:R-:W-:Y:S06]  /*38be0*/  HMMA.1688.F32.TF32 R44, R72.reuse, R128, R44 ;  /* 0x00000080482c723c */ /* 0x040fec000008102c */
[C---:B------:R-:W-:Y:S05]  /*38bf0*/  HMMA.1688.F32.TF32 R48, R72.reuse, R124, R48 ;  /* 0x0000007c4830723c */ /* 0x040fea0000081030 */
[----:B------:R1:W-:Y:S01]  /*38c00*/  STL [R1+0x26fc], R187 ;  /* 0x0026fcbb01007387 */ /* 0x0003e20000100800 */
[C---:B------:R-:W-:Y:S06]  /*38c10*/  HMMA.1688.F32.TF32 R60, R72.reuse, R28, R60 ;  /* 0x0000001c483c723c */ /* 0x040fec000008103c */
[C---:B------:R-:W-:Y:S06]  /*38c20*/  HMMA.1688.F32.TF32 R160, R72.reuse, R12, R160 ;  /* 0x0000000c48a0723c */ /* 0x040fec00000810a0 */
[C---:B------:R-:W-:Y:S06]  /*38c30*/  HMMA.1688.F32.TF32 R164, R72.reuse, R8, R164 ;  /* 0x0000000848a4723c */ /* 0x040fec00000810a4 */
[C---:B------:R-:W-:Y:S06]  /*38c40*/  HMMA.1688.F32.TF32 R168, R72.reuse, R4, R168 ;  /* 0x0000000448a8723c */ /* 0x040fec00000810a8 */
[----:B------:R-:W-:Y:S01]  /*38c50*/  HMMA.1688.F32.TF32 R180, R72, R152, R180 ;  /* 0x0000009848b4723c */ /* 0x000fe200000810b4 */
[----:B------:R-:W-:Y:S01]  /*38c60*/  MOV R5, R22 ;  /* 0x0000001600057202 */ /* 0x000fe20000000f00 */
[----:B------:R-:W-:-:S04]  /*38c70*/  IMAD.MOV.U32 R4, RZ, RZ, R23 ;  /* 0x000000ffff047224 */ /* 0x000fc800078e0017 */
[C---:B------:R-:W-:Y:S06]  /*38c80*/  HMMA.1688.F32.TF32 R188, R72.reuse, R144, R188 ;  /* 0x0000009048bc723c */ /* 0x040fec00000810bc */
[C---:B------:R-:W-:Y:S06]  /*38c90*/  HMMA.1688.F32.TF32 R196, R72.reuse, R232, R196 ;  /* 0x000000e848c4723c */ /* 0x040fec00000810c4 */
[----:B--2---:R-:W-:Y:S07]  /*38ca0*/  HMMA.1688.F32.TF32 R176, R72, R156, R176 ;  /* 0x0000009c48b0723c */ /* 0x004fee00000810b0 */
[----:B------:R-:W-:Y:S01]  /*38cb0*/  MOV R72, R18 ;  /* 0x0000001200487202 */ /* 0x000fe20000000f00 */
[----:B------:R-:W-:Y:S01]  /*38cc0*/  IMAD.MOV.U32 R73, RZ, RZ, R19 ;  /* 0x000000ffff497224 */ /* 0x000fe200078e0013 */
[----:B------:R-:W2:Y:S04]  /*38cd0*/  LDL.LU R18, [R1+0x273c] ;  /* 0x00273c0001127983 */ /* 0x000ea80000300800 */
[----:B------:R-:W2:Y:S04]  /*38ce0*/  LDL.LU R19, [R1+0x2738] ;  /* 0x0027380001137983 */ /* 0x000ea80000300800 */
[----:B------:R-:W3:Y:S01]  /*38cf0*/  LDL.LU.64 R22, [R1+0x2730] ;  /* 0x0027300001167983 */ /* 0x000ee20000300a00 */
[----:B------:R-:W-:Y:S01]  /*38d00*/  IMAD.MOV.U32 R74, RZ, RZ, R25 ;  /* 0x000000ffff4a7224 */ /* 0x000fe200078e0019 */
[----:B------:R-:W-:Y:S01]  /*38d10*/  MOV R75, R24 ;  /* 0x00000018004b7202 */ /* 0x000fe20000000f00 */
[----:B------:R-:W-:-:S02]  /*38d20*/  IMAD.MOV.U32 R9, RZ, RZ, R20 ;  /* 0x000000ffff097224 */ /* 0x000fc400078e0014 */
[----:B------:R-:W-:-:S04]  /*38d30*/  IMAD.MOV.U32 R8, RZ, RZ, R21 ;  /* 0x000000ffff087224 */ /* 0x000fc800078e0015 */
[----:B---3--:R-:W-:-:S15]  /*38d40*/  HMMA.1688.F32.TF32 R72, R208, R22, R72 ;  /* 0x00000016d048723c */ /* 0x008fde0000081048 */
[----:B------:R-:W-:-:S09]  /*38d50*/  NOP ;  /* 0x0000000000007918 */ /* 0x000fd20000000000 */
[----:B------:R-:W-:Y:S01]  /*38d60*/  IMAD.MOV.U32 R17, RZ, RZ, R72 ;  /* 0x000000ffff117224 */ /* 0x000fe200078e0048 */
[----:B------:R-:W-:Y:S01]  /*38d70*/  MOV R16, R73 ;  /* 0x0000004900107202 */ /* 0x000fe20000000f00 */
[----:B------:R-:W-:Y:S02]  /*38d80*/  IMAD.MOV.U32 R13, RZ, RZ, R74 ;  /* 0x000000ffff0d7224 */ /* 0x000fe400078e004a */
[----:B------:R-:W-:Y:S02]  /*38d90*/  IMAD.MOV.U32 R12, RZ, RZ, R75 ;  /* 0x000000ffff0c7224 */ /* 0x000fe400078e004b */
[C---:B--2---:R-:W-:Y:S06]  /*38da0*/  HMMA.1688.F32.TF32 R72, R208.reuse, R18, R84 ;  /* 0x00000012d048723c */ /* 0x044fec0000081054 */
[----:B------:R-:W-:Y:S01]  /*38db0*/  HMMA.1688.F32.TF32 R84, R208, R134, R100 ;  /* 0x00000086d054723c */ /* 0x000fe20000081064 */
[----:B------:R-:W2:Y:S04]  /*38dc0*/  LDL.LU R100, [R1+0xf0] ;  /* 0x0000f00001647983 */ /* 0x000ea80000300800 */
[----:B------:R-:W2:Y:S04]  /*38dd0*/  LDL.LU R101, [R1+0xf4] ;  /* 0x0000f40001657983 */ /* 0x000ea80000300800 */
[----:B------:R-:W2:Y:S04]  /*38de0*/  LDL.LU R102, [R1+0xf8] ;  /* 0x0000f80001667983 */ /* 0x000ea80000300800 */
[----:B------:R-:W2:Y:S05]  /*38df0*/  LDL.LU R103, [R1+0xfc] ;  /* 0x0000fc0001677983 */ /* 0x000eaa0000300800 */
[----:B------:R-:W-:Y:S01]  /*38e00*/  MOV R25, R72 ;  /* 0x0000004800197202 */ /* 0x000fe20000000f00 */
[----:B------:R-:W-:Y:S01]  /*38e10*/  IMAD.MOV.U32 R24, RZ, RZ, R73 ;  /* 0x000000ffff187224 */ /* 0x000fe200078e0049 */
[----:B------:R-:W-:Y:S01]  /*38e20*/  MOV R20, R75 ;  /* 0x0000004b00147202 */ /* 0x000fe20000000f00 */
[----:B------:R-:W-:-:S02]  /*38e30*/  IMAD.MOV.U32 R21, RZ, RZ, R74 ;  /* 0x000000ffff157224 */ /* 0x000fc400078e004a */
[----:B------:R-:W-:Y:S01]  /*38e40*/  HMMA.1688.F32.TF32 R72, R208, R138, R104 ;  /* 0x0000008ad048723c */ /* 0x000fe20000081068 */
[----:B-1----:R-:W-:Y:S02]  /*38e50*/  IMAD.MOV.U32 R187, RZ, RZ, R84 ;  /* 0x000000ffffbb7224 */ /* 0x002fe400078e0054 */
[----:B------:R-:W-:Y:S02]  /*38e60*/  IMAD.MOV.U32 R233, RZ, RZ, R86 ;  /* 0x000000ffffe97224 */ /* 0x000fe400078e0056 */
[----:B------:R-:W-:-:S15]  /*38e70*/  IMAD.MOV.U32 R232, RZ, RZ, R87 ;  /* 0x000000ffffe87224 */ /* 0x000fde00078e0057 */
[----:B------:R-:W-:-:S04]  /*38e80*/  NOP ;  /* 0x0000000000007918 */ /* 0x000fc80000000000 */
[----:B------:R-:W-:Y:S02]  /*38e90*/  IMAD.MOV.U32 R128, RZ, RZ, R73 ;  /* 0x000000ffff807224 */ /* 0x000fe400078e0049 */
[----:B------:R-:W-:Y:S01]  /*38ea0*/  IMAD.MOV.U32 R28, RZ, RZ, R75 ;  /* 0x000000ffff1c7224 */ /* 0x000fe200078e004b */
[----:B------:R-:W-:Y:S04]  /*38eb0*/  LDS R73, [R3+UR12+0x22880] ;  /* 0x0228800c03497984 */ /* 0x000fe80008000800 */
[----:B------:R1:W-:Y:S02]  /*38ec0*/  LDS R75, [R3+UR12+0x22c80] ;  /* 0x022c800c034b7984 */ /* 0x0003e40008000800 */
[----:B-1----:R-:W-:Y:S02]  /*38ed0*/  MOV R3, R85 ;  /* 0x0000005500037202 */ /* 0x002fe40000000f00 */
[----:B------:R-:W-:Y:S07]  /*38ee0*/  HMMA.1688.F32.TF32 R84, R208, R130, R112 ;  /* 0x00000082d054723c */ /* 0x000fee0000081070 */
[----:B------:R-:W-:-:S02]  /*38ef0*/  MOV R112, R159 ;  /* 0x0000009f00707202 */ /* 0x000fc40000000f00 */
[----:B------:R-:W3:Y:S01]  /*38f00*/  LDL.LU R159, [R1+0x272c] ;  /* 0x00272c00019f7983 */ /* 0x000ee20000300800 */
[----:B------:R-:W-:Y:S02]  /*38f10*/  IMAD.MOV.U32 R113, RZ, RZ, R126 ;  /* 0x000000ffff717224 */ /* 0x000fe400078e007e */
[----:B------:R-:W-:-:S11]  /*38f20*/  IMAD.MOV.U32 R114, RZ, RZ, R127 ;  /* 0x000000ffff727224 */ /* 0x000fd600078e007f */
[----:B------:R-:W-:Y:S04]  /*38f30*/  STL.64 [R1+0x1b0], R84 ;  /* 0x0001b05401007387 */ /* 0x000fe80000100a00 */
[----:B------:R1:W-:Y:S04]  /*38f40*/  STL.64 [R1+0x1b8], R86 ;  /* 0x0001b85601007387 */ /* 0x0003e80000100a00 */
[----:B------:R-:W1:Y:S04]  /*38f50*/  LDL.LU R126, [R1+0x2728] ;  /* 0x00272800017e7983 */ /* 0x000e680000300800 */
[----:B------:R-:W1:Y:S01]  /*38f60*/  LDL.LU R127, [R1+0x2724] ;  /* 0x00272400017f7983 */ /* 0x000e620000300800 */
[----:B------:R-:W-:-:S03]  /*38f70*/  MOV R115, R6 ;  /* 0x0000000600737202 */ /* 0x000fc60000000f00 */
[----:B------:R-:W4:Y:S04]  /*38f80*/  LDL.LU R6, [R1+0x2720] ;  /* 0x0027200001067983 */ /* 0x000f280000300800 */
[----:B------:R-:W2:Y:S04]  /*38f90*/  LDL.LU R104, [R1+0x80] ;  /* 0x0000800001687983 */ /* 0x000ea80000300800 */
[----:B------:R-:W2:Y:S04]  /*38fa0*/  LDL.LU R105, [R1+0x84] ;  /* 0x0000840001697983 */ /* 0x000ea80000300800 */
[----:B------:R-:W2:Y:S04]  /*38fb0*/  LDL.LU R106, [R1+0x88] ;  /* 0x00008800016a7983 */ /* 0x000ea80000300800 */
[----:B------:R-:W2:Y:S01]  /*38fc0*/  LDL.LU R107, [R1+0x8c] ;  /* 0x00008c00016b7983 */ /* 0x000ea20000300800 */
[----:B-1----:R-:W-:Y:S07]  /*38fd0*/  HMMA.1688.F32.TF32 R84, R208, R126, R88 ;  /* 0x0000007ed054723c */ /* 0x002fee0000081058 */
[----:B------:R-:W-:-:S02]  /*38fe0*/  IMAD.MOV.U32 R88, RZ, RZ, R14 ;  /* 0x000000ffff587224 */ /* 0x000fc400078e000e */
[----:B------:R-:W3:Y:S01]  /*38ff0*/  LDL.LU R14, [R1+0x271c] ;  /* 0x00271c00010e7983 */ /* 0x000ee20000300800 */
[----:B------:R-:W-:Y:S01]  /*39000*/  IMAD.MOV.U32 R89, RZ, RZ, R30 ;  /* 0x000000ffff597224 */ /* 0x000fe200078e001e */
[----:B------:R-:W-:Y:S01]  /*39010*/  MOV R90, R31 ;  /* 0x0000001f005a7202 */ /* 0x000fe20000000f00 */
[----:B------:R-:W-:-:S11]  /*39020*/  IMAD.MOV.U32 R91, RZ, RZ, R15 ;  /* 0x000000ffff5b7224 */ /* 0x000fd600078e000f */
[----:B------:R1:W-:Y:S04]  /*39030*/  STL.64 [R1+0x1a0], R84 ;  /* 0x0001a05401007387 */ /* 0x0003e80000100a00 */
[----:B------:R4:W-:Y:S04]  /*39040*/  STL.64 [R1+0x1a8], R86 ;  /* 0x0001a85601007387 */ /* 0x0009e80000100a00 */
[----:B------:R-:W2:Y:S04]  /*39050*/  LDL.LU R30, [R1+0x2718] ;  /* 0x00271800011e7983 */ /* 0x000ea80000300800 */
[----:B------:R-:W2:Y:S04]  /*39060*/  LDL.LU R31, [R1+0x2714] ;  /* 0x00271400011f7983 */ /* 0x000ea80000300800 */
[----:B------:R-:W3:Y:S04]  /*39070*/  LDL.LU R15, [R1+0x2710] ;  /* 0x00271000010f7983 */ /* 0x000ee80000300800 */
[----:B-1----:R-:W3:Y:S04]  /*39080*/  LDL.LU R84, [R1+0x60] ;  /* 0x0000600001547983 */ /* 0x002ee80000300800 */
[----:B------:R-:W3:Y:S04]  /*39090*/  LDL.LU R85, [R1+0x64] ;  /* 0x0000640001557983 */ /* 0x000ee80000300800 */
[----:B----4-:R-:W4:Y:S04]  /*390a0*/  LDL.LU R86, [R1+0x68] ;  /* 0x0000680001567983 */ /* 0x010f280000300800 */
[----:B------:R-:W4:Y:S01]  /*390b0*/  LDL.LU R87, [R1+0x6c] ;  /* 0x00006c0001577983 */ /* 0x000f220000300800 */
[C---:B--2---:R-:W-:Y:S06]  /*390c0*/  HMMA.1688.F32.TF32 R96, R208.reuse, R30, R96 ;  /* 0x0000001ed060723c */ /* 0x044fec0000081060 */
[----:B---3--:R-:W-:-:S15]  /*390d0*/  HMMA.1688.F32.TF32 R116, R208, R14, R116 ;  /* 0x0000000ed074723c */ /* 0x008fde0000081074 */
[----:B------:R-:W-:-:S02]  /*390e0*/  NOP ;  /* 0x0000000000007918 */ /* 0x000fc40000000000 */
[----:B------:R1:W-:Y:S04]  /*390f0*/  STL.64 [R1+0x130], R96 ;  /* 0x0001306001007387 */ /* 0x0003e80000100a00 */
[----:B------:R2:W-:Y:S01]  /*39100*/  STL.64 [R1+0x138], R98 ;  /* 0x0001386201007387 */ /* 0x0005e20000100a00 */
[----:B-1----:R-:W-:Y:S01]  /*39110*/  IMAD.MOV.U32 R96, RZ, RZ, R7 ;  /* 0x000000ffff607224 */ /* 0x002fe200078e0007 */
[----:B------:R-:W-:Y:S02]  /*39120*/  MOV R97, R10 ;  /* 0x0000000a00617202 */ /* 0x000fe40000000f00 */
[----:B------:R-:W3:Y:S01]  /*39130*/  LDL.LU R7, [R1+0x270c] ;  /* 0x00270c0001077983 */ /* 0x000ee20000300800 */
[----:B--2---:R-:W-:-:S03]  /*39140*/  IMAD.MOV.U32 R98, RZ, RZ, R11 ;  /* 0x000000ffff627224 */ /* 0x004fc600078e000b */
[----:B------:R-:W2:Y:S01]  /*39150*/  LDL.LU R10, [R1+0x2708] ;  /* 0x00270800010a7983 */ /* 0x000ea20000300800 */
[----:B------:R-:W-:-:S03]  /*39160*/  IMAD.MOV.U32 R99, RZ, RZ, R252 ;  /* 0x000000ffff637224 */ /* 0x000fc600078e00fc */
[----:B------:R-:W2:Y:S04]  /*39170*/  LDL.LU R11, [R1+0x2704] ;  /* 0x00270400010b7983 */ /* 0x000ea80000300800 */
[----:B------:R-:W3:Y:S04]  /*39180*/  LDL.LU R252, [R1+0x2700] ;  /* 0x0027000001fc7983 */ /* 0x000ee80000300800 */
[----:B------:R1:W-:Y:S04]  /*39190*/  STL.64 [R1+0x100], R116 ;  /* 0x0001007401007387 */ /* 0x0003e80000100a00 */
[----:B------:R4:W-:Y:S04]  /*391a0*/  STL.64 [R1+0x108], R118 ;  /* 0x0001087601007387 */ /* 0x0009e80000100a00 */
[----:B-1----:R-:W3:Y:S04]  /*391b0*/  LDL.LU R116, [R1+0x40] ;  /* 0x0000400001747983 */ /* 0x002ee80000300800 */
[----:B------:R-:W3:Y:S04]  /*391c0*/  LDL.LU R117, [R1+0x44] ;  /* 0x0000440001757983 */ /* 0x000ee80000300800 */
[----:B----4-:R-:W3:Y:S01]  /*391d0*/  LDL.LU R118, [R1+0x48] ;  /* 0x0000480001767983 */ /* 0x010ee20000300800 */
[----:B------:R-:W-:Y:S01]  /*391e0*/  MOV R119, R2 ;  /* 0x0000000200777202 */ /* 0x000fe20000000f00 */
[----:B------:R-:W-:Y:S01]  /*391f0*/  IMAD.MOV.U32 R129, RZ, RZ, R72 ;  /* 0x000000ffff817224 */ /* 0x000fe200078e0048 */
[----:B------:R-:W-:Y:S01]  /*39200*/  MOV R29, R74 ;  /* 0x0000004a001d7202 */ /* 0x000fe20000000f00 */
[----:B------:R-:W-:Y:S04]  /*39210*/  LDS R72, [R0+UR12+0x22880] ;  /* 0x0228800c00487984 */ /* 0x000fe80008000800 */
[----:B------:R-:W1:Y:S02]  /*39220*/  LDS R74, [R0+UR12+0x22c80] ;  /* 0x022c800c004a7984 */ /* 0x000e640008000800 */
[----:B-1----:R-:W-:Y:S01]  /*39230*/  HMMA.1688.F32.TF32 R84, R72, R18, R84 ;  /* 0x000000124854723c */ /* 0x002fe20000081054 */
[----:B------:R-:W-:-:S05]  /*39240*/  LOP3.LUT R137, R0, 0x60, RZ, 0x3c, !PT ;  /* 0x0000006000897812 */ /* 0x000fca00078e3cff */
[C---:B--2---:R-:W-:Y:S06]  /*39250*/  HMMA.1688.F32.TF32 R192, R208.reuse, R10, R192 ;  /* 0x0000000ad0c0723c */ /* 0x044fec00000810c0 */
[----:B---3--:R-:W-:-:S15]  /*39260*/  HMMA.1688.F32.TF32 R116, R208, R6, R116 ;  /* 0x00000006d074723c */ /* 0x008fde0000081074 */
[----:B------:R-:W-:-:S02]  /*39270*/  NOP ;  /* 0x0000000000007918 */ /* 0x000fc40000000000 */
[----:B------:R-:W-:Y:S04]  /*39280*/  STL.64 [R1+0xd0], R192 ;  /* 0x0000d0c001007387 */ /* 0x000fe80000100a00 */
[----:B------:R-:W-:Y:S04]  /*39290*/  STL.64 [R1+0xd8], R194 ;  /* 0x0000d8c201007387 */ /* 0x000fe80000100a00 */
[----:B------:R-:W-:Y:S04]  /*392a0*/  LDS R193, [R137+UR12+0x22800] ;  /* 0x0228000c89c17984 */ /* 0x000fe80008000800 */
[----:B------:R-:W-:Y:S04]  /*392b0*/  LDS R195, [R137+UR12+0x22c00] ;  /* 0x022c000c89c37984 */ /* 0x000fe80008000800 */
[----:B------:R-:W-:Y:S04]  /*392c0*/  LDS R192, [R252+UR12+0x22800] ;  /* 0x0228000cfcc07984 */ /* 0x000fe80008000800 */
[----:B------:R-:W1:Y:S04]  /*392d0*/  LDS R194, [R252+UR12+0x22c00] ;  /* 0x022c000cfcc27984 */ /* 0x000e680008000800 */
[----:B------:R-:W-:Y:S04]  /*392e0*/  STL.64 [R1+0x260], R116 ;  /* 0x0002607401007387 */ /* 0x000fe80000100a00 */
[----:B------:R2:W-:Y:S02]  /*392f0*/  STL.64 [R1+0x268], R118 ;  /* 0x0002687601007387 */ /* 0x0005e40000100a00 */
[C---:B--2---:R-:W-:Y:S06]  /*39300*/  HMMA.1688.F32.TF32 R116, R208.reuse, R158, R96 ;  /* 0x0000009ed074723c */ /* 0x044fec0000081060 */
[C---:B------:R-:W-:Y:S06]  /*39310*/  HMMA.1688.F32.TF32 R96, R208.reuse, R154, R88 ;  /* 0x0000009ad060723c */ /* 0x040fec0000081058 */
[----:B------:R-:W-:Y:S11]  /*39320*/  HMMA.1688.F32.TF32 R88, R208, R150, R112 ;  /* 0x00000096d058723c */ /* 0x000ff60000081070 */
[----:B------:R-:W-:Y:S04]  /*39330*/  STL.64 [R1+0x250], R116 ;  /* 0x0002507401007387 */ /* 0x000fe80000100a00 */
[----:B------:R-:W-:Y:S04]  /*39340*/  STL.64 [R1+0x258], R118 ;  /* 0x0002587601007387 */ /* 0x000fe80000100a00 */
[----:B------:R-:W-:Y:S04]  /*39350*/  STL.64 [R1+0x240], R96 ;  /* 0x0002406001007387 */ /* 0x000fe80000100a00 */
[----:B------:R2:W-:Y:S01]  /*39360*/  STL.64 [R1+0x248], R98 ;  /* 0x0002486201007387 */ /* 0x0005e20000100a00 */
[----:B------:R-:W-:-:S02]  /*39370*/  IMAD.MOV.U32 R125, RZ, RZ, R90 ;  /* 0x000000ffff7d7224 */ /* 0x000fc400078e005a */
[----:B------:R-:W-:Y:S01]  /*39380*/  IMAD.MOV.U32 R124, RZ, RZ, R91 ;  /* 0x000000ffff7c7224 */ /* 0x000fe200078e005b */
[----:B------:R3:W-:Y:S01]  /*39390*/  STL.64 [R1+0x230], R88 ;  /* 0x0002305801007387 */ /* 0x0007e20000100a00 */
[C---:B--2---:R-:W-:Y:S06]  /*393a0*/  HMMA.1688.F32.TF32 R96, R208.reuse, R146, R120 ;  /* 0x00000092d060723c */ /* 0x044fec0000081078 */
[----:B---3--:R-:W-:Y:S01]  /*393b0*/  HMMA.1688.F32.TF32 R88, R208, R234, R92 ;  /* 0x000000ead058723c */ /* 0x008fe2000008105c */
[----:B------:R-:W-:Y:S04]  /*393c0*/  LDS R209, [R137+UR12+0x22880] ;  /* 0x0228800c89d17984 */ /* 0x000fe80008000800 */
[----:B------:R-:W-:Y:S04]  /*393d0*/  LDS R211, [R137+UR12+0x22c80] ;  /* 0x022c800c89d37984 */ /* 0x000fe80008000800 */
[----:B------:R-:W-:Y:S04]  /*393e0*/  LDS R208, [R252+UR12+0x22880] ;  /* 0x0228800cfcd07984 */ /* 0x000fe80008000800 */
[----:B------:R-:W2:Y:S10]  /*393f0*/  LDS R210, [R252+UR12+0x22c80] ;  /* 0x022c800cfcd27984 */ /* 0x000eb40008000800 */
[----:B------:R-:W-:Y:S01]  /*39400*/  STL.64 [R1+0x10], R88 ;  /* 0x0000105801007387 */ /* 0x000fe20000100a00 */
[----:B------:R-:W-:-:S03]  /*39410*/  MOV R2, R91 ;  /* 0x0000005b00027202 */ /* 0x000fc60000000f00 */
[----:B------:R-:W-:Y:S04]  /*39420*/  STL.64 [R1+0x20], R96 ;  /* 0x0000206001007387 */ /* 0x000fe80000100a00 */
[----:B------:R-:W-:Y:S04]  /*39430*/  STL.64 [R1+0x28], R98 ;  /* 0x0000286201007387 */ /* 0x000fe80000100a00 */
[----:B------:R3:W-:Y:S02]  /*39440*/  STL [R1+0x18], R90 ;  /* 0x0000185a01007387 */ /* 0x0007e40000100800 */
[----:B---3--:R-:W-:-:S15]  /*39450*/  HMMA.1688.F32.TF32 R88, R72, R26, R100 ;  /* 0x0000001a4858723c */ /* 0x008fde0000081064 */
[----:B------:R-:W-:-:S08]  /*39460*/  NOP ;  /* 0x0000000000007918 */ /* 0x000fd00000000000 */
[----:B------:R3:W-:Y:S01]  /*39470*/  STL.64 [R1+0x300], R88 ;  /* 0x0003005801007387 */ /* 0x0007e20000100a00 */
[----:B------:R-:W-:Y:S02]  /*39480*/  IMAD.MOV.U32 R145, RZ, RZ, R90 ;  /* 0x000000ffff917224 */ /* 0x000fe400078e005a */
[----:B------:R-:W-:Y:S02]  /*39490*/  IMAD.MOV.U32 R144, RZ, RZ, R91 ;  /* 0x000000ffff907224 */ /* 0x000fe400078e005b */
[----:B---3--:R-:W-:Y:S03]  /*394a0*/  HMMA.1688.F32.TF32 R88, R72, R22, R104 ;  /* 0x000000164858723c */ /* 0x008fe60000081068 */
[----:B------:R3:W-:Y:S04]  /*394b0*/  STL [R1+0x26b8], R144 ;  /* 0x0026b89001007387 */ /* 0x0007e80000100800 */
[----:B------:R4:W-:Y:S01]  /*394c0*/  STL [R1+0x26b4], R145 ;  /* 0x0026b49101007387 */ /* 0x0009e20000100800 */
[----:B---3--:R-:W-:Y:S01]  /*394d0*/  IMAD.MOV.U32 R144, RZ, RZ, R86 ;  /* 0x000000ffff907224 */ /* 0x008fe200078e0056 */
[----:B----4-:R-:W-:-:S15]  /*394e0*/  MOV R145, R87 ;  /* 0x0000005700917202 */ /* 0x010fde0000000f00 */
[----:B------:R-:W-:Y:S01]  /*394f0*/  IMAD.MOV.U32 R149, RZ, RZ, R89 ;  /* 0x000000ffff957224 */ /* 0x000fe200078e0059 */
[----:B------:R-:W-:Y:S01]  /*39500*/  MOV R148, R88 ;  /* 0x0000005800947202 */ /* 0x000fe20000000f00 */
[----:B------:R-:W-:Y:S04]  /*39510*/  STL.64 [R1+0x2f8], R90 ;  /* 0x0002f85a01007387 */ /* 0x000fe80000100a00 */
[----:B------:R-:W-:Y:S04]  /*39520*/  STL [R1+0x26c0], R149 ;  /* 0x0026c09501007387 */ /* 0x000fe80000100800 */
[----:B------:R-:W-:Y:S04]  /*39530*/  STL [R1+0x26bc], R148 ;  /* 0x0026bc9401007387 */ /* 0x000fe80000100800 */
[----:B------:R3:W-:Y:S02]  /*39540*/  STL.64 [R1+0x2e0], R84 ;  /* 0x0002e05401007387 */ /* 0x0007e40000100a00 */
[----:B---3--:R-:W-:Y:S02]  /*39550*/  HMMA.1688.F32.TF32 R84, R72, R138, R200 ;  /* 0x0000008a4854723c */ /* 0x008fe400000810c8 */
[----:B------:R-:W-:Y:S04]  /*39560*/  STL [R1+0x26c8], R145 ;  /* 0x0026c89101007387 */ /* 0x000fe80000100800 */
[----:B------:R-:W-:-:S15]  /*39570*/  STL [R1+0x26c4], R144 ;  /* 0x0026c49001007387 */ /* 0x000fde0000100800 */
[----:B------:R-:W-:-:S02]  /*39580*/  NOP ;  /* 0x0000000000007918 */ /* 0x000fc40000000000 */
[----:B------:R3:W-:Y:S01]  /*39590*/  STL [R1+0x2dc], R87 ;  /* 0x0002dc5701007387 */ /* 0x0007e20000100800 */
[----:B------:R-:W-:Y:S01]  /*395a0*/  IMAD.MOV.U32 R132, RZ, RZ, R84 ;  /* 0x000000ffff847224 */ /* 0x000fe200078e0054 */
[----:B------:R-:W-:Y:S01]  /*395b0*/  MOV R148, R86 ;  /* 0x0000005600947202 */ /* 0x000fe20000000f00 */
[----:B------:R-:W-:Y:S02]  /*395c0*/  IMAD.MOV.U32 R133, RZ, RZ, R85 ;  /* 0x000000ffff857224 */ /* 0x000fe400078e0055 */
[C---:B---3--:R-:W-:Y:S06]  /*395d0*/  HMMA.1688.F32.TF32 R84, R72.reuse, R134, R204 ;  /* 0x000000864854723c */ /* 0x048fec00000810cc */
[C---:B------:R-:W-:Y:S06]  /*395e0*/  HMMA.1688.F32.TF32 R204, R72.reuse, R130, R80 ;  /* 0x0000008248cc723c */ /* 0x040fec0000081050 */
[----:B------:R-:W-:Y:S01]  /*395f0*/  HMMA.1688.F32.TF32 R80, R72, R30, R228 ;  /* 0x0000001e4850723c */ /* 0x000fe200000810e4 */
[----:B------:R-:W-:Y:S04]  /*39600*/  STL [R1+0x26d4], R133 ;  /* 0x0026d48501007387 */ /* 0x000fe80000100800 */
[----:B------:R-:W-:Y:S07]  /*39610*/  STL [R1+0x26d0], R132 ;  /* 0x0026d08401007387 */ /* 0x000fee0000100800 */
[----:B------:R-:W-:-:S02]  /*39620*/  IMAD.MOV.U32 R149, RZ, RZ, R87 ;  /* 0x000000ffff957224 */ /* 0x000fc400078e0057 */
[----:B------:R-:W-:Y:S01]  /*39630*/  IMAD.MOV.U32 R137, RZ, RZ, R85 ;  /* 0x000000ffff897224 */ /* 0x000fe200078e0055 */
[----:B------:R-:W-:Y:S01]  /*39640*/  MOV R144, R86 ;  /* 0x0000005600907202 */ /* 0x000fe20000000f00 */
[----:B------:R-:W-:Y:S01]  /*39650*/  IMAD.MOV.U32 R136, RZ, RZ, R84 ;  /* 0x000000ffff887224 */ /* 0x000fe200078e0054 */
[----:B------:R-:W-:Y:S04]  /*39660*/  STL [R1+0x26cc], R148 ;  /* 0x0026cc9401007387 */ /* 0x000fe80000100800 */
[----:B------:R3:W-:Y:S04]  /*39670*/  STL [R1+0x26e4], R149 ;  /* 0x0026e49501007387 */ /* 0x0007e80000100800 */
[----:B------:R4:W-:Y:S04]  /*39680*/  STL [R1+0x26e0], R137 ;  /* 0x0026e08901007387 */ /* 0x0009e80000100800 */
[----:B------:R1:W-:Y:S01]  /*39690*/  STL [R1+0x26dc], R136 ;  /* 0x0026dc8801007387 */ /* 0x0003e20000100800 */
[----:B---3--:R-:W-:-:S03]  /*396a0*/  MOV R149, R80 ;  /* 0x0000005000957202 */ /* 0x008fc60000000f00 */
[----:B------:R3:W-:Y:S01]  /*396b0*/  STL [R1+0x26d8], R144 ;  /* 0x0026d89001007387 */ /* 0x0007e20000100800 */
[----:B----4-:R-:W-:Y:S02]  /*396c0*/  IMAD.MOV.U32 R137, RZ, RZ, R81 ;  /* 0x000000ffff897224 */ /* 0x010fe400078e0051 */
[----:B-1----:R-:W-:Y:S01]  /*396d0*/  IMAD.MOV.U32 R136, RZ, RZ, R82 ;  /* 0x000000ffff887224 */ /* 0x002fe200078e0052 */
[----:B---3--:R-:W-:Y:S02]  /*396e0*/  MOV R144, R83 ;  /* 0x0000005300907202 */ /* 0x008fe40000000f00 */
[----:B------:R-:W-:Y:S01]  /*396f0*/  HMMA.1688.F32.TF32 R80, R72, R14, R212 ;  /* 0x0000000e4850723c */ /* 0x000fe200000810d4 */
[----:B------:R1:W-:-:S15]  /*39700*/  STL [R1+0x26f4], R204 ;  /* 0x0026f4cc01007387 */ /* 0x0003de0000100800 */
[----:B------:R-:W-:-:S08]  /*39710*/  NOP ;  /* 0x0000000000007918 */ /* 0x000fd00000000000 */
[----:B------:R-:W-:Y:S01]  /*39720*/  IMAD.MOV.U32 R215, RZ, RZ, R80 ;  /* 0x000000ffffd77224 */ /* 0x000fe200078e0050 */
[----:B------:R-:W-:Y:S01]  /*39730*/  MOV R213, R82 ;  /* 0x0000005200d57202 */ /* 0x000fe20000000f00 */
[----:B------:R-:W-:Y:S02]  /*39740*/  IMAD.MOV.U32 R214, RZ, RZ, R81 ;  /* 0x000000ffffd67224 */ /* 0x000fe400078e0051 */
[----:B------:R-:W-:Y:S02]  /*39750*/  IMAD.MOV.U32 R212, RZ, RZ, R83 ;  /* 0x000000ffffd47224 */ /* 0x000fe400078e0053 */
[C---:B------:R-:W-:Y:S01]  /*39760*/  HMMA.1688.F32.TF32 R80, R72.reuse, R10, R236 ;  /* 0x0000000a4850723c */ /* 0x040fe200000810ec */
[----:B------:R3:W-:Y:S04]  /*39770*/  STL [R1+0x26f0], R205 ;  /* 0x0026f0cd01007387 */ /* 0x0007e80000100800 */
[----:B------:R4:W-:Y:S01]  /*39780*/  STL [R1+0x26ec], R206 ;  /* 0x0026ecce01007387 */ /* 0x0009e20000100800 */
[----:B------:R-:W-:Y:S03]  /*39790*/  HMMA.1688.F32.TF32 R84, R72, R126, R108 ;  /* 0x0000007e4854723c */ /* 0x000fe6000008106c */
[----:B------:R2:W-:-:S15]  /*397a0*/  STL [R1+0x26e8], R207 ;  /* 0x0026e8cf01007387 */ /* 0x0005de0000100800 */
[----:B-1----:R-:W-:Y:S01]  /*397b0*/  IMAD.MOV.U32 R204, RZ, RZ, R80 ;  /* 0x000000ffffcc7224 */ /* 0x002fe200078e0050 */
[----:B---3--:R-:W-:Y:S01]  /*397c0*/  MOV R205, R81 ;  /* 0x0000005100cd7202 */ /* 0x008fe20000000f00 */
[----:B----4-:R-:W-:Y:S02]  /*397d0*/  IMAD.MOV.U32 R206, RZ, RZ, R82 ;  /* 0x000000ffffce7224 */ /* 0x010fe400078e0052 */
[----:B--2---:R-:W-:Y:S02]  /*397e0*/  IMAD.MOV.U32 R207, RZ, RZ, R83 ;  /* 0x000000ffffcf7224 */ /* 0x004fe400078e0053 */
[C---:B------:R-:W-:Y:S06]  /*397f0*/  HMMA.1688.F32.TF32 R80, R72.reuse, R6, R68 ;  /* 0x000000064850723c */ /* 0x040fec0000081044 */
[----:B------:R-:W-:Y:S01]  /*39800*/  HMMA.1688.F32.TF32 R68, R72, R158, R220 ;  /* 0x0000009e4844723c */ /* 0x000fe200000810dc */
[----:B------:R-:W-:Y:S01]  /*39810*/  IMAD.MOV.U32 R133, RZ, RZ, R84 ;  /* 0x000000ffff857224 */ /* 0x000fe200078e0054 */
[----:B------:R-:W-:Y:S01]  /*39820*/  MOV R132, R85 ;  /* 0x0000005500847202 */ /* 0x000fe20000000f00 */
[----:B------:R-:W-:-:S02]  /*39830*/  IMAD.MOV.U32 R148, RZ, RZ, R86 ;  /* 0x000000ffff947224 */ /* 0x000fc400078e0056 */
[----:B------:R-:W-:Y:S02]  /*39840*/  IMAD.MOV.U32 R145, RZ, RZ, R87 ;  /* 0x000000ffff917224 */ /* 0x000fe400078e0057 */
[C---:B------:R-:W-:Y:S10]  /*39850*/  HMMA.1688.F32.TF32 R84, R72.reuse, R154, R240 ;  /* 0x0000009a4854723c */ /* 0x040ff400000810f0 */
[----:B------:R-:W-:Y:S04]  /*39860*/  STL.64 [R1+0x350], R80 ;  /* 0x0003505001007387 */ /* 0x000fe80000100a00 */
[----:B------:R1:W-:Y:S04]  /*39870*/  STL.64 [R1+0x358], R82 ;  /* 0x0003585201007387 */ /* 0x0003e80000100a00 */
[----:B------:R-:W-:Y:S04]  /*39880*/  STL.64 [R1+0x340], R68 ;  /* 0x0003404401007387 */ /* 0x000fe80000100a00 */
[----:B------:R2:W-:Y:S01]  /*39890*/  STL.64 [R1+0x348], R70 ;  /* 0x0003484601007387 */ /* 0x0005e20000100a00 */
[C---:B-1----:R-:W-:Y:S06]  /*398a0*/  HMMA.1688.F32.TF32 R80, R72.reuse, R150, R224 ;  /* 0x000000964850723c */ /* 0x042fec00000810e0 */
[C---:B--2---:R-:W-:Y:S01]  /*398b0*/  HMMA.1688.F32.TF32 R68, R72.reuse, R146, R216 ;  /* 0x000000924844723c */ /* 0x044fe200000810d8 */
[----:B------:R1:W-:Y:S04]  /*398c0*/  STL.64 [R1+0x330], R84 ;  /* 0x0003305401007387 */ /* 0x0003e80000100a00 */
[----:B------:R2:W-:Y:S04]  /*398d0*/  STL.64 [R1+0x338], R86 ;  /* 0x0003385601007387 */ /* 0x0005e80000100a00 */
[----:B------:R-:W3:Y:S08]  /*398e0*/  LDL.LU R228, [R1+0x120] ;  /* 0x0001200001e47983 */ /* 0x000ef00000300800 */
[----:B------:R-:W-:Y:S04]  /*398f0*/  STL.64 [R1+0x320], R80 ;  /* 0x0003205001007387 */ /* 0x000fe80000100a00 */
[----:B------:R-:W-:Y:S04]  /*39900*/  STL.64 [R1+0x328], R82 ;  /* 0x0003285201007387 */ /* 0x000fe80000100a00 */
[----:B------:R-:W-:Y:S04]  /*39910*/  STL.64 [R1+0x310], R68 ;  /* 0x0003104401007387 */ /* 0x000fe80000100a00 */
[----:B------:R4:W-:Y:S04]  /*39920*/  STL.64 [R1+0x318], R70 ;  /* 0x0003184601007387 */ /* 0x0009e80000100a00 */
        /* <DEDUP_REMOVED lines=23> */
[----:B-1----:R-:W3:Y:S04]  /*39aa0*/  LDL.LU R84, [R1] ;  /* 0x0000000001547983 */ /* 0x002ee80000300800 */
[----:B------:R-:W3:Y:S04]  /*39ab0*/  LDL.LU R85, [R1+0x4] ;  /* 0x0000040001557983 */ /* 0x000ee80000300800 */
[----:B--2---:R-:W2:Y:S04]  /*39ac0*/  LDL.LU R86, [R1+0x8] ;  /* 0x0000080001567983 */ /* 0x004ea80000300800 */
        /* <DEDUP_REMOVED lines=17> */
[----:B----4-:R-:W-:Y:S06]  /*39be0*/  HMMA.1688.F32.TF32 R68, R72, R234, R76 ;  /* 0x000000ea4844723c */ /* 0x010fec000008104c */
[C---:B------:R-:W-:Y:S06]  /*39bf0*/  HMMA.1688.F32.TF32 R116, R192.reuse, R146, R32 ;  /* 0x00000092c074723c */ /* 0x040fec0000081020 */
[----:B------:R-:W-:-:S12]  /*39c00*/  HMMA.1688.F32.TF32 R108, R192, R154, R40 ;  /* 0x0000009ac06c723c */ /* 0x000fd80000081028 */
[----:B------:R-:W-:Y:S01]  /*39c10*/  MOV R216, R71 ;  /* 0x0000004700d87202 */ /* 0x000fe20000000f00 */
[----:B------:R-:W-:Y:S01]  /*39c20*/  IMAD.MOV.U32 R218, RZ, RZ, R69 ;  /* 0x000000ffffda7224 */ /* 0x000fe200078e0045 */
[----:B------:R-:W-:Y:S01]  /*39c30*/  MOV R219, R68 ;  /* 0x0000004400db7202 */ /* 0x000fe20000000f00 */
[----:B------:R-:W-:Y:S02]  /*39c40*/  IMAD.MOV.U32 R217, RZ, RZ, R70 ;  /* 0x000000ffffd97224 */ /* 0x000fe400078e0046 */
[----:B------:R-:W-:Y:S04]  /*39c50*/  STL [R1+0x26a4], R216 ;  /* 0x0026a4d801007387 */ /* 0x000fe80000100800 */
[----:B------:R-:W-:Y:S04]  /*39c60*/  STL [R1+0x26a0], R218 ;  /* 0x0026a0da01007387 */ /* 0x000fe80000100800 */
[----:B------:R-:W-:Y:S04]  /*39c70*/  STL [R1+0x269c], R219 ;  /* 0x00269cdb01007387 */ /* 0x000fe80000100800 */
[----:B------:R-:W-:Y:S01]  /*39c80*/  STL [R1+0x2698], R217 ;  /* 0x002698d901007387 */ /* 0x000fe20000100800 */
[C---:B------:R-:W-:Y:S06]  /*39c90*/  HMMA.1688.F32.TF32 R80, R192.reuse, R126, R248 ;  /* 0x0000007ec050723c */ /* 0x040fec00000810f8 */
[C---:B------:R-:W-:Y:S06]  /*39ca0*/  HMMA.1688.F32.TF32 R236, R192.reuse, R30, R244 ;  /* 0x0000001ec0ec723c */ /* 0x040fec00000810f4 */
[C---:B------:R-:W-:Y:S06]  /*39cb0*/  HMMA.1688.F32.TF32 R68, R192.reuse, R14, R172 ;  /* 0x0000000ec044723c */ /* 0x040fec00000810ac */
[C---:B------:R-:W-:Y:S06]  /*39cc0*/  HMMA.1688.F32.TF32 R140, R192.reuse, R234, R140 ;  /* 0x000000eac08c723c */ /* 0x040fec000008108c */
[C---:B---3--:R-:W-:Y:S06]  /*39cd0*/  HMMA.1688.F32.TF32 R72, R192.reuse, R134, R104 ;  /* 0x00000086c048723c */ /* 0x048fec0000081068 */
[C---:B------:R-:W-:Y:S06]  /*39ce0*/  HMMA.1688.F32.TF32 R104, R192.reuse, R158, R56 ;  /* 0x0000009ec068723c */ /* 0x040fec0000081038 */
[C---:B------:R-:W-:Y:S06]  /*39cf0*/  HMMA.1688.F32.TF32 R120, R192.reuse, R138, R100 ;  /* 0x0000008ac078723c */ /* 0x040fec0000081064 */
[C---:B------:R-:W-:Y:S06]  /*39d00*/  HMMA.1688.F32.TF32 R100, R192.reuse, R6, R64 ;  /* 0x00000006c064723c */ /* 0x040fec0000081040 */
[C---:B------:R-:W-:Y:S06]  /*39d10*/  HMMA.1688.F32.TF32 R92, R192.reuse, R22, R96 ;  /* 0x00000016c05c723c */ /* 0x040fec0000081060 */
[C---:B------:R-:W-:Y:S06]  /*39d20*/  HMMA.1688.F32.TF32 R96, R192.reuse, R18, R112 ;  /* 0x00000012c060723c */ /* 0x040fec0000081070 */
[----:B------:R-:W-:Y:S06]  /*39d30*/  HMMA.1688.F32.TF32 R112, R192, R150, R36 ;  /* 0x00000096c070723c */ /* 0x000fec0000081024 */
[C---:B--2---:R-:W-:Y:S06]  /*39d40*/  HMMA.1688.F32.TF32 R32, R208.reuse, R26, R224 ;  /* 0x0000001ad020723c */ /* 0x044fec00000810e0 */
[C---:B------:R-:W-:Y:S06]  /*39d50*/  HMMA.1688.F32.TF32 R36, R208.reuse, R18, R220 ;  /* 0x00000012d024723c */ /* 0x040fec00000810dc */
[C---:B------:R-:W-:Y:S11]  /*39d60*/  HMMA.1688.F32.TF32 R40, R208.reuse, R22, R240 ;  /* 0x00000016d028723c */ /* 0x040ff600000810f0 */
[----:B------:R-:W-:Y:S04]  /*39d70*/  STL.64 [R1+0x220], R32 ;  /* 0x0002202001007387 */ /* 0x000fe80000100a00 */
[----:B------:R1:W-:Y:S02]  /*39d80*/  STL.64 [R1+0x228], R34 ;  /* 0x0002282201007387 */ /* 0x0003e40000100a00 */
[----:B-1----:R-:W-:Y:S06]  /*39d90*/  HMMA.1688.F32.TF32 R32, R208, R138, R228 ;  /* 0x0000008ad020723c */ /* 0x002fec00000810e4 */
[----:B------:R-:W-:Y:S01]  /*39da0*/  STL.64 [R1+0x210], R40 ;  /* 0x0002102801007387 */ /* 0x000fe20000100a00 */
[C---:B------:R-:W-:Y:S03]  /*39db0*/  HMMA.1688.F32.TF32 R76, R192.reuse, R130, R84 ;  /* 0x00000082c04c723c */ /* 0x040fe60000081054 */
[----:B------:R-:W-:Y:S03]  /*39dc0*/  STL.64 [R1+0x218], R42 ;  /* 0x0002182a01007387 */ /* 0x000fe60000100a00 */
[C---:B------:R-:W-:Y:S01]  /*39dd0*/  HMMA.1688.F32.TF32 R88, R192.reuse, R26, R88 ;  /* 0x0000001ac058723c */ /* 0x040fe20000081058 */
[----:B------:R-:W-:Y:S05]  /*39de0*/  STL.64 [R1+0x200], R36 ;  /* 0x0002002401007387 */ /* 0x000fea0000100a00 */
[----:B------:R-:W-:Y:S01]  /*39df0*/  HMMA.1688.F32.TF32 R84, R192, R10, R52 ;  /* 0x0000000ac054723c */ /* 0x000fe20000081034 */
[----:B------:R1:W-:Y:S05]  /*39e00*/  STL.64 [R1+0x208], R38 ;  /* 0x0002082601007387 */ /* 0x0003ea0000100a00 */
[----:B------:R-:W-:Y:S01]  /*39e10*/  HMMA.1688.F32.TF32 R192, R208, R134, R200 ;  /* 0x00000086d0c0723c */ /* 0x000fe200000810c8 */
[----:B------:R-:W-:Y:S01]  /*39e20*/  IMAD.MOV.U32 R216, RZ, RZ, R32 ;  /* 0x000000ffffd87224 */ /* 0x000fe200078e0020 */
[----:B------:R-:W-:Y:S01]  /*39e30*/  MOV R219, R34 ;  /* 0x0000002200db7202 */ /* 0x000fe20000000f00 */
[----:B------:R-:W-:-:S02]  /*39e40*/  IMAD.MOV.U32 R218, RZ, RZ, R33 ;  /* 0x000000ffffda7224 */ /* 0x000fc400078e0021 */
[----:B------:R-:W-:Y:S01]  /*39e50*/  IMAD.MOV.U32 R217, RZ, RZ, R35 ;  /* 0x000000ffffd97224 */ /* 0x000fe200078e0023 */
[C---:B-1----:R-:W-:Y:S01]  /*39e60*/  HMMA.1688.F32.TF32 R36, R208.reuse, R130, R44 ;  /* 0x00000082d024723c */ /* 0x042fe2000008102c */
[----:B------:R1:W-:Y:S05]  /*39e70*/  STL [R1+0x26b0], R219 ;  /* 0x0026b0db01007387 */ /* 0x0003ea0000100800 */
[C---:B------:R-:W-:Y:S01]  /*39e80*/  HMMA.1688.F32.TF32 R32, R208.reuse, R30, R60 ;  /* 0x0000001ed020723c */ /* 0x040fe2000008103c */
[----:B------:R2:W-:Y:S01]  /*39e90*/  STL [R1+0x26ac], R217 ;  /* 0x0026acd901007387 */ /* 0x0005e20000100800 */
[----:B------:R-:W-:Y:S01]  /*39ea0*/  LOP3.LUT R251, R0, 0x20, RZ, 0x3c, !PT ;  /* 0x0000002000fb7812 */ /* 0x000fe200078e3cff */
[----:B------:R-:W-:Y:S01]  /*39eb0*/  IMAD.MOV.U32 R245, RZ, RZ, R128 ;  /* 0x000000fffff57224 */ /* 0x000fe200078e0080 */
[----:B------:R-:W-:Y:S01]  /*39ec0*/  MOV R244, R129 ;  /* 0x0000008100f47202 */ /* 0x000fe20000000f00 */
[----:B------:R-:W-:Y:S01]  /*39ed0*/  LDS R128, [R0+UR12+0x23000] ;  /* 0x0230000c00807984 */ /* 0x000fe20008000800 */
[----:B------:R-:W-:Y:S03]  /*39ee0*/  HMMA.1688.F32.TF32 R220, R208, R154, R180 ;  /* 0x0000009ad0dc723c */ /* 0x000fe600000810b4 */
[----:B------:R-:W-:Y:S04]  /*39ef0*/  LDS R130, [R0+UR12+0x23400] ;  /* 0x0234000c00827984 */ /* 0x000fe80008000800 */
[----:B------:R3:W-:Y:S04]  /*39f00*/  STL [R1+0x26a8], R192 ;  /* 0x0026a8c001007387 */ /* 0x0007e80000100800 */
[----:B------:R-:W-:Y:S04]  /*39f10*/  STL [R1+0x2694], R193 ;  /* 0x002694c101007387 */ /* 0x000fe80000100800 */
[----:B------:R-:W-:Y:S04]  /*39f20*/  STL [R1+0x2690], R194 ;  /* 0x002690c201007387 */ /* 0x000fe80000100800 */
[----:B------:R-:W-:Y:S01]  /*39f30*/  STL [R1+0x268c], R195 ;  /* 0x00268cc301007387 */ /* 0x000fe20000100800 */
[----:B-1----:R-:W-:Y:S01]  /*39f40*/  IMAD.MOV.U32 R219, RZ, RZ, R32 ;  /* 0x000000ffffdb7224 */ /* 0x002fe200078e0020 */
[----:B--2---:R-:W-:-:S02]  /*39f50*/  MOV R217, R33 ;  /* 0x0000002100d97202 */ /* 0x004fc40000000f00 */
[----:B------:R-:W-:Y:S01]  /*39f60*/  STL.64 [R1+0x180], R36 ;  /* 0x0001802401007387 */ /* 0x000fe20000100a00 */
[----:B---3--:R-:W-:-:S03]  /*39f70*/  IMAD.MOV.U32 R192, RZ, RZ, R35 ;  /* 0x000000ffffc07224 */ /* 0x008fc600078e0023 */
[----:B------:R-:W-:Y:S04]  /*39f80*/  STL.64 [R1+0x188], R38 ;  /* 0x0001882601007387 */ /* 0x000fe80000100a00 */
[----:B------:R1:W-:Y:S01]  /*39f90*/  STL [R1+0x178], R34 ;  /* 0x0001782201007387 */ /* 0x0003e20000100800 */
[C---:B------:R-:W-:Y:S03]  /*39fa0*/  HMMA.1688.F32.TF32 R200, R208.reuse, R126, R48 ;  /* 0x0000007ed0c8723c */ /* 0x040fe60000081030 */
[----:B------:R-:W-:Y:S04]  /*39fb0*/  LDS R129, [R251+UR12+0x23000] ;  /* 0x0230000cfb817984 */ /* 0x000fe80008000800 */
[----:B------:R-:W-:Y:S01]  /*39fc0*/  LDS R131, [R251+UR12+0x23400] ;  /* 0x0234000cfb837984 */ /* 0x000fe20008000800 */
[C---:B-1----:R-:W-:Y:S01]  /*39fd0*/  HMMA.1688.F32.TF32 R32, R208.reuse, R14, R160 ;  /* 0x0000000ed020723c */ /* 0x042fe200000810a0 */
[----:B------:R-:W-:Y:S01]  /*39fe0*/  IMAD.MOV.U32 R246, RZ, RZ, R29 ;  /* 0x000000fffff67224 */ /* 0x000fe200078e001d */
[----:B------:R-:W-:Y:S01]  /*39ff0*/  MOV R247, R28 ;  /* 0x0000001c00f77202 */ /* 0x000fe20000000f00 */
[----:B------:R-:W-:Y:S01]  /*3a000*/  IMAD.MOV.U32 R173, RZ, RZ, R8 ;  /* 0x000000ffffad7224 */ /* 0x000fe200078e0008 */
[----:B------:R-:W-:Y:S01]  /*3a010*/  MOV R172, R9 ;  /* 0x0000000900ac7202 */ /* 0x000fe20000000f00 */
[----:B------:R-:W-:Y:S01]  /*3a020*/  IMAD.MOV.U32 R174, RZ, RZ, R5 ;  /* 0x000000ffffae7224 */ /* 0x000fe200078e0005 */
[----:B------:R-:W-:Y:S01]  /*3a030*/  HMMA.1688.F32.TF32 R160, R208, R6, R168 ;  /* 0x00000006d0a0723c */ /* 0x000fe200000810a8 */
[----:B------:R-:W-:Y:S01]  /*3a040*/  MOV R175, R4 ;  /* 0x0000000400af7202 */ /* 0x000fe20000000f00 */
[----:B------:R-:W-:Y:S05]  /*3a050*/  LDS R126, [R252+UR12+0x23400] ;  /* 0x0234000cfc7e7984 */ /* 0x000fea0008000800 */
[----:B------:R-:W-:Y:S01]  /*3a060*/  IMAD.MOV.U32 R168, RZ, RZ, R187 ;  /* 0x000000ffffa87224 */ /* 0x000fe200078e00bb */
[----:B------:R-:W-:Y:S01]  /*3a070*/  MOV R169, R3 ;  /* 0x0000000300a97202 */ /* 0x000fe20000000f00 */
[----:B------:R-:W2:Y:S04]  /*3a080*/  LDL.LU R187, [R1+0x26fc] ;  /* 0x0026fc0001bb7983 */ /* 0x000ea80000300800 */
[----:B------:R-:W3:Y:S05]  /*3a090*/  LDL.LU R3, [R1+0x26f8] ;  /* 0x0026f80001037983 */ /* 0x000eea0000300800 */
[----:B------:R-:W-:Y:S01]  /*3a0a0*/  IMAD.MOV.U32 R152, RZ, RZ, R32 ;  /* 0x000000ffff987224 */ /* 0x000fe200078e0020 */
[----:B------:R-:W-:Y:S01]  /*3a0b0*/  MOV R153, R33 ;  /* 0x0000002100997202 */ /* 0x000fe20000000f00 */
[----:B------:R-:W-:-:S02]  /*3a0c0*/  IMAD.MOV.U32 R193, RZ, RZ, R34 ;  /* 0x000000ffffc17224 */ /* 0x000fc400078e0022 */
[----:B------:R-:W-:Y:S02]  /*3a0d0*/  IMAD.MOV.U32 R194, RZ, RZ, R35 ;  /* 0x000000ffffc27224 */ /* 0x000fe400078e0023 */
[----:B------:R-:W-:-:S15]  /*3a0e0*/  HMMA.1688.F32.TF32 R32, R208, R10, R164 ;  /* 0x0000000ad020723c */ /* 0x000fde00000810a4 */
[----:B------:R-:W-:-:S09]  /*3a0f0*/  NOP ;  /* 0x0000000000007918 */ /* 0x000fd20000000000 */
[----:B------:R-:W-:Y:S01]  /*3a100*/  MOV R156, R32 ;  /* 0x00000020009c7202 */ /* 0x000fe20000000f00 */
[----:B------:R-:W-:Y:S01]  /*3a110*/  IMAD.MOV.U32 R157, RZ, RZ, R33 ;  /* 0x000000ffff9d7224 */ /* 0x000fe200078e0021 */
[----:B------:R-:W-:Y:S01]  /*3a120*/  MOV R164, R35 ;  /* 0x0000002300a47202 */ /* 0x000fe20000000f00 */
[----:B------:R-:W-:Y:S02]  /*3a130*/  IMAD.MOV.U32 R165, RZ, RZ, R34 ;  /* 0x000000ffffa57224 */ /* 0x000fe400078e0022 */
[----:B------:R-:W-:Y:S01]  /*3a140*/  HMMA.1688.F32.TF32 R32, R208, R158, R176 ;  /* 0x0000009ed020723c */ /* 0x000fe200000810b0 */
[----:B------:R-:W-:Y:S02]  /*3a150*/  IMAD.MOV.U32 R170, RZ, RZ, R233 ;  /* 0x000000ffffaa7224 */ /* 0x000fe400078e00e9 */
[----:B------:R-:W-:-:S03]  /*3a160*/  IMAD.MOV.U32 R171, RZ, RZ, R232 ;  /* 0x000000ffffab7224 */ /* 0x000fc600078e00e8 */
[----:B------:R-:W-:Y:S01]  /*3a170*/  HMMA.1688.F32.TF32 R232, R208, R234, R196 ;  /* 0x000000ead0e8723c */ /* 0x000fe200000810c4 */
[----:B------:R1:W-:Y:S06]  /*3a180*/  STL [R1+0x2688], R220 ;  /* 0x002688dc01007387 */ /* 0x0003ec0000100800 */
[----:B------:R-:W-:Y:S02]  /*3a190*/  IMAD.MOV.U32 R196, RZ, RZ, R25 ;  /* 0x000000ffffc47224 */ /* 0x000fe400078e0019 */
[----:B------:R-:W-:Y:S01]  /*3a1a0*/  IMAD.MOV.U32 R197, RZ, RZ, R24 ;  /* 0x000000ffffc57224 */ /* 0x000fe200078e0018 */
[----:B------:R-:W-:Y:S01]  /*3a1b0*/  MOV R198, R21 ;  /* 0x0000001500c67202 */ /* 0x000fe20000000f00 */
[----:B------:R-:W-:-:S07]  /*3a1c0*/  IMAD.MOV.U32 R199, RZ, RZ, R20 ;  /* 0x000000ffffc77224 */ /* 0x000fce00078e0014 */
[----:B------:R-:W-:Y:S01]  /*3a1d0*/  IMAD.MOV.U32 R243, RZ, RZ, R32 ;  /* 0x000000fffff37224 */ /* 0x000fe200078e0020 */
[----:B------:R-:W-:Y:S01]  /*3a1e0*/  MOV R241, R34 ;  /* 0x0000002200f17202 */ /* 0x000fe20000000f00 */
[----:B------:R-:W-:Y:S02]  /*3a1f0*/  IMAD.MOV.U32 R242, RZ, RZ, R33 ;  /* 0x000000fffff27224 */ /* 0x000fe400078e0021 */
[----:B------:R-:W-:Y:S01]  /*3a200*/  IMAD.MOV.U32 R240, RZ, RZ, R35 ;  /* 0x000000fffff07224 */ /* 0x000fe200078e0023 */
[----:B------:R4:W-:Y:S01]  /*3a210*/  STL [R1+0x2684], R221 ;  /* 0x002684dd01007387 */ /* 0x0009e20000100800 */
[----:B-1----:R-:W-:-:S03]  /*3a220*/  IMAD.MOV.U32 R220, RZ, RZ, R17 ;  /* 0x000000ffffdc7224 */ /* 0x002fc600078e0011 */
[----:B------:R1:W-:Y:S04]  /*3a230*/  STL [R1+0x2680], R222 ;  /* 0x002680de01007387 */ /* 0x0003e80000100800 */
[----:B------:R1:W-:Y:S01]  /*3a240*/  STL [R1+0x267c], R223 ;  /* 0x00267cdf01007387 */ /* 0x0003e20000100800 */
[----:B----4-:R-:W-:Y:S01]  /*3a250*/  MOV R221, R16 ;  /* 0x0000001000dd7202 */ /* 0x010fe20000000f00 */
[----:B-1----:R-:W-:Y:S02]  /*3a260*/  IMAD.MOV.U32 R222, RZ, RZ, R13 ;  /* 0x000000ffffde7224 */ /* 0x002fe400078e000d */
[----:B------:R-:W-:Y:S01]  /*3a270*/  IMAD.MOV.U32 R223, RZ, RZ, R12 ;  /* 0x000000ffffdf7224 */ /* 0x000fe200078e000c */
[----:B---3--:R-:W1:Y:S04]  /*3a280*/  LDSM.16.M88.4 R64, [R3+UR17+0x80] ;  /* 0x000080110340783b */ /* 0x008e680008000200 */
[----:B------:R-:W3:Y:S04]  /*3a290*/  LDSM.16.M88.4 R60, [R3+UR17+0x1080] ;  /* 0x00108011033c783b */ /* 0x000ee80008000200 */
[----:B------:R-:W4:Y:S04]  /*3a2a0*/  LDSM.16.M88.4 R56, [R3+UR17+0x2080] ;  /* 0x002080110338783b */ /* 0x000f280008000200 */
[----:B------:R-:W2:Y:S04]  /*3a2b0*/  LDSM.16.M88.4 R52, [R3+UR17+0x3080] ;  /* 0x003080110334783b */ /* 0x000ea80008000200 */
        /* <DEDUP_REMOVED lines=12> */
[----:B-1----:R-:W-:Y:S04]  /*3a380*/  STL [R1+0x2678], R67 ;  /* 0x0026784301007387 */ /* 0x002fe80000100800 */
[----:B---3--:R-:W-:Y:S04]  /*3a390*/  STL [R1+0x2658], R62 ;  /* 0x0026583e01007387 */ /* 0x008fe80000100800 */
[----:B------:R-:W-:Y:S04]  /*3a3a0*/  STL [R1+0x2654], R63 ;  /* 0x0026543f01007387 */ /* 0x000fe80000100800 */
[----:B----4-:R-:W-:Y:S01]  /*3a3b0*/  STL [R1+0x264c], R58 ;  /* 0x00264c3a01007387 */ /* 0x010fe20000100800 */
[----:B------:R-:W-:Y:S03]  /*3a3c0*/  HMMA.1688.F32.TF32 R172, R128, R64, R172 ;  /* 0x0000004080ac723c */ /* 0x000fe600000810ac */
[----:B------:R-:W-:Y:S04]  /*3a3d0*/  STL [R1+0x2648], R59 ;  /* 0x0026483b01007387 */ /* 0x000fe80000100800 */
[----:B--2---:R-:W-:Y:S04]  /*3a3e0*/  STL [R1+0x265c], R54 ;  /* 0x00265c3601007387 */ /* 0x004fe80000100800 */
[----:B------:R-:W-:Y:S04]  /*3a3f0*/  STL [R1+0x2650], R55 ;  /* 0x0026503701007387 */ /* 0x000fe80000100800 */
[----:B------:R1:W-:Y:S04]  /*3a400*/  STL [R1+0x2664], R50 ;  /* 0x0026643201007387 */ /* 0x0003e80000100800 */
        /* <DEDUP_REMOVED lines=19> */
[----:B------:R-:W-:Y:S01]  /*3a540*/  STL [R1+0x25dc], R10 ;  /* 0x0025dc0a01007387 */ /* 0x000fe20000100800 */
[----:B------:R-:W-:-:S03]  /*3a550*/  IMAD.MOV.U32 R195, RZ, RZ, R172 ;  /* 0x000000ffffc37224 */ /* 0x000fc600078e00ac */
[----:B------:R-:W-:Y:S01]  /*3a560*/  STL [R1+0x25d8], R11 ;  /* 0x0025d80b01007387 */ /* 0x000fe20000100800 */
[----:B------:R-:W-:-:S03]  /*3a570*/  IMAD.MOV.U32 R250, RZ, RZ, R173 ;  /* 0x000000fffffa7224 */ /* 0x000fc600078e00ad */
[----:B------:R-:W-:Y:S01]  /*3a580*/  STL [R1+0x25e4], R6 ;  /* 0x0025e40601007387 */ /* 0x000fe20000100800 */
[----:B------:R-:W-:-:S03]  /*3a590*/  MOV R249, R174 ;  /* 0x000000ae00f97202 */ /* 0x000fc60000000f00 */
[----:B------:R-:W-:Y:S01]  /*3a5a0*/  STL [R1+0x25e0], R7 ;  /* 0x0025e00701007387 */ /* 0x000fe20000100800 */
[----:B------:R-:W-:-:S03]  /*3a5b0*/  IMAD.MOV.U32 R248, RZ, RZ, R175 ;  /* 0x000000fffff87224 */ /* 0x000fc600078e00af */
[----:B------:R-:W-:Y:S04]  /*3a5c0*/  STL [R1+0x22f0], R3 ;  /* 0x0022f00301007387 */ /* 0x000fe80000100800 */
[----:B------:R-:W3:Y:S04]  /*3a5d0*/  LDL.LU R172, [R1+0x1b0] ;  /* 0x0001b00001ac7983 */ /* 0x000ee80000300800 */
[----:B------:R-:W3:Y:S04]  /*3a5e0*/  LDL.LU R173, [R1+0x1b4] ;  /* 0x0001b40001ad7983 */ /* 0x000ee80000300800 */
[----:B------:R-:W3:Y:S04]  /*3a5f0*/  LDL.LU R174, [R1+0x1b8] ;  /* 0x0001b80001ae7983 */ /* 0x000ee80000300800 */
[----:B------:R-:W3:Y:S01]  /*3a600*/  LDL.LU R175, [R1+0x1bc] ;  /* 0x0001bc0001af7983 */ /* 0x000ee20000300800 */
[C---:B------:R-:W-:Y:S03]  /*3a610*/  HMMA.1688.F32.TF32 R196, R128.reuse, R56, R196 ;  /* 0x0000003880c4723c */ /* 0x040fe600000810c4 */
[----:B------:R-:W4:Y:S03]  /*3a620*/  LDL.LU R176, [R1+0xd0] ;  /* 0x0000d00001b07983 */ /* 0x000f260000300800 */
[----:B------:R-:W-:Y:S01]  /*3a630*/  HMMA.1688.F32.TF32 R168, R128, R48, R168 ;  /* 0x0000003080a8723c */ /* 0x000fe200000810a8 */
[----:B------:R-:W4:Y:S04]  /*3a640*/  LDL.LU R177, [R1+0xd4] ;  /* 0x0000d40001b17983 */ /* 0x000f280000300800 */
[----:B------:R-:W4:Y:S04]  /*3a650*/  LDL.LU R178, [R1+0xd8] ;  /* 0x0000d80001b27983 */ /* 0x000f280000300800 */
[----:B------:R-:W4:Y:S01]  /*3a660*/  LDL.LU R179, [R1+0xdc] ;  /* 0x0000dc0001b37983 */ /* 0x000f220000300800 */
[C---:B------:R-:W-:Y:S03]  /*3a670*/  HMMA.1688.F32.TF32 R228, R208.reuse, R146, R188 ;  /* 0x00000092d0e4723c */ /* 0x040fe600000810bc */
[----:B------:R-:W4:Y:S04]  /*3a680*/  LDL.LU R180, [R1+0x100] ;  /* 0x0001000001b47983 */ /* 0x000f280000300800 */
[----:B------:R-:W4:Y:S04]  /*3a690*/  LDL.LU R181, [R1+0x104] ;  /* 0x0001040001b57983 */ /* 0x000f280000300800 */
[----:B------:R-:W4:Y:S04]  /*3a6a0*/  LDL.LU R182, [R1+0x108] ;  /* 0x0001080001b67983 */ /* 0x000f280000300800 */
[----:B------:R-:W4:Y:S01]  /*3a6b0*/  LDL.LU R183, [R1+0x10c] ;  /* 0x00010c0001b77983 */ /* 0x000f220000300800 */
[----:B------:R-:W-:Y:S03]  /*3a6c0*/  HMMA.1688.F32.TF32 R224, R208, R150, R184 ;  /* 0x00000096d0e0723c */ /* 0x000fe600000810b8 */
[----:B------:R-:W4:Y:S04]  /*3a6d0*/  LDL.LU R188, [R1+0x1a0] ;  /* 0x0001a00001bc7983 */ /* 0x000f280000300800 */
[----:B------:R-:W4:Y:S04]  /*3a6e0*/  LDL.LU R189, [R1+0x1a4] ;  /* 0x0001a40001bd7983 */ /* 0x000f280000300800 */
[----:B------:R-:W4:Y:S04]  /*3a6f0*/  LDL.LU R190, [R1+0x1a8] ;  /* 0x0001a80001be7983 */ /* 0x000f280000300800 */
[----:B------:R-:W4:Y:S04]  /*3a700*/  LDL.LU R191, [R1+0x1ac] ;  /* 0x0001ac0001bf7983 */ /* 0x000f280000300800 */
[----:B------:R-:W4:Y:S04]  /*3a710*/  LDL.LU R184, [R1+0x130] ;  /* 0x0001300001b87983 */ /* 0x000f280000300800 */
[----:B------:R-:W4:Y:S04]  /*3a720*/  LDL.LU R185, [R1+0x134] ;  /* 0x0001340001b97983 */ /* 0x000f280000300800 */
[----:B------:R-:W4:Y:S04]  /*3a730*/  LDL.LU R186, [R1+0x138] ;  /* 0x0001380001ba7983 */ /* 0x000f280000300800 */
[----:B------:R-:W4:Y:S01]  /*3a740*/  LDL.LU R187, [R1+0x13c] ;  /* 0x00013c0001bb7983 */ /* 0x000f220000300800 */
[----:B-1----:R-:W-:-:S03]  /*3a750*/  IMAD.MOV.U32 R50, RZ, RZ, R168 ;  /* 0x000000ffff327224 */ /* 0x002fc600078e00a8 */
[----:B------:R-:W-:Y:S01]  /*3a760*/  STL [R1+0x34], R197 ;  /* 0x000034c501007387 */ /* 0x000fe20000100800 */
[----:B--2---:R-:W-:Y:S01]  /*3a770*/  IMAD.MOV.U32 R51, RZ, RZ, R169 ;  /* 0x000000ffff337224 */ /* 0x004fe200078e00a9 */
[----:B------:R-:W-:Y:S02]  /*3a780*/  MOV R54, R170 ;  /* 0x000000aa00367202 */ /* 0x000fe40000000f00 */
[----:B------:R-:W-:Y:S01]  /*3a790*/  STL.64 [R1+0x38], R198 ;  /* 0x000038c601007387 */ /* 0x000fe20000100a00 */
[----:B------:R-:W-:-:S03]  /*3a7a0*/  IMAD.MOV.U32 R62, RZ, RZ, R171 ;  /* 0x000000ffff3e7224 */ /* 0x000fc600078e00ab */
[----:B------:R-:W2:Y:S04]  /*3a7b0*/  LDL.LU R168, [R1+0x260] ;  /* 0x0002600001a87983 */ /* 0x000ea80000300800 */
[----:B------:R-:W2:Y:S04]  /*3a7c0*/  LDL.LU R169, [R1+0x264] ;  /* 0x0002640001a97983 */ /* 0x000ea80000300800 */
[----:B------:R-:W2:Y:S04]  /*3a7d0*/  LDL.LU R170, [R1+0x268] ;  /* 0x0002680001aa7983 */ /* 0x000ea80000300800 */
[----:B------:R-:W2:Y:S01]  /*3a7e0*/  LDL.LU R171, [R1+0x26c] ;  /* 0x00026c0001ab7983 */ /* 0x000ea20000300800 */
[----:B---3--:R-:W-:-:S15]  /*3a7f0*/  HMMA.1688.F32.TF32 R172, R128, R44, R172 ;  /* 0x0000002c80ac723c */ /* 0x008fde00000810ac */
[----:B------:R-:W-:-:S09]  /*3a800*/  NOP ;  /* 0x0000000000007918 */ /* 0x000fd20000000000 */
[----:B------:R-:W-:Y:S01]  /*3a810*/  IMAD.MOV.U32 R63, RZ, RZ, R172 ;  /* 0x000000ffff3f7224 */ /* 0x000fe200078e00ac */
[----:B------:R-:W-:Y:S01]  /*3a820*/  MOV R55, R173 ;  /* 0x000000ad00377202 */ /* 0x000fe20000000f00 */
[----:B------:R-:W3:Y:S01]  /*3a830*/  LDL.LU R172, [R1+0x250] ;  /* 0x0002500001ac7983 */ /* 0x000ee20000300800 */
[----:B------:R-:W-:Y:S02]  /*3a840*/  IMAD.MOV.U32 R58, RZ, RZ, R174 ;  /* 0x000000ffff3a7224 */ /* 0x000fe400078e00ae */
[----:B------:R-:W-:Y:S01]  /*3a850*/  IMAD.MOV.U32 R59, RZ, RZ, R175 ;  /* 0x000000ffff3b7224 */ /* 0x000fe200078e00af */
[----:B------:R-:W3:Y:S04]  /*3a860*/  LDL.LU R173, [R1+0x254] ;  /* 0x0002540001ad7983 */ /* 0x000ee80000300800 */
[----:B------:R-:W3:Y:S04]  /*3a870*/  LDL.LU R174, [R1+0x258] ;  /* 0x0002580001ae7983 */ /* 0x000ee80000300800 */
[----:B------:R-:W3:Y:S01]  /*3a880*/  LDL.LU R175, [R1+0x25c] ;  /* 0x00025c0001af7983 */ /* 0x000ee20000300800 */
[C---:B----4-:R-:W-:Y:S06]  /*3a890*/  HMMA.1688.F32.TF32 R180, R128.reuse, R32, R180 ;  /* 0x0000002080b4723c */ /* 0x050fec00000810b4 */
[C---:B------:R-:W-:Y:S06]  /*3a8a0*/  HMMA.1688.F32.TF32 R176, R128.reuse, R28, R176 ;  /* 0x0000001c80b0723c */ /* 0x040fec00000810b0 */
[C---:B------:R-:W-:Y:S06]  /*3a8b0*/  HMMA.1688.F32.TF32 R184, R128.reuse, R36, R184 ;  /* 0x0000002480b8723c */ /* 0x040fec00000810b8 */
[----:B--2---:R-:W-:-:S15]  /*3a8c0*/  HMMA.1688.F32.TF32 R168, R128, R24, R168 ;  /* 0x0000001880a8723c */ /* 0x004fde00000810a8 */
[----:B------:R-:W-:-:S02]  /*3a8d0*/  NOP ;  /* 0x0000000000007918 */ /* 0x000fc40000000000 */
[----:B------:R-:W-:Y:S04]  /*3a8e0*/  STL.64 [R1+0x90], R184 ;  /* 0x000090b801007387 */ /* 0x000fe80000100a00 */
[----:B------:R-:W-:Y:S04]  /*3a8f0*/  STL.64 [R1+0x98], R186 ;  /* 0x000098ba01007387 */ /* 0x000fe80000100a00 */
[----:B------:R1:W-:Y:S04]  /*3a900*/  STL.64 [R1+0x80], R180 ;  /* 0x000080b401007387 */ /* 0x0003e80000100a00 */
[----:B------:R2:W-:Y:S04]  /*3a910*/  STL.64 [R1+0x88], R182 ;  /* 0x000088b601007387 */ /* 0x0005e80000100a00 */
[----:B-1----:R-:W4:Y:S04]  /*3a920*/  LDL.LU R180, [R1+0x240] ;  /* 0x0002400001b47983 */ /* 0x002f280000300800 */
[----:B------:R1:W-:Y:S04]  /*3a930*/  STL.64 [R1+0x70], R176 ;  /* 0x000070b001007387 */ /* 0x0003e80000100a00 */
[----:B------:R-:W-:Y:S04]  /*3a940*/  STL.64 [R1+0x78], R178 ;  /* 0x000078b201007387 */ /* 0x000fe80000100a00 */
[----:B------:R-:W4:Y:S01]  /*3a950*/  LDL.LU R181, [R1+0x244] ;  /* 0x0002440001b57983 */ /* 0x000f220000300800 */
[----:B------:R-:W-:-:S03]  /*3a960*/  MOV R11, R168 ;  /* 0x000000a8000b7202 */ /* 0x000fc60000000f00 */
[----:B--2---:R-:W4:Y:S01]  /*3a970*/  LDL.LU R182, [R1+0x248] ;  /* 0x0002480001b67983 */ /* 0x004f220000300800 */
[----:B------:R-:W-:-:S03]  /*3a980*/  MOV R18, R171 ;  /* 0x000000ab00127202 */ /* 0x000fc60000000f00 */
[----:B------:R-:W4:Y:S01]  /*3a990*/  LDL.LU R183, [R1+0x24c] ;  /* 0x00024c0001b77983 */ /* 0x000f220000300800 */
[----:B------:R-:W-:-:S03]  /*3a9a0*/  IMAD.MOV.U32 R14, RZ, RZ, R169 ;  /* 0x000000ffff0e7224 */ /* 0x000fc600078e00a9 */
[----:B-1----:R-:W2:Y:S01]  /*3a9b0*/  LDL.LU R176, [R1+0x230] ;  /* 0x0002300001b07983 */ /* 0x002ea20000300800 */
[----:B------:R-:W-:-:S03]  /*3a9c0*/  IMAD.MOV.U32 R15, RZ, RZ, R170 ;  /* 0x000000ffff0f7224 */ /* 0x000fc600078e00aa */
[----:B------:R-:W2:Y:S04]  /*3a9d0*/  LDL.LU R177, [R1+0x234] ;  /* 0x0002340001b17983 */ /* 0x000ea80000300800 */
[----:B------:R-:W2:Y:S04]  /*3a9e0*/  LDL.LU R168, [R1+0x20] ;  /* 0x0000200001a87983 */ /* 0x000ea80000300800 */
[----:B------:R-:W2:Y:S04]  /*3a9f0*/  LDL.LU R169, [R1+0x24] ;  /* 0x0000240001a97983 */ /* 0x000ea80000300800 */
[----:B------:R-:W2:Y:S04]  /*3aa00*/  LDL.LU R170, [R1+0x28] ;  /* 0x0000280001aa7983 */ /* 0x000ea80000300800 */
[----:B------:R-:W2:Y:S04]  /*3aa10*/  LDL.LU R171, [R1+0x2c] ;  /* 0x00002c0001ab7983 */ /* 0x000ea80000300800 */
[----:B------:R-:W-:Y:S04]  /*3aa20*/  STL [R1+0x25f4], R18 ;  /* 0x0025f41201007387 */ /* 0x000fe80000100800 */
[----:B------:R-:W-:Y:S04]  /*3aa30*/  STL [R1+0x25f0], R15 ;  /* 0x0025f00f01007387 */ /* 0x000fe80000100800 */
[----:B------:R-:W-:Y:S04]  /*3aa40*/  STL [R1+0x25ec], R14 ;  /* 0x0025ec0e01007387 */ /* 0x000fe80000100800 */
[----:B------:R-:W-:Y:S01]  /*3aa50*/  STL [R1+0x25e8], R11 ;  /* 0x0025e80b01007387 */ /* 0x000fe20000100800 */
[----:B---3--:R-:W-:-:S15]  /*3aa60*/  HMMA.1688.F32.TF32 R172, R128, R20, R172 ;  /* 0x0000001480ac723c */ /* 0x008fde00000810ac */
[----:B------:R-:W-:-:S08]  /*3aa70*/  NOP ;  /* 0x0000000000007918 */ /* 0x000fd00000000000 */
[----:B------:R1:W-:Y:S01]  /*3aa80*/  STL [R1+0x120], R172 ;  /* 0x000120ac01007387 */ /* 0x0003e20000100800 */
[----:B------:R-:W-:Y:S02]  /*3aa90*/  IMAD.MOV.U32 R6, RZ, RZ, R173 ;  /* 0x000000ffff067224 */ /* 0x000fe400078e00ad */
[----:B------:R-:W-:Y:S01]  /*3aaa0*/  IMAD.MOV.U32 R7, RZ, RZ, R174 ;  /* 0x000000ffff077224 */ /* 0x000fe200078e00ae */
[----:B-1----:R-:W3:Y:S04]  /*3aab0*/  LDL.LU R172, [R1+0x10] ;  /* 0x0000100001ac7983 */ /* 0x002ee80000300800 */
[----:B------:R-:W3:Y:S04]  /*3aac0*/  LDL.LU R173, [R1+0x14] ;  /* 0x0000140001ad7983 */ /* 0x000ee80000300800 */
[----:B------:R-:W3:Y:S01]  /*3aad0*/  LDL.LU R174, [R1+0x18] ;  /* 0x0000180001ae7983 */ /* 0x000ee20000300800 */
[----:B------:R-:W-:Y:S01]  /*3aae0*/  LOP3.LUT R3, R0, 0x60, RZ, 0x3c, !PT ;  /* 0x0000006000037812 */ /* 0x000fe200078e3cff */
[----:B------:R-:W-:-:S02]  /*3aaf0*/  IMAD.MOV.U32 R178, RZ, RZ, R125 ;  /* 0x000000ffffb27224 */ /* 0x000fc400078e007d */
[----:B------:R-:W-:Y:S02]  /*3ab00*/  IMAD.MOV.U32 R179, RZ, RZ, R124 ;  /* 0x000000ffffb37224 */ /* 0x000fe400078e007c */
[----:B------:R-:W-:Y:S04]  /*3ab10*/  LDS R124, [R252+UR12+0x23000] ;  /* 0x0230000cfc7c7984 */ /* 0x000fe80008000800 */
[----:B------:R-:W-:Y:S04]  /*3ab20*/  LDS R125, [R3+UR12+0x23000] ;  /* 0x0230000c037d7984 */ /* 0x000fe80008000800 */
[----:B------:R-:W1:Y:S01]  /*3ab30*/  LDS R127, [R3+UR12+0x23400] ;  /* 0x0234000c037f7984 */ /* 0x000e620008000800 */
[----:B------:R-:W-:Y:S01]  /*3ab40*/  MOV R10, R175 ;  /* 0x000000af000a7202 */ /* 0x000fe20000000f00 */
[----:B------:R-:W-:Y:S01]  /*3ab50*/  IMAD.MOV.U32 R175, RZ, RZ, R2 ;  /* 0x000000ffffaf7224 */ /* 0x000fe200078e0002 */
[C---:B------:R-:W-:Y:S06]  /*3ab60*/  HMMA.1688.F32.TF32 R208, R128.reuse, R60, R220 ;  /* 0x0000003c80d0723c */ /* 0x040fec00000810dc */
[C---:B------:R-:W-:Y:S06]  /*3ab70*/  HMMA.1688.F32.TF32 R244, R128.reuse, R52, R244 ;  /* 0x0000003480f4723c */ /* 0x040fec00000810f4 */
[C---:B------:R-:W-:Y:S06]  /*3ab80*/  HMMA.1688.F32.TF32 R188, R128.reuse, R40, R188 ;  /* 0x0000002880bc723c */ /* 0x040fec00000810bc */
[C---:B----4-:R-:W-:Y:S06]  /*3ab90*/  HMMA.1688.F32.TF32 R180, R128.reuse, R16, R180 ;  /* 0x0000001080b4723c */ /* 0x050fec00000810b4 */
[----:B--2---:R-:W-:Y:S06]  /*3aba0*/  HMMA.1688.F32.TF32 R176, R128, R12, R176 ;  /* 0x0000000c80b0723c */ /* 0x004fec00000810b0 */
[----:B-1----:R-:W-:Y:S06]  /*3abb0*/  HMMA.1688.F32.TF32 R88, R124, R64, R88 ;  /* 0x000000407c58723c */ /* 0x002fec0000081058 */
[----:B------:R-:W-:Y:S06]  /*3abc0*/  HMMA.1688.F32.TF32 R168, R128, R8, R168 ;  /* 0x0000000880a8723c */ /* 0x000fec00000810a8 */
[----:B------:R-:W-:Y:S01]  /*3abd0*/  IMAD.MOV.U32 R11, RZ, RZ, R183 ;  /* 0x000000ffff0b7224 */ /* 0x000fe200078e00b7 */
[----:B------:R-:W-:Y:S01]  /*3abe0*/  STL [R1+0x2600], R10 ;  /* 0x0026000a01007387 */ /* 0x000fe20000100800 */
[----:B------:R-:W-:Y:S01]  /*3abf0*/  IMAD.MOV.U32 R14, RZ, RZ, R182 ;  /* 0x000000ffff0e7224 */ /* 0x000fe200078e00b6 */
[----:B------:R-:W-:Y:S01]  /*3ac00*/  MOV R15, R181 ;  /* 0x000000b5000f7202 */ /* 0x000fe20000000f00 */
[----:B------:R-:W-:Y:S01]  /*3ac10*/  IMAD.MOV.U32 R18, RZ, RZ, R180 ;  /* 0x000000ffff127224 */ /* 0x000fe200078e00b4 */
[----:B------:R-:W-:Y:S01]  /*3ac20*/  STL [R1+0x25fc], R7 ;  /* 0x0025fc0701007387 */ /* 0x000fe20000100800 */
[----:B------:R-:W-:Y:S01]  /*3ac30*/  MOV R26, R179 ;  /* 0x000000b3001a7202 */ /* 0x000fe20000000f00 */
[----:B------:R-:W-:-:S02]  /*3ac40*/  IMAD.MOV.U32 R23, RZ, RZ, R178 ;  /* 0x000000ffff177224 */ /* 0x000fc400078e00b2 */
[----:B------:R1:W-:Y:S01]  /*3ac50*/  STL [R1+0x25f8], R6 ;  /* 0x0025f80601007387 */ /* 0x0003e20000100800 */
[----:B------:R-:W-:Y:S01]  /*3ac60*/  IMAD.MOV.U32 R22, RZ, RZ, R177 ;  /* 0x000000ffff167224 */ /* 0x000fe200078e00b1 */
[----:B------:R-:W-:Y:S02]  /*3ac70*/  MOV R19, R176 ;  /* 0x000000b000137202 */ /* 0x000fe40000000f00 */
[----:B------:R-:W-:Y:S04]  /*3ac80*/  STL [R1+0x2610], R11 ;  /* 0x0026100b01007387 */ /* 0x000fe80000100800 */
[----:B------:R-:W-:Y:S04]  /*3ac90*/  STL [R1+0x260c], R14 ;  /* 0x00260c0e01007387 */ /* 0x000fe80000100800 */
[----:B------:R-:W-:Y:S01]  /*3aca0*/  STL [R1+0x2608], R15 ;  /* 0x0026080f01007387 */ /* 0x000fe20000100800 */
[----:B-1----:R-:W-:Y:S01]  /*3acb0*/  IMAD.MOV.U32 R6, RZ, RZ, R171 ;  /* 0x000000ffff067224 */ /* 0x002fe200078e00ab */
[----:B------:R-:W-:-:S02]  /*3acc0*/  MOV R7, R170 ;  /* 0x000000aa00077202 */ /* 0x000fc40000000f00 */
[----:B------:R1:W-:Y:S01]  /*3acd0*/  STL [R1+0x2604], R18 ;  /* 0x0026041201007387 */ /* 0x0003e20000100800 */
[----:B------:R-:W-:-:S03]  /*3ace0*/  IMAD.MOV.U32 R10, RZ, RZ, R169 ;  /* 0x000000ffff0a7224 */ /* 0x000fc600078e00a9 */
[----:B------:R-:W-:Y:S04]  /*3acf0*/  STL [R1+0x2620], R26 ;  /* 0x0026201a01007387 */ /* 0x000fe80000100800 */
[----:B------:R-:W-:Y:S01]  /*3ad00*/  STL [R1+0x261c], R23 ;  /* 0x00261c1701007387 */ /* 0x000fe20000100800 */
[----:B-1----:R-:W-:-:S03]  /*3ad10*/  IMAD.MOV.U32 R18, RZ, RZ, R168 ;  /* 0x000000ffff127224 */ /* 0x002fc600078e00a8 */
[----:B------:R-:W-:Y:S04]  /*3ad20*/  STL [R1+0x2618], R22 ;  /* 0x0026181601007387 */ /* 0x000fe80000100800 */
[----:B------:R1:W-:Y:S01]  /*3ad30*/  STL [R1+0x2614], R19 ;  /* 0x0026141301007387 */ /* 0x0003e20000100800 */
[----:B------:R-:W-:-:S03]  /*3ad40*/  MOV R38, R88 ;  /* 0x0000005800267202 */ /* 0x000fc60000000f00 */
[----:B------:R-:W-:Y:S04]  /*3ad50*/  STL [R1+0x2630], R6 ;  /* 0x0026300601007387 */ /* 0x000fe80000100800 */
[----:B------:R-:W-:Y:S04]  /*3ad60*/  STL [R1+0x262c], R7 ;  /* 0x00262c0701007387 */ /* 0x000fe80000100800 */
[----:B------:R-:W-:Y:S04]  /*3ad70*/  STL [R1+0x2628], R10 ;  /* 0x0026280a01007387 */ /* 0x000fe80000100800 */
[----:B------:R2:W-:Y:S01]  /*3ad80*/  STL [R1+0x2624], R18 ;  /* 0x0026241201007387 */ /* 0x0005e20000100800 */
[----:B------:R-:W-:Y:S01]  /*3ad90*/  IMAD.MOV.U32 R168, RZ, RZ, R204 ;  /* 0x000000ffffa87224 */ /* 0x000fe200078e00cc */
[----:B------:R-:W-:Y:S01]  /*3ada0*/  MOV R169, R205 ;  /* 0x000000cd00a97202 */ /* 0x000fe20000000f00 */
[----:B------:R-:W-:Y:S01]  /*3adb0*/  IMAD.MOV.U32 R170, RZ, RZ, R206 ;  /* 0x000000ffffaa7224 */ /* 0x000fe200078e00ce */
[----:B------:R-:W-:Y:S01]  /*3adc0*/  MOV R179, R212 ;  /* 0x000000d400b37202 */ /* 0x000fe20000000f00 */
[----:B------:R-:W-:-:S02]  /*3add0*/  IMAD.MOV.U32 R171, RZ, RZ, R207 ;  /* 0x000000ffffab7224 */ /* 0x000fc400078e00cf */
[----:B------:R-:W-:Y:S02]  /*3ade0*/  IMAD.MOV.U32 R178, RZ, RZ, R213 ;  /* 0x000000ffffb27224 */ /* 0x000fe400078e00d5 */
[----:B------:R-:W-:Y:S01]  /*3adf0*/  IMAD.MOV.U32 R212, RZ, RZ, R149 ;  /* 0x000000ffffd47224 */ /* 0x000fe200078e0095 */
[----:B------:R-:W-:Y:S01]  /*3ae00*/  MOV R176, R215 ;  /* 0x000000d700b07202 */ /* 0x000fe20000000f00 */
[----:B------:R-:W-:Y:S01]  /*3ae10*/  IMAD.MOV.U32 R177, RZ, RZ, R214 ;  /* 0x000000ffffb17224 */ /* 0x000fe200078e00d6 */
[----:B------:R-:W-:Y:S01]  /*3ae20*/  MOV R214, R136 ;  /* 0x0000008800d67202 */ /* 0x000fe20000000f00 */
[----:B------:R-:W-:Y:S02]  /*3ae30*/  IMAD.MOV.U32 R213, RZ, RZ, R137 ;  /* 0x000000ffffd57224 */ /* 0x000fe400078e0089 */
[----:B------:R-:W-:Y:S01]  /*3ae40*/  IMAD.MOV.U32 R215, RZ, RZ, R144 ;  /* 0x000000ffffd77224 */ /* 0x000fe200078e0090 */
[----:B---3--:R-:W-:Y:S01]  /*3ae50*/  HMMA.1688.F32.TF32 R128, R128, R4, R172 ;  /* 0x000000048080723c */ /* 0x008fe200000810ac */
[----:B------:R-:W-:Y:S01]  /*3ae60*/  IMAD.MOV.U32 R180, RZ, RZ, R133 ;  /* 0x000000ffffb47224 */ /* 0x000fe200078e0085 */
[----:B------:R-:W-:Y:S01]  /*3ae70*/  MOV R181, R132 ;  /* 0x0000008400b57202 */ /* 0x000fe20000000f00 */
[----:B------:R-:W-:Y:S01]  /*3ae80*/  IMAD.MOV.U32 R182, RZ, RZ, R148 ;  /* 0x000000ffffb67224 */ /* 0x000fe200078e0094 */
[----:B------:R-:W-:Y:S01]  /*3ae90*/  MOV R42, R188 ;  /* 0x000000bc002a7202 */ /* 0x000fe20000000f00 */
[----:B------:R-:W-:-:S02]  /*3aea0*/  IMAD.MOV.U32 R183, RZ, RZ, R145 ;  /* 0x000000ffffb77224 */ /* 0x000fc400078e0091 */
[----:B------:R-:W-:Y:S01]  /*3aeb0*/  IMAD.MOV.U32 R43, RZ, RZ, R189 ;  /* 0x000000ffff2b7224 */ /* 0x000fe200078e00bd */
[----:B------:R-:W-:Y:S01]  /*3aec0*/  MOV R30, R91 ;  /* 0x0000005b001e7202 */ /* 0x000fe20000000f00 */
[----:B------:R-:W-:Y:S01]  /*3aed0*/  IMAD.MOV.U32 R39, RZ, RZ, R89 ;  /* 0x000000ffff277224 */ /* 0x000fe200078e0059 */
[----:B------:R-:W-:Y:S01]  /*3aee0*/  LDS R172, [R0+UR12+0x23080] ;  /* 0x0230800c00ac7984 */ /* 0x000fe20008000800 */
[----:B------:R-:W-:-:S03]  /*3aef0*/  IMAD.MOV.U32 R27, RZ, RZ, R90 ;  /* 0x000000ffff1b7224 */ /* 0x000fc600078e005a */
[----:B------:R-:W-:Y:S04]  /*3af00*/  LDS R174, [R0+UR12+0x23480] ;  /* 0x0234800c00ae7984 */ /* 0x000fe80008000800 */
[----:B------:R-:W-:Y:S04]  /*3af10*/  LDS R173, [R251+UR12+0x23080] ;  /* 0x0230800cfbad7984 */ /* 0x000fe80008000800 */
[----:B------:R-:W3:Y:S02]  /*3af20*/  LDS R175, [R251+UR12+0x23480] ;  /* 0x0234800cfbaf7984 */ /* 0x000ee40008000800 */
[----:B------:R-:W-:Y:S01]  /*3af30*/  IMAD.MOV.U32 R15, RZ, RZ, R131 ;  /* 0x000000ffff0f7224 */ /* 0x000fe200078e0083 */
[----:B------:R-:W-:Y:S01]  /*3af40*/  MOV R11, R129 ;  /* 0x00000081000b7202 */ /* 0x000fe20000000f00 */
[----:B------:R-:W-:-:S02]  /*3af50*/  IMAD.MOV.U32 R14, RZ, RZ, R130 ;  /* 0x000000ffff0e7224 */ /* 0x000fc400078e0082 */
[----:B-1----:R-:W-:Y:S01]  /*3af60*/  IMAD.MOV.U32 R19, RZ, RZ, R128 ;  /* 0x000000ffff137224 */ /* 0x002fe200078e0080 */
[----:B------:R-:W-:Y:S04]  /*3af70*/  STL [R1+0x2640], R15 ;  /* 0x0026400f01007387 */ /* 0x000fe80000100800 */
[----:B------:R-:W-:Y:S04]  /*3af80*/  STL [R1+0x263c], R14 ;  /* 0x00263c0e01007387 */ /* 0x000fe80000100800 */
[----:B------:R-:W-:Y:S04]  /*3af90*/  STL [R1+0x2638], R11 ;  /* 0x0026380b01007387 */ /* 0x000fe80000100800 */
[----:B------:R1:W-:Y:S04]  /*3afa0*/  STL [R1+0x2634], R19 ;  /* 0x0026341301007387 */ /* 0x0003e80000100800 */
[----:B------:R4:W-:Y:S04]  /*3afb0*/  STL [R1+0x2644], R38 ;  /* 0x0026442601007387 */ /* 0x0009e80000100800 */
[----:B------:R-:W4:Y:S04]  /*3afc0*/  LDL.LU R204, [R1+0x26f4] ;  /* 0x0026f40001cc7983 */ /* 0x000f280000300800 */
[----:B------:R-:W4:Y:S04]  /*3afd0*/  LDL.LU R205, [R1+0x26f0] ;  /* 0x0026f00001cd7983 */ /* 0x000f280000300800 */
[----:B------:R-:W4:Y:S04]  /*3afe0*/  LDL.LU R206, [R1+0x26ec] ;  /* 0x0026ec0001ce7983 */ /* 0x000f280000300800 */
[----:B------:R-:W4:Y:S04]  /*3aff0*/  LDL.LU R207, [R1+0x26e8] ;  /* 0x0026e80001cf7983 */ /* 0x000f280000300800 */
[----:B------:R-:W2:Y:S04]  /*3b000*/  LDL.LU R149, [R1+0x26e4] ;  /* 0x0026e40001957983 */ /* 0x000ea80000300800 */
[----:B------:R-:W4:Y:S04]  /*3b010*/  LDL.LU R137, [R1+0x26e0] ;  /* 0x0026e00001897983 */ /* 0x000f280000300800 */
[----:B------:R-:W4:Y:S04]  /*3b020*/  LDL.LU R136, [R1+0x26dc] ;  /* 0x0026dc0001887983 */ /* 0x000f280000300800 */
[----:B------:R-:W3:Y:S04]  /*3b030*/  LDL.LU R144, [R1+0x26d8] ;  /* 0x0026d80001907983 */ /* 0x000ee80000300800 */
[----:B------:R-:W4:Y:S04]  /*3b040*/  LDL.LU R133, [R1+0x26d4] ;  /* 0x0026d40001857983 */ /* 0x000f280000300800 */
[----:B------:R-:W4:Y:S04]  /*3b050*/  LDL.LU R132, [R1+0x26d0] ;  /* 0x0026d00001847983 */ /* 0x000f280000300800 */
[----:B------:R-:W4:Y:S04]  /*3b060*/  LDL.LU R148, [R1+0x26cc] ;  /* 0x0026cc0001947983 */ /* 0x000f280000300800 */
[----:B------:R-:W4:Y:S01]  /*3b070*/  LDL.LU R145, [R1+0x26c8] ;  /* 0x0026c80001917983 */ /* 0x000f220000300800 */
[----:B---3--:R-:W-:-:S03]  /*3b080*/  MOV R138, R144 ;  /* 0x00000090008a7202 */ /* 0x008fc60000000f00 */
[----:B------:R-:W3:Y:S01]  /*3b090*/  LDL.LU R144, [R1+0x26c4] ;  /* 0x0026c40001907983 */ /* 0x000ee20000300800 */
[----:B--2---:R-:W-:-:S03]  /*3b0a0*/  IMAD.MOV.U32 R139, RZ, RZ, R149 ;  /* 0x000000ffff8b7224 */ /* 0x004fc600078e0095 */
[----:B------:R-:W2:Y:S01]  /*3b0b0*/  LDL.LU R149, [R1+0x26c0] ;  /* 0x0026c00001957983 */ /* 0x000ea20000300800 */
[----:B----4-:R-:W-:-:S03]  /*3b0c0*/  IMAD.MOV.U32 R134, RZ, RZ, R148 ;  /* 0x000000ffff867224 */ /* 0x010fc600078e0094 */
[----:B------:R-:W2:Y:S04]  /*3b0d0*/  LDL.LU R148, [R1+0x26bc] ;  /* 0x0026bc0001947983 */ /* 0x000ea80000300800 */
[----:B------:R-:W4:Y:S01]  /*3b0e0*/  LDL.LU R135, [R1+0x2dc] ;  /* 0x0002dc0001877983 */ /* 0x000f220000300800 */
[----:B------:R-:W-:-:S03]  /*3b0f0*/  IMAD.MOV.U32 R187, RZ, RZ, R145 ;  /* 0x000000ffffbb7224 */ /* 0x000fc600078e0091 */
[----:B------:R-:W4:Y:S04]  /*3b100*/  LDL.LU R184, [R1+0x2e0] ;  /* 0x0002e00001b87983 */ /* 0x000f280000300800 */
[----:B------:R-:W4:Y:S01]  /*3b110*/  LDL.LU R185, [R1+0x2e4] ;  /* 0x0002e40001b97983 */ /* 0x000f220000300800 */
[----:B------:R-:W-:Y:S01]  /*3b120*/  HMMA.1688.F32.TF32 R88, R124, R60, R92 ;  /* 0x0000003c7c58723c */ /* 0x000fe2000008105c */
[----:B---3--:R-:W-:Y:S02]  /*3b130*/  MOV R186, R144 ;  /* 0x0000009000ba7202 */ /* 0x008fe40000000f00 */
[----:B------:R-:W3:Y:S04]  /*3b140*/  LDL.LU R144, [R1+0x26b8] ;  /* 0x0026b80001907983 */ /* 0x000ee80000300800 */
[----:B------:R-:W2:Y:S04]  /*3b150*/  LDL.LU R145, [R1+0x26b4] ;  /* 0x0026b40001917983 */ /* 0x000ea80000300800 */
[----:B------:R-:W4:Y:S04]  /*3b160*/  LDL.LU R150, [R1+0x2f8] ;  /* 0x0002f80001967983 */ /* 0x000f280000300800 */
[----:B------:R-:W4:Y:S04]  /*3b170*/  LDL.LU R151, [R1+0x2fc] ;  /* 0x0002fc0001977983 */ /* 0x000f280000300800 */
[----:B------:R-:W4:Y:S04]  /*3b180*/  LDL.LU R188, [R1+0x300] ;  /* 0x0003000001bc7983 */ /* 0x000f280000300800 */
[----:B------:R-:W4:Y:S01]  /*3b190*/  LDL.LU R189, [R1+0x304] ;  /* 0x0003040001bd7983 */ /* 0x000f220000300800 */
[----:B------:R-:W-:Y:S01]  /*3b1a0*/  IMAD.MOV.U32 R34, RZ, RZ, R88 ;  /* 0x000000ffff227224 */ /* 0x000fe200078e0058 */
[----:B------:R-:W-:Y:S01]  /*3b1b0*/  MOV R31, R90 ;  /* 0x0000005a001f7202 */ /* 0x000fe20000000f00 */
[----:B------:R-:W-:-:S02]  /*3b1c0*/  IMAD.MOV.U32 R35, RZ, RZ, R89 ;  /* 0x000000ffff237224 */ /* 0x000fc400078e0059 */
[----:B------:R-:W-:Y:S02]  /*3b1d0*/  IMAD.MOV.U32 R2, RZ, RZ, R91 ;  /* 0x000000ffff027224 */ /* 0x000fe400078e005b */
[C---:B------:R-:W-:Y:S06]  /*3b1e0*/  HMMA.1688.F32.TF32 R88, R124.reuse, R56, R96 ;  /* 0x000000387c58723c */ /* 0x040fec0000081060 */
[C---:B------:R-:W-:Y:S06]  /*3b1f0*/  HMMA.1688.F32.TF32 R76, R124.reuse, R44, R76 ;  /* 0x0000002c7c4c723c */ /* 0x040fec000008104c */
[C---:B------:R-:W-:Y:S06]  /*3b200*/  HMMA.1688.F32.TF32 R80, R124.reuse, R40, R80 ;  /* 0x000000287c50723c */ /* 0x040fec0000081050 */
[C---:B------:R-:W-:Y:S06]  /*3b210*/  HMMA.1688.F32.TF32 R236, R124.reuse, R36, R236 ;  /* 0x000000247cec723c */ /* 0x040fec00000810ec */
[C---:B------:R-:W-:Y:S06]  /*3b220*/  HMMA.1688.F32.TF32 R68, R124.reuse, R32, R68 ;  /* 0x000000207c44723c */ /* 0x040fec0000081044 */
[----:B------:R-:W-:Y:S01]  /*3b230*/  HMMA.1688.F32.TF32 R84, R124, R28, R84 ;  /* 0x0000001c7c54723c */ /* 0x000fe20000081054 */
[----:B------:R-:W-:Y:S01]  /*3b240*/  IMAD.MOV.U32 R46, RZ, RZ, R190 ;  /* 0x000000ffff2e7224 */ /* 0x000fe200078e00be */
[----:B------:R-:W-:-:S04]  /*3b250*/  MOV R47, R191 ;  /* 0x000000bf002f7202 */ /* 0x000fc80000000f00 */
[C---:B------:R-:W-:Y:S06]  /*3b260*/  HMMA.1688.F32.TF32 R100, R124.reuse, R24, R100 ;  /* 0x000000187c64723c */ /* 0x040fec0000081064 */
[C---:B------:R-:W-:Y:S06]  /*3b270*/  HMMA.1688.F32.TF32 R104, R124.reuse, R20, R104 ;  /* 0x000000147c68723c */ /* 0x040fec0000081068 */
[----:B------:R-:W-:Y:S01]  /*3b280*/  HMMA.1688.F32.TF32 R108, R124, R16, R108 ;  /* 0x000000107c6c723c */ /* 0x000fe2000008106c */
[----:B------:R-:W-:Y:S01]  /*3b290*/  IMAD.MOV.U32 R18, RZ, RZ, R88 ;  /* 0x000000ffff127224 */ /* 0x000fe200078e0058 */
[----:B------:R-:W-:-:S04]  /*3b2a0*/  MOV R26, R89 ;  /* 0x00000059001a7202 */ /* 0x000fc80000000f00 */
[----:B------:R-:W-:Y:S01]  /*3b2b0*/  HMMA.1688.F32.TF32 R112, R124, R12, R112 ;  /* 0x0000000c7c70723c */ /* 0x000fe20000081070 */
[----:B------:R-:W-:Y:S02]  /*3b2c0*/  IMAD.MOV.U32 R23, RZ, RZ, R90 ;  /* 0x000000ffff177224 */ /* 0x000fe400078e005a */
[----:B------:R-:W-:-:S03]  /*3b2d0*/  IMAD.MOV.U32 R22, RZ, RZ, R91 ;  /* 0x000000ffff167224 */ /* 0x000fc600078e005b */
[C---:B------:R-:W-:Y:S01]  /*3b2e0*/  HMMA.1688.F32.TF32 R116, R124.reuse, R8, R116 ;  /* 0x000000087c74723c */ /* 0x040fe20000081074 */
[----:B------:R-:W-:Y:S05]  /*3b2f0*/  STL.64 [R1+0x24d8], R78 ;  /* 0x0024d84e01007387 */ /* 0x000fea0000100a00 */
[C---:B------:R-:W-:Y:S01]  /*3b300*/  HMMA.1688.F32.TF32 R140, R124.reuse, R4, R140 ;  /* 0x000000047c8c723c */ /* 0x040fe2000008108c */
[----:B------:R-:W-:Y:S05]  /*3b310*/  STL.64 [R1+0x24d0], R76 ;  /* 0x0024d04c01007387 */ /* 0x000fea0000100a00 */
[C---:B------:R-:W-:Y:S01]  /*3b320*/  HMMA.1688.F32.TF32 R88, R124.reuse, R52, R120 ;  /* 0x000000347c58723c */ /* 0x040fe20000081078 */
[----:B------:R4:W-:Y:S05]  /*3b330*/  STL.64 [R1+0x24e8], R82 ;  /* 0x0024e85201007387 */ /* 0x0009ea0000100a00 */
[----:B------:R-:W-:Y:S01]  /*3b340*/  HMMA.1688.F32.TF32 R72, R124, R48, R72 ;  /* 0x000000307c48723c */ /* 0x000fe20000081048 */
[----:B------:R4:W-:Y:S04]  /*3b350*/  STL.64 [R1+0x24e0], R80 ;  /* 0x0024e05001007387 */ /* 0x0009e80000100a00 */
[----:B------:R-:W-:Y:S04]  /*3b360*/  STL.64 [R1+0x24f8], R238 ;  /* 0x0024f8ee01007387 */ /* 0x000fe80000100a00 */
[----:B------:R-:W-:Y:S04]  /*3b370*/  STL.64 [R1+0x24f0], R236 ;  /* 0x0024f0ec01007387 */ /* 0x000fe80000100a00 */
[----:B------:R-:W-:Y:S04]  /*3b380*/  STL.64 [R1+0x2508], R70 ;  /* 0x0025084601007387 */ /* 0x000fe80000100a00 */
[----:B------:R-:W-:Y:S04]  /*3b390*/  STL.64 [R1+0x2500], R68 ;  /* 0x0025004401007387 */ /* 0x000fe80000100a00 */
[----:B------:R-:W-:Y:S04]  /*3b3a0*/  STL.64 [R1+0x2518], R86 ;  /* 0x0025185601007387 */ /* 0x000fe80000100a00 */
[----:B------:R4:W-:Y:S04]  /*3b3b0*/  STL.64 [R1+0x2510], R84 ;  /* 0x0025105401007387 */ /* 0x0009e80000100a00 */
        /* <DEDUP_REMOVED lines=11> */
[----:B-1----:R-:W-:-:S03]  /*3b470*/  MOV R19, R88 ;  /* 0x0000005800137202 */ /* 0x002fc60000000f00 */
[----:B------:R-:W-:Y:S01]  /*3b480*/  STL.64 [R1+0x2570], R140 ;  /* 0x0025708c01007387 */ /* 0x000fe20000100a00 */
[----:B------:R-:W-:Y:S01]  /*3b490*/  IMAD.MOV.U32 R6, RZ, RZ, R89 ;  /* 0x000000ffff067224 */ /* 0x000fe200078e0059 */
[----:B------:R-:W-:Y:S01]  /*3b4a0*/  MOV R88, R219 ;  /* 0x000000db00587202 */ /* 0x000fe20000000f00 */
[----:B------:R-:W-:Y:S01]  /*3b4b0*/  IMAD.MOV.U32 R89, RZ, RZ, R217 ;  /* 0x000000ffff597224 */ /* 0x000fe200078e00d9 */
[----:B---3--:R-:W-:Y:S01]  /*3b4c0*/  MOV R191, R144 ;  /* 0x0000009000bf7202 */ /* 0x008fe20000000f00 */
[----:B--2---:R-:W-:Y:S01]  /*3b4d0*/  IMAD.MOV.U32 R190, RZ, RZ, R145 ;  /* 0x000000ffffbe7224 */ /* 0x004fe200078e0091 */
[C---:B----4-:R-:W-:Y:S06]  /*3b4e0*/  HMMA.1688.F32.TF32 R124, R172.reuse, R60, R148 ;  /* 0x0000003cac7c723c */ /* 0x050fec0000081094 */
[----:B------:R-:W-:-:S15]  /*3b4f0*/  HMMA.1688.F32.TF32 R120, R172, R64, R188 ;  /* 0x00000040ac78723c */ /* 0x000fde00000810bc */
[----:B------:R-:W-:-:S08]  /*3b500*/  NOP ;  /* 0x0000000000007918 */ /* 0x000fd00000000000 */
[----:B------:R-:W-:Y:S04]  /*3b510*/  STL.64 [R1+0x2588], R122 ;  /* 0x0025887a01007387 */ /* 0x000fe80000100a00 */
[----:B------:R-:W-:Y:S04]  /*3b520*/  STL.64 [R1+0x2580], R120 ;  /* 0x0025807801007387 */ /* 0x000fe80000100a00 */
[----:B------:R-:W-:Y:S04]  /*3b530*/  STL.64 [R1+0x2598], R126 ;  /* 0x0025987e01007387 */ /* 0x000fe80000100a00 */
[----:B------:R-:W-:Y:S04]  /*3b540*/  STL.64 [R1+0x2590], R124 ;  /* 0x0025907c01007387 */ /* 0x000fe80000100a00 */
[----:B------:R-:W2:Y:S04]  /*3b550*/  LDL.LU R219, [R1+0x26b0] ;  /* 0x0026b00001db7983 */ /* 0x000ea80000300800 */
[----:B------:R-:W3:Y:S01]  /*3b560*/  LDL.LU R217, [R1+0x26ac] ;  /* 0x0026ac0001d97983 */ /* 0x000ee20000300800 */
[----:B------:R-:W-:Y:S01]  /*3b570*/  IMAD.MOV.U32 R7, RZ, RZ, R90 ;  /* 0x000000ffff077224 */ /* 0x000fe200078e005a */
[----:B------:R-:W-:Y:S01]  /*3b580*/  MOV R10, R91 ;  /* 0x0000005b000a7202 */ /* 0x000fe20000000f00 */
[----:B------:R-:W-:Y:S01]  /*3b590*/  IMAD.MOV.U32 R38, RZ, RZ, R72 ;  /* 0x000000ffff267224 */ /* 0x000fe200078e0048 */
[----:B------:R-:W4:Y:S01]  /*3b5a0*/  LDL.LU R90, [R1+0x178] ;  /* 0x00017800015a7983 */ /* 0x000f220000300800 */
[----:B------:R-:W-:Y:S01]  /*3b5b0*/  IMAD.MOV.U32 R91, RZ, RZ, R192 ;  /* 0x000000ffff5b7224 */ /* 0x000fe200078e00c0 */
[----:B------:R-:W-:Y:S01]  /*3b5c0*/  MOV R72, R216 ;  /* 0x000000d800487202 */ /* 0x000fe20000000f00 */
[----:B------:R-:W-:Y:S01]  /*3b5d0*/  IMAD.MOV.U32 R15, RZ, RZ, R73 ;  /* 0x000000ffff0f7224 */ /* 0x000fe200078e0049 */
[----:B------:R-:W4:Y:S01]  /*3b5e0*/  LDL.LU R192, [R1+0x26a8] ;  /* 0x0026a80001c07983 */ /* 0x000f220000300800 */
[----:B------:R-:W-:Y:S01]  /*3b5f0*/  MOV R14, R74 ;  /* 0x0000004a000e7202 */ /* 0x000fe20000000f00 */
[----:B------:R-:W-:-:S02]  /*3b600*/  IMAD.MOV.U32 R73, RZ, RZ, R218 ;  /* 0x000000ffff497224 */ /* 0x000fc400078e00da */
[----:B------:R-:W4:Y:S01]  /*3b610*/  LDL.LU R216, [R1+0x26a4] ;  /* 0x0026a40001d87983 */ /* 0x000f220000300800 */
[----:B------:R-:W-:-:S03]  /*3b620*/  IMAD.MOV.U32 R11, RZ, RZ, R75 ;  /* 0x000000ffff0b7224 */ /* 0x000fc600078e004b */
[----:B------:R-:W4:Y:S01]  /*3b630*/  LDL.LU R218, [R1+0x26a0] ;  /* 0x0026a00001da7983 */ /* 0x000f220000300800 */
[----:B--2---:R-:W-:-:S03]  /*3b640*/  IMAD.MOV.U32 R74, RZ, RZ, R219 ;  /* 0x000000ffff4a7224 */ /* 0x004fc600078e00db */
[----:B------:R-:W2:Y:S01]  /*3b650*/  LDL.LU R219, [R1+0x269c] ;  /* 0x00269c0001db7983 */ /* 0x000ea20000300800 */
[----:B---3--:R-:W-:-:S03]  /*3b660*/  MOV R75, R217 ;  /* 0x000000d9004b7202 */ /* 0x008fc60000000f00 */
[----:B------:R-:W3:Y:S01]  /*3b670*/  LDL.LU R217, [R1+0x2698] ;  /* 0x0026980001d97983 */ /* 0x000ee20000300800 */
[C---:B------:R-:W-:Y:S03]  /*3b680*/  HMMA.1688.F32.TF32 R128, R172.reuse, R56, R184 ;  /* 0x00000038ac80723c */ /* 0x040fe600000810b8 */
[----:B------:R-:W3:Y:S04]  /*3b690*/  LDL.LU R184, [R1+0x200] ;  /* 0x0002000001b87983 */ /* 0x000ee80000300800 */
[----:B------:R-:W3:Y:S04]  /*3b6a0*/  LDL.LU R185, [R1+0x204] ;  /* 0x0002040001b97983 */ /* 0x000ee80000300800 */
[----:B------:R-:W3:Y:S04]  /*3b6b0*/  LDL.LU R186, [R1+0x208] ;  /* 0x0002080001ba7983 */ /* 0x000ee80000300800 */
[----:B------:R-:W3:Y:S01]  /*3b6c0*/  LDL.LU R187, [R1+0x20c] ;  /* 0x00020c0001bb7983 */ /* 0x000ee20000300800 */
[----:B------:R-:W-:Y:S03]  /*3b6d0*/  HMMA.1688.F32.TF32 R144, R172, R40, R180 ;  /* 0x00000028ac90723c */ /* 0x000fe600000810b4 */
[----:B------:R-:W3:Y:S04]  /*3b6e0*/  LDL.LU R188, [R1+0x320] ;  /* 0x0003200001bc7983 */ /* 0x000ee80000300800 */
[----:B------:R-:W3:Y:S04]  /*3b6f0*/  LDL.LU R189, [R1+0x324] ;  /* 0x0003240001bd7983 */ /* 0x000ee80000300800 */
[----:B------:R-:W3:Y:S04]  /*3b700*/  LDL.LU R190, [R1+0x328] ;  /* 0x0003280001be7983 */ /* 0x000ee80000300800 */
[----:B------:R-:W3:Y:S01]  /*3b710*/  LDL.LU R191, [R1+0x32c] ;  /* 0x00032c0001bf7983 */ /* 0x000ee20000300800 */
[----:B----4-:R-:W-:-:S03]  /*3b720*/  IMAD.MOV.U32 R83, RZ, RZ, R216 ;  /* 0x000000ffff537224 */ /* 0x010fc600078e00d8 */
[----:B------:R-:W4:Y:S04]  /*3b730*/  LDL.LU R180, [R1+0x340] ;  /* 0x0003400001b47983 */ /* 0x000f280000300800 */
[----:B------:R-:W4:Y:S01]  /*3b740*/  LDL.LU R181, [R1+0x344] ;  /* 0x0003440001b57983 */ /* 0x000f220000300800 */
[----:B------:R-:W-:-:S03]  /*3b750*/  IMAD.MOV.U32 R81, RZ, RZ, R218 ;  /* 0x000000ffff517224 */ /* 0x000fc600078e00da */
[----:B------:R-:W4:Y:S04]  /*3b760*/  LDL.LU R182, [R1+0x348] ;  /* 0x0003480001b67983 */ /* 0x000f280000300800 */
[----:B------:R-:W4:Y:S01]  /*3b770*/  LDL.LU R183, [R1+0x34c] ;  /* 0x00034c0001b77983 */ /* 0x000f220000300800 */
[----:B------:R-:W-:-:S03]  /*3b780*/  IMAD.MOV.U32 R159, RZ, RZ, R164 ;  /* 0x000000ffff9f7224 */ /* 0x000fc600078e00a4 */
[----:B------:R-:W4:Y:S01]  /*3b790*/  LDL.LU R216, [R1+0x350] ;  /* 0x0003500001d87983 */ /* 0x000f220000300800 */
[----:B------:R-:W-:Y:S01]  /*3b7a0*/  IMAD.MOV.U32 R158, RZ, RZ, R165 ;  /* 0x000000ffff9e7224 */ /* 0x000fe200078e00a5 */
[----:B------:R-:W-:Y:S01]  /*3b7b0*/  HMMA.1688.F32.TF32 R148, R172, R28, R168 ;  /* 0x0000001cac94723c */ /* 0x000fe200000810a8 */
[----:B------:R-:W-:-:S05]  /*3b7c0*/  MOV R67, R196 ;  /* 0x000000c400437202 */ /* 0x000fca0000000f00 */
[----:B------:R-:W-:Y:S01]  /*3b7d0*/  HMMA.1688.F32.TF32 R96, R172, R32, R176 ;  /* 0x00000020ac60723c */ /* 0x000fe200000810b0 */
[----:B------:R-:W-:Y:S01]  /*3b7e0*/  IMAD.MOV.U32 R220, RZ, RZ, R208 ;  /* 0x000000ffffdc7224 */ /* 0x000fe200078e00d0 */
[----:B------:R-:W-:Y:S01]  /*3b7f0*/  MOV R221, R209 ;  /* 0x000000d100dd7202 */ /* 0x000fe20000000f00 */
[----:B------:R-:W-:Y:S01]  /*3b800*/  IMAD.MOV.U32 R222, RZ, RZ, R210 ;  /* 0x000000ffffde7224 */ /* 0x000fe200078e00d2 */
[----:B------:R-:W-:Y:S01]  /*3b810*/  MOV R155, R194 ;  /* 0x000000c2009b7202 */ /* 0x000fe20000000f00 */
[----:B------:R-:W-:Y:S02]  /*3b820*/  IMAD.MOV.U32 R154, RZ, RZ, R193 ;  /* 0x000000ffff9a7224 */ /* 0x000fe400078e00c1 */
[----:B------:R-:W-:Y:S01]  /*3b830*/  IMAD.MOV.U32 R223, RZ, RZ, R211 ;  /* 0x000000ffffdf7224 */ /* 0x000fe200078e00d3 */
[----:B------:R-:W-:Y:S01]  /*3b840*/  MOV R84, R220 ;  /* 0x000000dc00547202 */ /* 0x000fe20000000f00 */
[----:B------:R-:W-:Y:S02]  /*3b850*/  IMAD.MOV.U32 R76, RZ, RZ, R195 ;  /* 0x000000ffff4c7224 */ /* 0x000fe400078e00c3 */
[----:B------:R-:W-:Y:S01]  /*3b860*/  IMAD.MOV.U32 R85, RZ, RZ, R221 ;  /* 0x000000ffff557224 */ /* 0x000fe200078e00dd */
[----:B------:R-:W-:Y:S01]  /*3b870*/  MOV R87, R223 ;  /* 0x000000df00577202 */ /* 0x000fe20000000f00 */
[----:B------:R-:W-:-:S02]  /*3b880*/  IMAD.MOV.U32 R86, RZ, RZ, R222 ;  /* 0x000000ffff567224 */ /* 0x000fc400078e00de */
[----:B------:R-:W-:Y:S02]  /*3b890*/  IMAD.MOV.U32 R68, RZ, RZ, R67 ;  /* 0x000000ffff447224 */ /* 0x000fe400078e0043 */
[----:B--2---:R-:W-:Y:S01]  /*3b8a0*/  IMAD.MOV.U32 R80, RZ, RZ, R219 ;  /* 0x000000ffff507224 */ /* 0x004fe200078e00db */
[----:B---3--:R-:W-:Y:S02]  /*3b8b0*/  MOV R82, R217 ;  /* 0x000000d900527202 */ /* 0x008fe40000000f00 */
        /* <DEDUP_REMOVED lines=30> */
[----:B------:R-:W3:Y:S01]  /*3baa0*/  LDL.LU R67, [R1+0x2678] ;  /* 0x0026780001437983 */ /* 0x000ee20000300800 */
[----:B------:R-:W-:Y:S01]  /*3bab0*/  IMAD.MOV.U32 R78, RZ, RZ, R249 ;  /* 0x000000ffff4e7224 */ /* 0x000fe200078e00f9 */
[----:B------:R-:W-:Y:S01]  /*3bac0*/  MOV R77, R250 ;  /* 0x000000fa004d7202 */ /* 0x000fe20000000f00 */
[----:B------:R-:W-:Y:S01]  /*3bad0*/  IMAD.MOV.U32 R79, RZ, RZ, R248 ;  /* 0x000000ffff4f7224 */ /* 0x000fe200078e00f8 */
[----:B------:R-:W-:Y:S04]  /*3bae0*/  LDS R249, [R251+UR12+0x23800] ;  /* 0x0238000cfbf97984 */ /* 0x000fe80008000800 */
[----:B------:R-:W-:Y:S04]  /*3baf0*/  LDS R248, [R0+UR12+0x23800] ;  /* 0x0238000c00f87984 */ /* 0x000fe80008000800 */
[----:B------:R-:W-:Y:S04]  /*3bb00*/  LDS R250, [R0+UR12+0x23c00] ;  /* 0x023c000c00fa7984 */ /* 0x000fe80008000800 */
[----:B------:R-:W-:Y:S01]  /*3bb10*/  LDS R251, [R251+UR12+0x23c00] ;  /* 0x023c000cfbfb7984 */ /* 0x000fe20008000800 */
[----:B------:R-:W-:Y:S01]  /*3bb20*/  IMAD.MOV.U32 R208, RZ, RZ, R243 ;  /* 0x000000ffffd07224 */ /* 0x000fe200078e00f3 */
[----:B------:R-:W-:Y:S01]  /*3bb30*/  MOV R210, R241 ;  /* 0x000000f100d27202 */ /* 0x000fe20000000f00 */
[----:B------:R-:W-:Y:S01]  /*3bb40*/  IMAD.MOV.U32 R209, RZ, RZ, R242 ;  /* 0x000000ffffd17224 */ /* 0x000fe200078e00f2 */
[----:B------:R-:W-:Y:S01]  /*3bb50*/  LDS R241, [R3+UR12+0x23080] ;  /* 0x0230800c03f17984 */ /* 0x000fe20008000800 */
[----:B------:R-:W-:-:S03]  /*3bb60*/  IMAD.MOV.U32 R211, RZ, RZ, R240 ;  /* 0x000000ffffd37224 */ /* 0x000fc600078e00f0 */
[----:B------:R-:W-:Y:S04]  /*3bb70*/  LDS R240, [R252+UR12+0x23080] ;  /* 0x0230800cfcf07984 */ /* 0x000fe80008000800 */
[----:B------:R-:W-:Y:S04]  /*3bb80*/  LDS R242, [R252+UR12+0x23480] ;  /* 0x0234800cfcf27984 */ /* 0x000fe80008000800 */
[----:B------:R-:W1:Y:S01]  /*3bb90*/  LDS R243, [R3+UR12+0x23480] ;  /* 0x0234800c03f37984 */ /* 0x000e620008000800 */
[C---:B------:R-:W-:Y:S03]  /*3bba0*/  HMMA.1688.F32.TF32 R132, R172.reuse, R52, R132 ;  /* 0x00000034ac84723c */ /* 0x040fe60000081084 */
[----:B------:R-:W3:Y:S03]  /*3bbb0*/  LDL.LU R69, [R1+0x34] ;  /* 0x0000340001457983 */ /* 0x000ee60000300800 */
[C---:B------:R-:W-:Y:S01]  /*3bbc0*/  HMMA.1688.F32.TF32 R136, R172.reuse, R48, R136 ;  /* 0x00000030ac88723c */ /* 0x040fe20000081088 */
[----:B------:R-:W3:Y:S04]  /*3bbd0*/  LDL.LU R70, [R1+0x38] ;  /* 0x0000380001467983 */ /* 0x000ee80000300800 */
[----:B------:R-:W3:Y:S01]  /*3bbe0*/  LDL.LU R71, [R1+0x3c] ;  /* 0x00003c0001477983 */ /* 0x000ee20000300800 */
[----:B------:R-:W-:Y:S01]  /*3bbf0*/  HMMA.1688.F32.TF32 R204, R172, R44, R204 ;  /* 0x0000002caccc723c */ /* 0x000fe200000810cc */
[----:B------:R-:W-:-:S05]  /*3bc00*/  IMAD.MOV.U32 R236, RZ, RZ, R50 ;  /* 0x000000ffffec7224 */ /* 0x000fca00078e0032 */
[C---:B------:R-:W-:Y:S06]  /*3bc10*/  HMMA.1688.F32.TF32 R212, R172.reuse, R36, R212 ;  /* 0x00000024acd4723c */ /* 0x040fec00000810d4 */
[C---:B----4-:R-:W-:Y:S06]  /*3bc20*/  HMMA.1688.F32.TF32 R180, R172.reuse, R20, R180 ;  /* 0x00000014acb4723c */ /* 0x050fec00000810b4 */
[----:B------:R-:W-:Y:S01]  /*3bc30*/  HMMA.1688.F32.TF32 R188, R172, R12, R188 ;  /* 0x0000000cacbc723c */ /* 0x000fe200000810bc */
[----:B------:R-:W-:-:S05]  /*3bc40*/  IMAD.MOV.U32 R237, RZ, RZ, R51 ;  /* 0x000000ffffed7224 */ /* 0x000fca00078e0033 */
[C---:B-1----:R-:W-:Y:S06]  /*3bc50*/  HMMA.1688.F32.TF32 R228, R240.reuse, R8, R228 ;  /* 0x00000008f0e4723c */ /* 0x042fec00000810e4 */
[----:B------:R-:W-:Y:S01]  /*3bc60*/  HMMA.1688.F32.TF32 R232, R240, R4, R232 ;  /* 0x00000004f0e8723c */ /* 0x000fe200000810e8 */
[----:B------:R-:W-:Y:S01]  /*3bc70*/  MOV R238, R54 ;  /* 0x0000003600ee7202 */ /* 0x000fe20000000f00 */
[----:B------:R-:W-:-:S04]  /*3bc80*/  IMAD.MOV.U32 R239, RZ, RZ, R62 ;  /* 0x000000ffffef7224 */ /* 0x000fc800078e003e */
[C---:B--2---:R-:W-:Y:S06]  /*3bc90*/  HMMA.1688.F32.TF32 R216, R172.reuse, R24, R216 ;  /* 0x00000018acd8723c */ /* 0x044fec00000810d8 */
[C---:B---3--:R-:W-:Y:S06]  /*3bca0*/  HMMA.1688.F32.TF32 R164, R172.reuse, R16, R164 ;  /* 0x00000010aca4723c */ /* 0x048fec00000810a4 */
[C---:B------:R-:W-:Y:S06]  /*3bcb0*/  HMMA.1688.F32.TF32 R168, R172.reuse, R8, R168 ;  /* 0x00000008aca8723c */ /* 0x040fec00000810a8 */
[----:B------:R-:W-:Y:S07]  /*3bcc0*/  HMMA.1688.F32.TF32 R172, R172, R4, R80 ;  /* 0x00000004acac723c */ /* 0x000fee0000081050 */
[----:B------:R-:W-:Y:S01]  /*3bcd0*/  IMAD.MOV.U32 R80, RZ, RZ, R63 ;  /* 0x000000ffff507224 */ /* 0x000fe200078e003f */
[----:B------:R-:W-:Y:S01]  /*3bce0*/  MOV R81, R55 ;  /* 0x0000003700517202 */ /* 0x000fe20000000f00 */
[----:B------:R-:W-:-:S02]  /*3bcf0*/  IMAD.MOV.U32 R82, RZ, RZ, R58 ;  /* 0x000000ffff527224 */ /* 0x000fc400078e003a */
[----:B------:R-:W-:Y:S01]  /*3bd00*/  IMAD.MOV.U32 R83, RZ, RZ, R59 ;  /* 0x000000ffff537224 */ /* 0x000fe200078e003b */
[----:B------:R-:W-:-:S15]  /*3bd10*/  HMMA.1688.F32.TF32 R76, R248, R66, R76 ;  /* 0x00000042f84c723c */ /* 0x000fde000008104c */
[----:B------:R-:W-:-:S09]  /*3bd20*/  NOP ;  /* 0x0000000000007918 */ /* 0x000fd20000000000 */
[----:B------:R-:W-:Y:S01]  /*3bd30*/  IMAD.MOV.U32 R9, RZ, RZ, R76 ;  /* 0x000000ffff097224 */ /* 0x000fe200078e004c */
[----:B------:R-:W-:Y:S01]  /*3bd40*/  MOV R8, R77 ;  /* 0x0000004d00087202 */ /* 0x000fe20000000f00 */
[----:B------:R-:W-:Y:S01]  /*3bd50*/  IMAD.MOV.U32 R5, RZ, RZ, R78 ;  /* 0x000000ffff057224 */ /* 0x000fe200078e004e */
[----:B------:R-:W-:Y:S01]  /*3bd60*/  MOV R76, R42 ;  /* 0x0000002a004c7202 */ /* 0x000fe20000000f00 */
[----:B------:R-:W-:Y:S01]  /*3bd70*/  IMAD.MOV.U32 R77, RZ, RZ, R43 ;  /* 0x000000ffff4d7224 */ /* 0x000fe200078e002b */
[----:B------:R-:W2:Y:S01]  /*3bd80*/  LDL.LU R42, [R1+0x2674] ;  /* 0x00267400012a7983 */ /* 0x000ea20000300800 */
[----:B------:R-:W-:Y:S01]  /*3bd90*/  IMAD.MOV.U32 R4, RZ, RZ, R79 ;  /* 0x000000ffff047224 */ /* 0x000fe200078e004f */
[----:B------:R-:W-:Y:S01]  /*3bda0*/  MOV R79, R47 ;  /* 0x0000002f004f7202 */ /* 0x000fe20000000f00 */
[----:B------:R-:W-:Y:S01]  /*3bdb0*/  IMAD.MOV.U32 R78, RZ, RZ, R46 ;  /* 0x000000ffff4e7224 */ /* 0x000fe200078e002e */
[----:B------:R-:W2:Y:S04]  /*3bdc0*/  LDL.LU R43, [R1+0x2670] ;  /* 0x00267000012b7983 */ /* 0x000ea80000300800 */
[----:B------:R-:W3:Y:S04]  /*3bdd0*/  LDL.LU R46, [R1+0x266c] ;  /* 0x00266c00012e7983 */ /* 0x000ee80000300800 */
[----:B------:R-:W3:Y:S04]  /*3bde0*/  LDL.LU R47, [R1+0x2668] ;  /* 0x00266800012f7983 */ /* 0x000ee80000300800 */
[----:B------:R-:W4:Y:S04]  /*3bdf0*/  LDL.LU R50, [R1+0x2664] ;  /* 0x0026640001327983 */ /* 0x000f280000300800 */
[----:B------:R-:W4:Y:S04]  /*3be00*/  LDL.LU R51, [R1+0x2660] ;  /* 0x0026600001337983 */ /* 0x000f280000300800 */
[----:B------:R-:W2:Y:S04]  /*3be10*/  LDL.LU R54, [R1+0x265c] ;  /* 0x00265c0001367983 */ /* 0x000ea80000300800 */
[----:B------:R-:W3:Y:S04]  /*3be20*/  LDL.LU R62, [R1+0x2658] ;  /* 0x00265800013e7983 */ /* 0x000ee80000300800 */
[----:B------:R-:W3:Y:S04]  /*3be30*/  LDL.LU R63, [R1+0x2654] ;  /* 0x00265400013f7983 */ /* 0x000ee80000300800 */
[----:B------:R-:W2:Y:S04]  /*3be40*/  LDL.LU R55, [R1+0x2650] ;  /* 0x0026500001377983 */ /* 0x000ea80000300800 */
[----:B------:R-:W4:Y:S04]  /*3be50*/  LDL.LU R58, [R1+0x264c] ;  /* 0x00264c00013a7983 */ /* 0x000f280000300800 */
[----:B------:R-:W4:Y:S01]  /*3be60*/  LDL.LU R59, [R1+0x2648] ;  /* 0x00264800013b7983 */ /* 0x000f220000300800 */
[C---:B------:R-:W-:Y:S06]  /*3be70*/  HMMA.1688.F32.TF32 R160, R240.reuse, R24, R160 ;  /* 0x00000018f0a0723c */ /* 0x040fec00000810a0 */
[C---:B------:R-:W-:Y:S06]  /*3be80*/  HMMA.1688.F32.TF32 R208, R240.reuse, R20, R208 ;  /* 0x00000014f0d0723c */ /* 0x040fec00000810d0 */
[C---:B------:R-:W-:Y:S06]  /*3be90*/  HMMA.1688.F32.TF32 R152, R240.reuse, R32, R152 ;  /* 0x00000020f098723c */ /* 0x040fec0000081098 */
[C---:B------:R-:W-:Y:S06]  /*3bea0*/  HMMA.1688.F32.TF32 R156, R240.reuse, R28, R156 ;  /* 0x0000001cf09c723c */ /* 0x040fec000008109c */
[C---:B------:R-:W-:Y:S06]  /*3beb0*/  HMMA.1688.F32.TF32 R200, R240.reuse, R40, R200 ;  /* 0x00000028f0c8723c */ /* 0x040fec00000810c8 */
[C---:B------:R-:W-:Y:S01]  /*3bec0*/  HMMA.1688.F32.TF32 R88, R240.reuse, R36, R88 ;  /* 0x00000024f058723c */ /* 0x040fe20000081058 */
[----:B------:R-:W-:Y:S05]  /*3bed0*/  STL [R1+0x24c0], R4 ;  /* 0x0024c00401007387 */ /* 0x000fea0000100800 */
[C---:B------:R-:W-:Y:S01]  /*3bee0*/  HMMA.1688.F32.TF32 R224, R240.reuse, R12, R224 ;  /* 0x0000000cf0e0723c */ /* 0x040fe200000810e0 */
[----:B------:R-:W-:Y:S05]  /*3bef0*/  STL [R1+0x24bc], R5 ;  /* 0x0024bc0501007387 */ /* 0x000fea0000100800 */
[C---:B------:R-:W-:Y:S01]  /*3bf00*/  HMMA.1688.F32.TF32 R220, R240.reuse, R16, R220 ;  /* 0x00000010f0dc723c */ /* 0x040fe200000810dc */
[----:B------:R-:W-:Y:S04]  /*3bf10*/  STL [R1+0x24b8], R8 ;  /* 0x0024b80801007387 */ /* 0x000fe80000100800 */
[----:B------:R-:W-:Y:S01]  /*3bf20*/  STL [R1+0x24b4], R9 ;  /* 0x0024b40901007387 */ /* 0x000fe20000100800 */
[C---:B------:R-:W-:Y:S06]  /*3bf30*/  HMMA.1688.F32.TF32 R192, R240.reuse, R48, R192 ;  /* 0x00000030f0c0723c */ /* 0x040fec00000810c0 */
[----:B------:R-:W-:Y:S06]  /*3bf40*/  HMMA.1688.F32.TF32 R196, R240, R44, R196 ;  /* 0x0000002cf0c4723c */ /* 0x000fec00000810c4 */
[----:B----4-:R-:W-:-:S15]  /*3bf50*/  HMMA.1688.F32.TF32 R68, R248, R58, R68 ;  /* 0x0000003af844723c */ /* 0x010fde0000081044 */
[----:B------:R-:W-:-:S09]  /*3bf60*/  NOP ;  /* 0x0000000000007918 */ /* 0x000fd20000000000 */
[----:B------:R-:W-:Y:S01]  /*3bf70*/  IMAD.MOV.U32 R25, RZ, RZ, R68 ;  /* 0x000000ffff197224 */ /* 0x000fe200078e0044 */
[----:B------:R-:W-:Y:S01]  /*3bf80*/  MOV R21, R70 ;  /* 0x0000004600157202 */ /* 0x000fe20000000f00 */
[----:B------:R-:W-:Y:S02]  /*3bf90*/  IMAD.MOV.U32 R24, RZ, RZ, R69 ;  /* 0x000000ffff187224 */ /* 0x000fe400078e0045 */
[----:B------:R-:W-:Y:S02]  /*3bfa0*/  IMAD.MOV.U32 R20, RZ, RZ, R71 ;  /* 0x000000ffff147224 */ /* 0x000fe400078e0047 */
[C---:B--2---:R-:W-:Y:S01]  /*3bfb0*/  HMMA.1688.F32.TF32 R68, R248.reuse, R54, R244 ;  /* 0x00000036f844723c */ /* 0x044fe200000810f4 */
[----:B------:R-:W-:Y:S04]  /*3bfc0*/  LDS R244, [R252+UR12+0x23800] ;  /* 0x0238000cfcf47984 */ /* 0x000fe80008000800 */
[----:B------:R-:W-:Y:S01]  /*3bfd0*/  LDS R246, [R252+UR12+0x23c00] ;  /* 0x023c000cfcf67984 */ /* 0x000fe20008000800 */
[----:B---3--:R-:W-:Y:S03]  /*3bfe0*/  HMMA.1688.F32.TF32 R84, R248, R62, R84 ;  /* 0x0000003ef854723c */ /* 0x008fe60000081054 */
[----:B------:R-:W-:Y:S03]  /*3bff0*/  LDS R245, [R3+UR12+0x23800] ;  /* 0x0238000c03f57984 */ /* 0x000fe60008000800 */
[----:B------:R-:W-:Y:S01]  /*3c000*/  HMMA.1688.F32.TF32 R176, R240, R64, R176 ;  /* 0x00000040f0b0723c */ /* 0x000fe200000810b0 */
[----:B------:R-:W1:Y:S11]  /*3c010*/  LDS R247, [R3+UR12+0x23c00] ;  /* 0x023c000c03f77984 */ /* 0x000e760008000800 */
[----:B------:R-:W-:Y:S01]  /*3c020*/  IMAD.MOV.U32 R33, RZ, RZ, R68 ;  /* 0x000000ffff217224 */ /* 0x000fe200078e0044 */
[----:B------:R-:W-:Y:S01]  /*3c030*/  MOV R32, R69 ;  /* 0x0000004500207202 */ /* 0x000fe20000000f00 */
[----:B------:R-:W-:-:S02]  /*3c040*/  IMAD.MOV.U32 R29, RZ, RZ, R70 ;  /* 0x000000ffff1d7224 */ /* 0x000fc400078e0046 */
[----:B------:R-:W-:Y:S02]  /*3c050*/  IMAD.MOV.U32 R28, RZ, RZ, R71 ;  /* 0x000000ffff1c7224 */ /* 0x000fe400078e0047 */
[----:B------:R-:W-:Y:S01]  /*3c060*/  HMMA.1688.F32.TF32 R68, R248, R50, R236 ;  /* 0x00000032f844723c */ /* 0x000fe200000810ec */
[----:B------:R-:W-:Y:S01]  /*3c070*/  IMAD.MOV.U32 R13, RZ, RZ, R86 ;  /* 0x000000ffff0d7224 */ /* 0x000fe200078e0056 */
[----:B------:R-:W-:Y:S01]  /*3c080*/  MOV R17, R84 ;  /* 0x0000005400117202 */ /* 0x000fe20000000f00 */
[----:B------:R-:W-:-:S15]  /*3c090*/  IMAD.MOV.U32 R16, RZ, RZ, R85 ;  /* 0x000000ffff107224 */ /* 0x000fde00078e0055 */
[----:B------:R-:W-:-:S06]  /*3c0a0*/  NOP ;  /* 0x0000000000007918 */ /* 0x000fcc0000000000 */
[----:B------:R-:W-:Y:S01]  /*3c0b0*/  MOV R41, R68 ;  /* 0x0000004400297202 */ /* 0x000fe20000000f00 */
[----:B------:R-:W-:Y:S01]  /*3c0c0*/  IMAD.MOV.U32 R40, RZ, RZ, R69 ;  /* 0x000000ffff287224 */ /* 0x000fe200078e0045 */
[----:B------:R-:W-:Y:S01]  /*3c0d0*/  MOV R36, R71 ;  /* 0x0000004700247202 */ /* 0x000fe20000000f00 */
[----:B------:R-:W-:Y:S02]  /*3c0e0*/  IMAD.MOV.U32 R37, RZ, RZ, R70 ;  /* 0x000000ffff257224 */ /* 0x000fe400078e0046 */
[----:B------:R-:W-:Y:S01]  /*3c0f0*/  HMMA.1688.F32.TF32 R68, R248, R46, R80 ;  /* 0x0000002ef844723c */ /* 0x000fe20000081050 */
[----:B------:R-:W-:Y:S04]  /*3c100*/  STL [R1+0x24cc], R13 ;  /* 0x0024cc0d01007387 */ /* 0x000fe80000100800 */
[----:B------:R-:W-:Y:S04]  /*3c110*/  STL [R1+0x24c8], R16 ;  /* 0x0024c81001007387 */ /* 0x000fe80000100800 */
[----:B------:R2:W-:Y:S01]  /*3c120*/  STL [R1+0x24c4], R17 ;  /* 0x0024c41101007387 */ /* 0x0005e20000100800 */
[----:B------:R-:W-:Y:S01]  /*3c130*/  IMAD.MOV.U32 R80, RZ, RZ, R19 ;  /* 0x000000ffff507224 */ /* 0x000fe200078e0013 */
[----:B------:R-:W-:Y:S01]  /*3c140*/  MOV R82, R7 ;  /* 0x0000000700527202 */ /* 0x000fe20000000f00 */
[----:B------:R-:W-:-:S02]  /*3c150*/  IMAD.MOV.U32 R81, RZ, RZ, R6 ;  /* 0x000000ffff517224 */ /* 0x000fc400078e0006 */
[----:B------:R-:W-:-:S10]  /*3c160*/  IMAD.MOV.U32 R83, RZ, RZ, R10 ;  /* 0x000000ffff537224 */ /* 0x000fd400078e000a */
[----:B------:R-:W-:Y:S01]  /*3c170*/  IMAD.MOV.U32 R49, RZ, RZ, R68 ;  /* 0x000000ffff317224 */ /* 0x000fe200078e0044 */
[----:B------:R-:W-:Y:S01]  /*3c180*/  MOV R45, R70 ;  /* 0x00000046002d7202 */ /* 0x000fe20000000f00 */
[----:B------:R-:W-:Y:S02]  /*3c190*/  IMAD.MOV.U32 R48, RZ, RZ, R69 ;  /* 0x000000ffff307224 */ /* 0x000fe400078e0045 */
[----:B------:R-:W-:Y:S02]  /*3c1a0*/  IMAD.MOV.U32 R44, RZ, RZ, R71 ;  /* 0x000000ffff2c7224 */ /* 0x000fe400078e0047 */
[----:B------:R-:W-:Y:S07]  /*3c1b0*/  HMMA.1688.F32.TF32 R68, R248, R42, R76 ;  /* 0x0000002af844723c */ /* 0x000fee000008104c */
[----:B------:R-:W-:Y:S01]  /*3c1c0*/  MOV R76, R38 ;  /* 0x00000026004c7202 */ /* 0x000fe20000000f00 */
[----:B------:R-:W-:Y:S01]  /*3c1d0*/  IMAD.MOV.U32 R77, RZ, RZ, R15 ;  /* 0x000000ffff4d7224 */ /* 0x000fe200078e000f */
[----:B------:R-:W3:Y:S01]  /*3c1e0*/  LDL.LU R38, [R1+0x2644] ;  /* 0x0026440001267983 */ /* 0x000ee20000300800 */
[----:B------:R-:W-:Y:S01]  /*3c1f0*/  IMAD.MOV.U32 R78, RZ, RZ, R14 ;  /* 0x000000ffff4e7224 */ /* 0x000fe200078e000e */
[----:B------:R-:W-:-:S02]  /*3c200*/  MOV R79, R11 ;  /* 0x0000000b004f7202 */ /* 0x000fc40000000f00 */
[----:B------:R-:W4:Y:S04]  /*3c210*/  LDL.LU R15, [R1+0x2640] ;  /* 0x00264000010f7983 */ /* 0x000f280000300800 */
[----:B------:R-:W2:Y:S04]  /*3c220*/  LDL.LU R14, [R1+0x263c] ;  /* 0x00263c00010e7983 */ /* 0x000ea80000300800 */
[----:B------:R-:W3:Y:S01]  /*3c230*/  LDL.LU R11, [R1+0x2638] ;  /* 0x00263800010b7983 */ /* 0x000ee20000300800 */
[----:B------:R-:W-:-:S03]  /*3c240*/  IMAD.MOV.U32 R236, RZ, RZ, R18 ;  /* 0x000000ffffec7224 */ /* 0x000fc600078e0012 */
[----:B------:R-:W3:Y:S04]  /*3c250*/  LDL.LU R19, [R1+0x2634] ;  /* 0x0026340001137983 */ /* 0x000ee80000300800 */
[----:B------:R-:W3:Y:S04]  /*3c260*/  LDL.LU R6, [R1+0x2630] ;  /* 0x0026300001067983 */ /* 0x000ee80000300800 */
[----:B------:R-:W3:Y:S04]  /*3c270*/  LDL.LU R7, [R1+0x262c] ;  /* 0x00262c0001077983 */ /* 0x000ee80000300800 */
[----:B------:R-:W3:Y:S04]  /*3c280*/  LDL.LU R10, [R1+0x2628] ;  /* 0x00262800010a7983 */ /* 0x000ee80000300800 */
[----:B------:R-:W3:Y:S01]  /*3c290*/  LDL.LU R18, [R1+0x2624] ;  /* 0x0026240001127983 */ /* 0x000ee20000300800 */
[----:B------:R-:W-:Y:S01]  /*3c2a0*/  MOV R237, R26 ;  /* 0x0000001a00ed7202 */ /* 0x000fe20000000f00 */
[----:B------:R-:W-:-:S02]  /*3c2b0*/  IMAD.MOV.U32 R238, RZ, RZ, R23 ;  /* 0x000000ffffee7224 */ /* 0x000fc400078e0017 */
[----:B------:R-:W3:Y:S01]  /*3c2c0*/  LDL.LU R26, [R1+0x2620] ;  /* 0x00262000011a7983 */ /* 0x000ee20000300800 */
[----:B------:R-:W-:-:S03]  /*3c2d0*/  IMAD.MOV.U32 R239, RZ, RZ, R22 ;  /* 0x000000ffffef7224 */ /* 0x000fc600078e0016 */
[----:B------:R-:W3:Y:S04]  /*3c2e0*/  LDL.LU R23, [R1+0x261c] ;  /* 0x00261c0001177983 */ /* 0x000ee80000300800 */
[----:B------:R-:W3:Y:S01]  /*3c2f0*/  LDL.LU R22, [R1+0x2618] ;  /* 0x0026180001167983 */ /* 0x000ee20000300800 */
[----:B----4-:R-:W-:Y:S01]  /*3c300*/  MOV R103, R15 ;  /* 0x0000000f00677202 */ /* 0x010fe20000000f00 */
[----:B--2---:R-:W-:Y:S02]  /*3c310*/  IMAD.MOV.U32 R102, RZ, RZ, R14 ;  /* 0x000000ffff667224 */ /* 0x004fe400078e000e */
[----:B---3--:R-:W-:Y:S01]  /*3c320*/  IMAD.MOV.U32 R101, RZ, RZ, R11 ;  /* 0x000000ffff657224 */ /* 0x008fe200078e000b */
[----:B------:R-:W-:Y:S02]  /*3c330*/  MOV R100, R19 ;  /* 0x0000001300647202 */ /* 0x000fe40000000f00 */
[----:B------:R-:W2:Y:S04]  /*3c340*/  LDL.LU R19, [R1+0x2614] ;  /* 0x0026140001137983 */ /* 0x000ea80000300800 */
[----:B------:R-:W3:Y:S04]  /*3c350*/  LDL.LU R11, [R1+0x2610] ;  /* 0x00261000010b7983 */ /* 0x000ee80000300800 */
[----:B------:R-:W4:Y:S04]  /*3c360*/  LDL.LU R14, [R1+0x260c] ;  /* 0x00260c00010e7983 */ /* 0x000f280000300800 */
[----:B------:R-:W2:Y:S01]  /*3c370*/  LDL.LU R15, [R1+0x2608] ;  /* 0x00260800010f7983 */ /* 0x000ea20000300800 */
[----:B------:R-:W-:-:S03]  /*3c380*/  IMAD.MOV.U32 R104, RZ, RZ, R18 ;  /* 0x000000ffff687224 */ /* 0x000fc600078e0012 */
[----:B------:R-:W2:Y:S01]  /*3c390*/  LDL.LU R18, [R1+0x2604] ;  /* 0x0026040001127983 */ /* 0x000ea20000300800 */
[----:B------:R-:W-:Y:S01]  /*3c3a0*/  IMAD.MOV.U32 R105, RZ, RZ, R10 ;  /* 0x000000ffff697224 */ /* 0x000fe200078e000a */
[----:B------:R-:W-:Y:S01]  /*3c3b0*/  MOV R106, R7 ;  /* 0x00000007006a7202 */ /* 0x000fe20000000f00 */
[----:B------:R-:W-:Y:S01]  /*3c3c0*/  IMAD.MOV.U32 R107, RZ, RZ, R6 ;  /* 0x000000ffff6b7224 */ /* 0x000fe200078e0006 */
[----:B------:R-:W2:Y:S04]  /*3c3d0*/  LDL.LU R10, [R1+0x2600] ;  /* 0x00260000010a7983 */ /* 0x000ea80000300800 */
[----:B------:R-:W2:Y:S04]  /*3c3e0*/  LDL.LU R7, [R1+0x25fc] ;  /* 0x0025fc0001077983 */ /* 0x000ea80000300800 */
[----:B------:R-:W2:Y:S01]  /*3c3f0*/  LDL.LU R6, [R1+0x25f8] ;  /* 0x0025f80001067983 */ /* 0x000ea20000300800 */
[C---:B------:R-:W-:Y:S03]  /*3c400*/  HMMA.1688.F32.TF32 R92, R240.reuse, R60, R92 ;  /* 0x0000003cf05c723c */ /* 0x040fe6000008105c */
[----:B------:R-:W2:Y:S04]  /*3c410*/  LDL.LU R124, [R1+0x90] ;  /* 0x00009000017c7983 */ /* 0x000ea80000300800 */
[----:B------:R-:W2:Y:S01]  /*3c420*/  LDL.LU R125, [R1+0x94] ;  /* 0x00009400017d7983 */ /* 0x000ea20000300800 */
[C---:B------:R-:W-:Y:S03]  /*3c430*/  HMMA.1688.F32.TF32 R184, R240.reuse, R56, R184 ;  /* 0x00000038f0b8723c */ /* 0x040fe600000810b8 */
[----:B------:R-:W2:Y:S03]  /*3c440*/  LDL.LU R126, [R1+0x98] ;  /* 0x00009800017e7983 */ /* 0x000ea60000300800 */
[----:B------:R-:W-:Y:S01]  /*3c450*/  HMMA.1688.F32.TF32 R72, R240, R52, R72 ;  /* 0x00000034f048723c */ /* 0x000fe20000081048 */
[----:B------:R-:W2:Y:S04]  /*3c460*/  LDL.LU R127, [R1+0x9c] ;  /* 0x00009c00017f7983 */ /* 0x000ea80000300800 */
[----:B------:R-:W2:Y:S04]  /*3c470*/  LDL.LU R240, [R1+0x80] ;  /* 0x0000800001f07983 */ /* 0x000ea80000300800 */
[----:B------:R-:W2:Y:S04]  /*3c480*/  LDL.LU R241, [R1+0x84] ;  /* 0x0000840001f17983 */ /* 0x000ea80000300800 */
[----:B------:R-:W2:Y:S04]  /*3c490*/  LDL.LU R242, [R1+0x88] ;  /* 0x0000880001f27983 */ /* 0x000ea80000300800 */
[----:B------:R-:W2:Y:S01]  /*3c4a0*/  LDL.LU R243, [R1+0x8c] ;  /* 0x00008c0001f37983 */ /* 0x000ea20000300800 */
[----:B---3--:R-:W-:-:S02]  /*3c4b0*/  IMAD.MOV.U32 R115, RZ, RZ, R11 ;  /* 0x000000ffff737224 */ /* 0x008fc400078e000b */
[----:B----4-:R-:W-:Y:S01]  /*3c4c0*/  IMAD.MOV.U32 R114, RZ, RZ, R14 ;  /* 0x000000ffff727224 */ /* 0x010fe200078e000e */
[----:B--2---:R-:W-:Y:S01]  /*3c4d0*/  MOV R113, R15 ;  /* 0x0000000f00717202 */ /* 0x004fe20000000f00 */
[----:B------:R-:W-:Y:S02]  /*3c4e0*/  IMAD.MOV.U32 R112, RZ, RZ, R18 ;  /* 0x000000ffff707224 */ /* 0x000fe400078e0012 */
[----:B------:R-:W2:Y:S04]  /*3c4f0*/  LDL.LU R18, [R1+0x25f4] ;  /* 0x0025f40001127983 */ /* 0x000ea80000300800 */
[----:B------:R-:W3:Y:S04]  /*3c500*/  LDL.LU R15, [R1+0x25f0] ;  /* 0x0025f000010f7983 */ /* 0x000ee80000300800 */
[----:B------:R-:W4:Y:S04]  /*3c510*/  LDL.LU R14, [R1+0x25ec] ;  /* 0x0025ec00010e7983 */ /* 0x000f280000300800 */
[----:B------:R-:W4:Y:S04]  /*3c520*/  LDL.LU R11, [R1+0x25e8] ;  /* 0x0025e800010b7983 */ /* 0x000f280000300800 */
[----:B------:R-:W4:Y:S01]  /*3c530*/  LDL.LU R120, [R1+0x70] ;  /* 0x0000700001787983 */ /* 0x000f220000300800 */
[----:B------:R-:W-:-:S03]  /*3c540*/  MOV R117, R6 ;  /* 0x0000000600757202 */ /* 0x000fc60000000f00 */
[----:B------:R-:W4:Y:S01]  /*3c550*/  LDL.LU R121, [R1+0x74] ;  /* 0x0000740001797983 */ /* 0x000f220000300800 */
[----:B------:R-:W-:-:S03]  /*3c560*/  IMAD.MOV.U32 R118, RZ, RZ, R7 ;  /* 0x000000ffff767224 */ /* 0x000fc600078e0007 */
[----:B------:R-:W4:Y:S01]  /*3c570*/  LDL.LU R122, [R1+0x78] ;  /* 0x00007800017a7983 */ /* 0x000f220000300800 */
[----:B------:R-:W-:-:S03]  /*3c580*/  IMAD.MOV.U32 R119, RZ, RZ, R10 ;  /* 0x000000ffff777224 */ /* 0x000fc600078e000a */
[----:B------:R-:W4:Y:S04]  /*3c590*/  LDL.LU R123, [R1+0x7c] ;  /* 0x00007c00017b7983 */ /* 0x000f280000300800 */
[----:B------:R-:W4:Y:S04]  /*3c5a0*/  LDL.LU R116, [R1+0x120] ;  /* 0x0001200001747983 */ /* 0x000f280000300800 */
[----:B------:R-:W4:Y:S04]  /*3c5b0*/  LDL.LU R6, [R1+0x25e4] ;  /* 0x0025e40001067983 */ /* 0x000f280000300800 */
[----:B------:R-:W4:Y:S04]  /*3c5c0*/  LDL.LU R7, [R1+0x25e0] ;  /* 0x0025e00001077983 */ /* 0x000f280000300800 */
[----:B------:R-:W4:Y:S01]  /*3c5d0*/  LDL.LU R10, [R1+0x25dc] ;  /* 0x0025dc00010a7983 */ /* 0x000f220000300800 */
[----:B------:R-:W-:Y:S01]  /*3c5e0*/  IMAD.MOV.U32 R108, RZ, RZ, R19 ;  /* 0x000000ffff6c7224 */ /* 0x000fe200078e0013 */
[----:B------:R-:W-:Y:S01]  /*3c5f0*/  MOV R110, R23 ;  /* 0x00000017006e7202 */ /* 0x000fe20000000f00 */
[----:B------:R-:W-:-:S02]  /*3c600*/  IMAD.MOV.U32 R109, RZ, RZ, R22 ;  /* 0x000000ffff6d7224 */ /* 0x000fc400078e0016 */
[----:B------:R-:W-:Y:S01]  /*3c610*/  IMAD.MOV.U32 R111, RZ, RZ, R26 ;  /* 0x000000ffff6f7224 */ /* 0x000fe200078e001a */
[----:B------:R-:W-:Y:S01]  /*3c620*/  MOV R85, R39 ;  /* 0x0000002700557202 */ /* 0x000fe20000000f00 */
[----:B------:R-:W-:Y:S01]  /*3c630*/  IMAD.MOV.U32 R84, RZ, RZ, R38 ;  /* 0x000000ffff547224 */ /* 0x000fe200078e0026 */
[----:B------:R-:W-:Y:S01]  /*3c640*/  MOV R12, R87 ;  /* 0x00000057000c7202 */ /* 0x000fe20000000f00 */
[----:B------:R-:W-:Y:S01]  /*3c650*/  IMAD.MOV.U32 R86, RZ, RZ, R27 ;  /* 0x000000ffff567224 */ /* 0x000fe200078e001b */
[----:B------:R-:W-:Y:S01]  /*3c660*/  MOV R56, R69 ;  /* 0x0000004500387202 */ /* 0x000fe20000000f00 */
[----:B------:R-:W-:Y:S01]  /*3c670*/  IMAD.MOV.U32 R57, RZ, RZ, R68 ;  /* 0x000000ffff397224 */ /* 0x000fe200078e0044 */
[----:B------:R-:W-:Y:S01]  /*3c680*/  MOV R68, R34 ;  /* 0x0000002200447202 */ /* 0x000fe20000000f00 */
[----:B------:R-:W-:Y:S02]  /*3c690*/  IMAD.MOV.U32 R87, RZ, RZ, R30 ;  /* 0x000000ffff577224 */ /* 0x000fe400078e001e */
[----:B------:R-:W-:-:S02]  /*3c6a0*/  IMAD.MOV.U32 R53, RZ, RZ, R70 ;  /* 0x000000ffff357224 */ /* 0x000fc400078e0046 */
[----:B------:R-:W-:Y:S02]  /*3c6b0*/  IMAD.MOV.U32 R69, RZ, RZ, R35 ;  /* 0x000000ffff457224 */ /* 0x000fe400078e0023 */
[----:B------:R-:W-:Y:S01]  /*3c6c0*/  IMAD.MOV.U32 R70, RZ, RZ, R31 ;  /* 0x000000ffff467224 */ /* 0x000fe200078e001f */
[----:B--2---:R-:W-:Y:S01]  /*3c6d0*/  MOV R143, R18 ;  /* 0x00000012008f7202 */ /* 0x004fe20000000f00 */
[----:B---3--:R-:W-:Y:S02]  /*3c6e0*/  IMAD.MOV.U32 R142, RZ, RZ, R15 ;  /* 0x000000ffff8e7224 */ /* 0x008fe400078e000f */
[----:B----4-:R-:W-:Y:S01]  /*3c6f0*/  IMAD.MOV.U32 R141, RZ, RZ, R14 ;  /* 0x000000ffff8d7224 */ /* 0x010fe200078e000e */
[----:B------:R-:W-:Y:S02]  /*3c700*/  MOV R140, R11 ;  /* 0x0000000b008c7202 */ /* 0x000fe40000000f00 */
[----:B------:R-:W2:Y:S04]  /*3c710*/  LDL.LU R11, [R1+0x25d8] ;  /* 0x0025d800010b7983 */ /* 0x000ea80000300800 */
        /* <DEDUP_REMOVED lines=14> */
[----:B------:R-:W-:Y:S01]  /*3c800*/  IMAD.MOV.U32 R52, RZ, RZ, R71 ;  /* 0x000000ffff347224 */ /* 0x000fe200078e0047 */
[----:B------:R-:W-:Y:S01]  /*3c810*/  MOV R71, R2 ;  /* 0x0000000200477202 */ /* 0x000fe20000000f00 */
[C---:B-1----:R-:W-:Y:S06]  /*3c820*/  HMMA.1688.F32.TF32 R84, R244.reuse, R66, R84 ;  /* 0x00000042f454723c */ /* 0x042fec0000081054 */
[C---:B------:R-:W-:Y:S06]  /*3c830*/  HMMA.1688.F32.TF32 R68, R244.reuse, R62, R68 ;  /* 0x0000003ef444723c */ /* 0x040fec0000081044 */
[C---:B------:R-:W-:Y:S06]  /*3c840*/  HMMA.1688.F32.TF32 R236, R244.reuse, R58, R236 ;  /* 0x0000003af4ec723c */ /* 0x040fec00000810ec */
[C---:B------:R-:W-:Y:S06]  /*3c850*/  HMMA.1688.F32.TF32 R80, R244.reuse, R54, R80 ;  /* 0x00000036f450723c */ /* 0x040fec0000081050 */
[----:B------:R-:W-:Y:S06]  /*3c860*/  HMMA.1688.F32.TF32 R76, R244, R50, R76 ;  /* 0x00000032f44c723c */ /* 0x000fec000008104c */
[C---:B--2---:R-:W-:Y:S06]  /*3c870*/  HMMA.1688.F32.TF32 R104, R248.reuse, R10, R104 ;  /* 0x0000000af868723c */ /* 0x044fec0000081068 */
[C---:B---3--:R-:W-:Y:S06]  /*3c880*/  HMMA.1688.F32.TF32 R108, R248.reuse, R14, R108 ;  /* 0x0000000ef86c723c */ /* 0x048fec000008106c */
[C---:B----4-:R-:W-:Y:S06]  /*3c890*/  HMMA.1688.F32.TF32 R112, R248.reuse, R18, R112 ;  /* 0x00000012f870723c */ /* 0x050fec0000081070 */
[C---:B------:R-:W-:Y:S06]  /*3c8a0*/  HMMA.1688.F32.TF32 R116, R248.reuse, R22, R116 ;  /* 0x00000016f874723c */ /* 0x040fec0000081074 */
[C---:B------:R-:W-:Y:S06]  /*3c8b0*/  HMMA.1688.F32.TF32 R124, R248.reuse, R38, R124 ;  /* 0x00000026f87c723c */ /* 0x040fec000008107c */
[C---:B------:R-:W-:Y:S06]  /*3c8c0*/  HMMA.1688.F32.TF32 R140, R248.reuse, R26, R140 ;  /* 0x0000001af88c723c */ /* 0x040fec000008108c */
[----:B------:R-:W-:-:S12]  /*3c8d0*/  HMMA.1688.F32.TF32 R120, R248, R30, R120 ;  /* 0x0000001ef878723c */ /* 0x000fd80000081078 */
[----:B------:R-:W-:Y:S01]  /*3c8e0*/  MOV R61, R126 ;  /* 0x0000007e003d7202 */ /* 0x000fe20000000f00 */
[----:B------:R-:W-:Y:S02]  /*3c8f0*/  IMAD.MOV.U32 R60, RZ, RZ, R127 ;  /* 0x000000ffff3c7224 */ /* 0x000fe400078e007f */
[----:B------:R-:W-:Y:S01]  /*3c900*/  IMAD.MOV.U32 R65, RZ, RZ, R124 ;  /* 0x000000ffff417224 */ /* 0x000fe200078e007c */
[----:B------:R-:W2:Y:S01]  /*3c910*/  LDL.LU.64 R126, [R1+0x2598] ;  /* 0x00259800017e7983 */ /* 0x000ea20000300a00 */
[----:B------:R-:W-:Y:S01]  /*3c920*/  IMAD.MOV.U32 R64, RZ, RZ, R125 ;  /* 0x000000ffff407224 */ /* 0x000fe200078e007d */
[C---:B------:R-:W-:Y:S02]  /*3c930*/  HMMA.1688.F32.TF32 R240, R248.reuse, R34, R240 ;  /* 0x00000022f8f0723c */ /* 0x040fe400000810f0 */
[----:B------:R-:W2:Y:S04]  /*3c940*/  LDL.LU.64 R124, [R1+0x2590] ;  /* 0x00259000017c7983 */ /* 0x000ea80000300a00 */
[----:B------:R-:W-:Y:S01]  /*3c950*/  HMMA.1688.F32.TF32 R248, R248, R6, R100 ;  /* 0x00000006f8f8723c */ /* 0x000fe20000081064 */
[----:B------:R-:W-:Y:S01]  /*3c960*/  IMAD.MOV.U32 R17, RZ, RZ, R122 ;  /* 0x000000ffff117224 */ /* 0x000fe200078e007a */
[----:B------:R-:W-:Y:S01]  /*3c970*/  MOV R4, R123 ;  /* 0x0000007b00047202 */ /* 0x000fe20000000f00 */
[----:B------:R-:W-:Y:S01]  /*3c980*/  IMAD.MOV.U32 R16, RZ, RZ, R121 ;  /* 0x000000ffff107224 */ /* 0x000fe200078e0079 */
[----:B------:R-:W-:Y:S01]  /*3c990*/  MOV R13, R120 ;  /* 0x00000078000d7202 */ /* 0x000fe20000000f00 */
[----:B------:R-:W3:Y:S04]  /*3c9a0*/  LDL.LU.64 R122, [R1+0x2588] ;  /* 0x00258800017a7983 */ /* 0x000ee80000300a00 */
[----:B------:R-:W3:Y:S04]  /*3c9b0*/  LDL.LU.64 R120, [R1+0x2580] ;  /* 0x0025800001787983 */ /* 0x000ee80000300a00 */
[----:B------:R-:W-:Y:S04]  /*3c9c0*/  STL.64 [R1+0x330], R140 ;  /* 0x0003308c01007387 */ /* 0x000fe80000100a00 */
[----:B------:R1:W-:Y:S04]  /*3c9d0*/  STL.64 [R1+0x338], R142 ;  /* 0x0003388e01007387 */ /* 0x0003e80000100a00 */
[----:B-1----:R-:W4:Y:S04]  /*3c9e0*/  LDL.LU.64 R142, [R1+0x2578] ;  /* 0x00257800018e7983 */ /* 0x002f280000300a00 */
[----:B------:R-:W4:Y:S04]  /*3c9f0*/  LDL.LU.64 R140, [R1+0x2570] ;  /* 0x00257000018c7983 */ /* 0x000f280000300a00 */
[----:B------:R-:W-:Y:S04]  /*3ca00*/  STL.64 [R1+0x320], R116 ;  /* 0x0003207401007387 */ /* 0x000fe80000100a00 */
[----:B------:R1:W-:Y:S04]  /*3ca10*/  STL.64 [R1+0x328], R118 ;  /* 0x0003287601007387 */ /* 0x0003e80000100a00 */
[----:B-1----:R-:W2:Y:S04]  /*3ca20*/  LDL.LU.64 R118, [R1+0x2568] ;  /* 0x0025680001767983 */ /* 0x002ea80000300a00 */
[----:B------:R-:W2:Y:S04]  /*3ca30*/  LDL.LU.64 R116, [R1+0x2560] ;  /* 0x0025600001747983 */ /* 0x000ea80000300a00 */
        /* <DEDUP_REMOVED lines=12> */
[----:B------:R-:W2:Y:S04]  /*3cb00*/  LDL.LU.64 R102, [R1+0x2528] ;  /* 0x0025280001667983 */ /* 0x000ea80000300a00 */
[----:B------:R-:W2:Y:S04]  /*3cb10*/  LDL.LU.64 R100, [R1+0x2520] ;  /* 0x0025200001647983 */ /* 0x000ea80000300a00 */
[----:B------:R-:W-:Y:S04]  /*3cb20*/  STL.64 [R1+0xf0], R248 ;  /* 0x0000f0f801007387 */ /* 0x000fe80000100a00 */
[----:B------:R-:W-:Y:S04]  /*3cb30*/  STL.64 [R1+0xf8], R250 ;  /* 0x0000f8fa01007387 */ /* 0x000fe80000100a00 */
[----:B------:R-:W-:Y:S04]  /*3cb40*/  STL.64 [R1+0x2e0], R84 ;  /* 0x0002e05401007387 */ /* 0x000fe80000100a00 */
[----:B------:R1:W-:Y:S01]  /*3cb50*/  STL.64 [R1+0x2e8], R86 ;  /* 0x0002e85601007387 */ /* 0x0003e20000100a00 */
[----:B------:R-:W-:Y:S01]  /*3cb60*/  IMAD.MOV.U32 R2, RZ, RZ, R243 ;  /* 0x000000ffff027224 */ /* 0x000fe200078e00f3 */
[----:B------:R-:W-:Y:S01]  /*3cb70*/  MOV R8, R241 ;  /* 0x000000f100087202 */ /* 0x000fe20000000f00 */
[----:B------:R-:W-:Y:S01]  /*3cb80*/  IMAD.MOV.U32 R5, RZ, RZ, R240 ;  /* 0x000000ffff057224 */ /* 0x000fe200078e00f0 */
[----:B------:R-:W-:Y:S01]  /*3cb90*/  LDS R249, [R3+UR12+0x23880] ;  /* 0x0238800c03f97984 */ /* 0x000fe20008000800 */
[----:B------:R-:W-:-:S03]  /*3cba0*/  IMAD.MOV.U32 R9, RZ, RZ, R242 ;  /* 0x000000ffff097224 */ /* 0x000fc600078e00f2 */
[----:B------:R-:W-:Y:S04]  /*3cbb0*/  LDS R251, [R3+UR12+0x23c80] ;  /* 0x023c800c03fb7984 */ /* 0x000fe80008000800 */
[----:B-1----:R-:W4:Y:S04]  /*3cbc0*/  LDL.LU.64 R86, [R1+0x2518] ;  /* 0x0025180001567983 */ /* 0x002f280000300a00 */
[----:B------:R-:W4:Y:S04]  /*3cbd0*/  LDL.LU.64 R84, [R1+0x2510] ;  /* 0x0025100001547983 */ /* 0x000f280000300a00 */
[----:B------:R-:W-:Y:S04]  /*3cbe0*/  STL.64 [R1+0x130], R68 ;  /* 0x0001304401007387 */ /* 0x000fe80000100a00 */
[----:B------:R1:W-:Y:S01]  /*3cbf0*/  STL.64 [R1+0x138], R70 ;  /* 0x0001384601007387 */ /* 0x0003e20000100a00 */
[----:B------:R-:W-:-:S03]  /*3cc00*/  LOP3.LUT R243, R0, 0x20, RZ, 0x3c, !PT ;  /* 0x0000002000f37812 */ /* 0x000fc600078e3cff */
[----:B------:R-:W-:Y:S04]  /*3cc10*/  LDS R240, [R0+UR12+0x23880] ;  /* 0x0238800c00f07984 */ /* 0x000fe80008000800 */
[----:B------:R-:W-:Y:S04]  /*3cc20*/  LDS R241, [R243+UR12+0x23880] ;  /* 0x0238800cf3f17984 */ /* 0x000fe80008000800 */
[----:B-1----:R-:W2:Y:S04]  /*3cc30*/  LDL.LU.64 R70, [R1+0x2508] ;  /* 0x0025080001467983 */ /* 0x002ea80000300a00 */
[----:B------:R-:W2:Y:S04]  /*3cc40*/  LDL.LU.64 R68, [R1+0x2500] ;  /* 0x0025000001447983 */ /* 0x000ea80000300a00 */
[----:B------:R-:W-:Y:S04]  /*3cc50*/  STL.64 [R1+0x120], R236 ;  /* 0x000120ec01007387 */ /* 0x000fe80000100a00 */
[----:B------:R1:W-:Y:S04]  /*3cc60*/  STL.64 [R1+0x128], R238 ;  /* 0x000128ee01007387 */ /* 0x0003e80000100a00 */
[----:B------:R-:W-:Y:S04]  /*3cc70*/  LDS R242, [R0+UR12+0x23c80] ;  /* 0x023c800c00f27984 */ /* 0x000fe80008000800 */
[----:B------:R-:W3:Y:S04]  /*3cc80*/  LDS R243, [R243+UR12+0x23c80] ;  /* 0x023c800cf3f37984 */ /* 0x000ee80008000800 */
[----:B-1----:R-:W4:Y:S04]  /*3cc90*/  LDL.LU.64 R238, [R1+0x24f8] ;  /* 0x0024f80001ee7983 */ /* 0x002f280000300a00 */
[----:B------:R-:W4:Y:S04]  /*3cca0*/  LDL.LU.64 R236, [R1+0x24f0] ;  /* 0x0024f00001ec7983 */ /* 0x000f280000300a00 */
[----:B------:R-:W-:Y:S04]  /*3ccb0*/  STL.64 [R1+0x110], R80 ;  /* 0x0001105001007387 */ /* 0x000fe80000100a00 */
[----:B------:R1:W-:Y:S04]  /*3ccc0*/  STL.64 [R1+0x118], R82 ;  /* 0x0001185201007387 */ /* 0x0003e80000100a00 */
[----:B------:R-:W-:Y:S04]  /*3ccd0*/  LDS R248, [R252+UR12+0x23880] ;  /* 0x0238800cfcf87984 */ /* 0x000fe80008000800 */
[----:B------:R-:W4:Y:S04]  /*3cce0*/  LDS R250, [R252+UR12+0x23c80] ;  /* 0x023c800cfcfa7984 */ /* 0x000f280008000800 */
[----:B-1----:R-:W4:Y:S04]  /*3ccf0*/  LDL.LU.64 R82, [R1+0x24e8] ;  /* 0x0024e80001527983 */ /* 0x002f280000300a00 */
[----:B------:R-:W4:Y:S04]  /*3cd00*/  LDL.LU.64 R80, [R1+0x24e0] ;  /* 0x0024e00001507983 */ /* 0x000f280000300a00 */
[----:B------:R-:W-:Y:S04]  /*3cd10*/  STL.64 [R1+0x100], R76 ;  /* 0x0001004c01007387 */ /* 0x000fe80000100a00 */
[----:B------:R1:W-:Y:S04]  /*3cd20*/  STL.64 [R1+0x108], R78 ;  /* 0x0001084e01007387 */ /* 0x0003e80000100a00 */
[----:B-1----:R-:W4:Y:S04]  /*3cd30*/  LDL.LU.64 R78, [R1+0x24d8] ;  /* 0x0024d800014e7983 */ /* 0x002f280000300a00 */
[----:B------:R-:W4:Y:S01]  /*3cd40*/  LDL.LU.64 R76, [R1+0x24d0] ;  /* 0x0024d000014c7983 */ /* 0x000f220000300a00 */
[----:B---3--:R-:W-:Y:S06]  /*3cd50*/  HMMA.1688.F32.TF32 R120, R240, R66, R120 ;  /* 0x00000042f078723c */ /* 0x008fec0000081078 */
[C---:B--2---:R-:W-:Y:S06]  /*3cd60*/  HMMA.1688.F32.TF32 R68, R244.reuse, R34, R68 ;  /* 0x00000022f444723c */ /* 0x044fec0000081044 */
[C---:B----4-:R-:W-:Y:S06]  /*3cd70*/  HMMA.1688.F32.TF32 R80, R244.reuse, R42, R80 ;  /* 0x0000002af450723c */ /* 0x050fec0000081050 */
[----:B------:R-:W-:-:S15]  /*3cd80*/  HMMA.1688.F32.TF32 R76, R244, R46, R76 ;  /* 0x0000002ef44c723c */ /* 0x000fde000008104c */
[----:B------:R-:W-:-:S02]  /*3cd90*/  NOP ;  /* 0x0000000000007918 */ /* 0x000fc40000000000 */
[----:B------:R-:W-:Y:S06]  /*3cda0*/  STL [R1+0x24ac], R80 ;  /* 0x0024ac5001007387 */ /* 0x000fec0000100800 */
[----:B------:R-:W-:Y:S04]  /*3cdb0*/  STL.64 [R1+0x2d0], R76 ;  /* 0x0002d04c01007387 */ /* 0x000fe80000100a00 */
[----:B------:R1:W-:Y:S02]  /*3cdc0*/  STL.64 [R1+0x2d8], R78 ;  /* 0x0002d84e01007387 */ /* 0x0003e40000100a00 */
[----:B-1----:R-:W-:Y:S02]  /*3cdd0*/  HMMA.1688.F32.TF32 R76, R244, R38, R236 ;  /* 0x00000026f44c723c */ /* 0x002fe400000810ec */
[----:B------:R-:W-:Y:S04]  /*3cde0*/  STL [R1+0x24a8], R81 ;  /* 0x0024a85101007387 */ /* 0x000fe80000100800 */
[----:B------:R-:W-:Y:S04]  /*3cdf0*/  STL [R1+0x24a4], R82 ;  /* 0x0024a45201007387 */ /* 0x000fe80000100800 */
[----:B------:R-:W-:Y:S01]  /*3ce00*/  STL [R1+0x24a0], R83 ;  /* 0x0024a05301007387 */ /* 0x000fe20000100800 */
[----:B------:R-:W-:-:S03]  /*3ce10*/  IMAD.MOV.U32 R80, RZ, RZ, R71 ;  /* 0x000000ffff507224 */ /* 0x000fc600078e0047 */
[----:B------:R-:W-:Y:S09]  /*3ce20*/  STL.64 [R1+0x2b0], R68 ;  /* 0x0002b04401007387 */ /* 0x000ff20000100a00 */
[----:B------:R-:W-:Y:S04]  /*3ce30*/  STL.64 [R1+0x2c0], R76 ;  /* 0x0002c04c01007387 */ /* 0x000fe80000100a00 */
[----:B------:R-:W-:Y:S04]  /*3ce40*/  STL.64 [R1+0x2c8], R78 ;  /* 0x0002c84e01007387 */ /* 0x000fe80000100a00 */
[----:B------:R1:W-:Y:S02]  /*3ce50*/  STL [R1+0x2b8], R70 ;  /* 0x0002b84601007387 */ /* 0x0003e40000100800 */
[----:B-1----:R-:W-:-:S15]  /*3ce60*/  HMMA.1688.F32.TF32 R68, R244, R30, R84 ;  /* 0x0000001ef444723c */ /* 0x002fde0000081054 */
[----:B------:R-:W-:-:S09]  /*3ce70*/  NOP ;  /* 0x0000000000007918 */ /* 0x000fd20000000000 */
[----:B------:R-:W-:Y:S01]  /*3ce80*/  IMAD.MOV.U32 R81, RZ, RZ, R68 ;  /* 0x000000ffff517224 */ /* 0x000fe200078e0044 */
[----:B------:R-:W-:Y:S01]  /*3ce90*/  MOV R82, R69 ;  /* 0x0000004500527202 */ /* 0x000fe20000000f00 */
[----:B------:R-:W-:Y:S02]  /*3cea0*/  IMAD.MOV.U32 R83, RZ, RZ, R70 ;  /* 0x000000ffff537224 */ /* 0x000fe400078e0046 */
[----:B------:R-:W-:Y:S02]  /*3ceb0*/  IMAD.MOV.U32 R3, RZ, RZ, R71 ;  /* 0x000000ffff037224 */ /* 0x000fe400078e0047 */
[C---:B------:R-:W-:Y:S06]  /*3cec0*/  HMMA.1688.F32.TF32 R68, R244.reuse, R26, R100 ;  /* 0x0000001af444723c */ /* 0x040fec0000081064 */
[C---:B------:R-:W-:Y:S06]  /*3ced0*/  HMMA.1688.F32.TF32 R100, R244.reuse, R22, R104 ;  /* 0x00000016f464723c */ /* 0x040fec0000081068 */
[C---:B------:R-:W-:Y:S06]  /*3cee0*/  HMMA.1688.F32.TF32 R104, R244.reuse, R18, R108 ;  /* 0x00000012f468723c */ /* 0x040fec000008106c */
[C---:B------:R-:W-:Y:S06]  /*3cef0*/  HMMA.1688.F32.TF32 R108, R244.reuse, R14, R112 ;  /* 0x0000000ef46c723c */ /* 0x040fec0000081070 */
[----:B------:R-:W-:Y:S01]  /*3cf00*/  HMMA.1688.F32.TF32 R112, R244, R10, R116 ;  /* 0x0000000af470723c */ /* 0x000fe20000081074 */
[----:B------:R-:W-:Y:S01]  /*3cf10*/  MOV R87, R68 ;  /* 0x0000004400577202 */ /* 0x000fe20000000f00 */
[----:B------:R-:W-:Y:S01]  /*3cf20*/  IMAD.MOV.U32 R86, RZ, RZ, R69 ;  /* 0x000000ffff567224 */ /* 0x000fe200078e0045 */
[----:B------:R-:W-:Y:S01]  /*3cf30*/  MOV R84, R71 ;  /* 0x0000004700547202 */ /* 0x000fe20000000f00 */
[----:B------:R-:W-:-:S02]  /*3cf40*/  IMAD.MOV.U32 R85, RZ, RZ, R70 ;  /* 0x000000ffff557224 */ /* 0x000fc400078e0046 */
[----:B------:R-:W-:Y:S01]  /*3cf50*/  HMMA.1688.F32.TF32 R68, R244, R6, R140 ;  /* 0x00000006f444723c */ /* 0x000fe2000008108c */
        /* <DEDUP_REMOVED lines=17> */
[----:B------:R-:W-:Y:S04]  /*3d070*/  STL.64 [R1+0x200], R68 ;  /* 0x0002004401007387 */ /* 0x000fe80000100a00 */
[----:B------:R1:W-:Y:S02]  /*3d080*/  STL.64 [R1+0x208], R70 ;  /* 0x0002084601007387 */ /* 0x0003e40000100a00 */
[----:B-1----:R-:W-:-:S15]  /*3d090*/  HMMA.1688.F32.TF32 R68, R240, R38, R212 ;  /* 0x00000026f044723c */ /* 0x002fde00000810d4 */
[----:B------:R-:W-:-:S09]  /*3d0a0*/  NOP ;  /* 0x0000000000007918 */ /* 0x000fd20000000000 */
[----:B------:R-:W-:Y:S01]  /*3d0b0*/  IMAD.MOV.U32 R100, RZ, RZ, R68 ;  /* 0x000000ffff647224 */ /* 0x000fe200078e0044 */
[----:B------:R-:W-:Y:S01]  /*3d0c0*/  MOV R102, R70 ;  /* 0x0000004600667202 */ /* 0x000fe20000000f00 */
[----:B------:R-:W-:Y:S02]  /*3d0d0*/  IMAD.MOV.U32 R101, RZ, RZ, R69 ;  /* 0x000000ffff657224 */ /* 0x000fe400078e0045 */
[----:B------:R-:W-:Y:S02]  /*3d0e0*/  IMAD.MOV.U32 R103, RZ, RZ, R71 ;  /* 0x000000ffff677224 */ /* 0x000fe400078e0047 */
[----:B------:R-:W-:-:S15]  /*3d0f0*/  HMMA.1688.F32.TF32 R68, R240, R34, R96 ;  /* 0x00000022f044723c */ /* 0x000fde0000081060 */
[----:B------:R-:W-:-:S09]  /*3d100*/  NOP ;  /* 0x0000000000007918 */ /* 0x000fd20000000000 */
[----:B------:R-:W-:Y:S01]  /*3d110*/  IMAD.MOV.U32 R109, RZ, RZ, R68 ;  /* 0x000000ffff6d7224 */ /* 0x000fe200078e0044 */
[----:B------:R-:W-:Y:S01]  /*3d120*/  MOV R104, R69 ;  /* 0x0000004500687202 */ /* 0x000fe20000000f00 */
[----:B------:R-:W-:Y:S02]  /*3d130*/  IMAD.MOV.U32 R105, RZ, RZ, R70 ;  /* 0x000000ffff697224 */ /* 0x000fe400078e0046 */
[----:B------:R-:W-:Y:S02]  /*3d140*/  IMAD.MOV.U32 R106, RZ, RZ, R71 ;  /* 0x000000ffff6a7224 */ /* 0x000fe400078e0047 */
[----:B------:R-:W-:-:S15]  /*3d150*/  HMMA.1688.F32.TF32 R68, R240, R30, R148 ;  /* 0x0000001ef044723c */ /* 0x000fde0000081094 */
[----:B------:R-:W-:-:S09]  /*3d160*/  NOP ;  /* 0x0000000000007918 */ /* 0x000fd20000000000 */
[----:B------:R-:W-:Y:S01]  /*3d170*/  MOV R107, R68 ;  /* 0x00000044006b7202 */ /* 0x000fe20000000f00 */
        /* <DEDUP_REMOVED lines=15> */
[C---:B------:R-:W-:Y:S06]  /*3d270*/  HMMA.1688.F32.TF32 R68, R240.reuse, R18, R164 ;  /* 0x00000012f044723c */ /* 0x040fec00000810a4 */
[----:B------:R-:W-:-:S15]  /*3d280*/  HMMA.1688.F32.TF32 R180, R240, R10, R168 ;  /* 0x0000000af0b4723c */ /* 0x000fde00000810a8 */
[----:B------:R-:W-:-:S03]  /*3d290*/  NOP ;  /* 0x0000000000007918 */ /* 0x000fc60000000000 */
[----:B------:R-:W-:Y:S01]  /*3d2a0*/  MOV R167, R68 ;  /* 0x0000004400a77202 */ /* 0x000fe20000000f00 */
[----:B------:R-:W-:Y:S01]  /*3d2b0*/  IMAD.MOV.U32 R166, RZ, RZ, R69 ;  /* 0x000000ffffa67224 */ /* 0x000fe200078e0045 */
[----:B------:R-:W-:Y:S01]  /*3d2c0*/  MOV R164, R71 ;  /* 0x0000004700a47202 */ /* 0x000fe20000000f00 */
[----:B------:R-:W-:Y:S02]  /*3d2d0*/  IMAD.MOV.U32 R165, RZ, RZ, R70 ;  /* 0x000000ffffa57224 */ /* 0x000fe400078e0046 */
[C---:B------:R-:W-:Y:S01]  /*3d2e0*/  HMMA.1688.F32.TF32 R68, R240.reuse, R14, R188 ;  /* 0x0000000ef044723c */ /* 0x040fe200000810bc */
[----:B------:R-:W-:Y:S05]  /*3d2f0*/  STL [R1+0x2498], R121 ;  /* 0x0024987901007387 */ /* 0x000fea0000100800 */
[----:B------:R-:W-:Y:S01]  /*3d300*/  HMMA.1688.F32.TF32 R188, R240, R6, R172 ;  /* 0x00000006f0bc723c */ /* 0x000fe200000810ac */
[----:B------:R1:W-:Y:S05]  /*3d310*/  STL [R1+0x2494], R122 ;  /* 0x0024947a01007387 */ /* 0x0003ea0000100800 */
[C---:B------:R-:W-:Y:S01]  /*3d320*/  HMMA.1688.F32.TF32 R96, R248.reuse, R66, R176 ;  /* 0x00000042f860723c */ /* 0x040fe200000810b0 */
[----:B------:R2:W-:Y:S05]  /*3d330*/  STL [R1+0x2490], R123 ;  /* 0x0024907b01007387 */ /* 0x0005ea0000100800 */
[----:B------:R-:W-:Y:S06]  /*3d340*/  HMMA.1688.F32.TF32 R76, R248, R62, R92 ;  /* 0x0000003ef84c723c */ /* 0x000fec000008105c */
[----:B------:R-:W-:Y:S01]  /*3d350*/  HMMA.1688.F32.TF32 R140, R240, R46, R204 ;  /* 0x0000002ef08c723c */ /* 0x000fe200000810cc */
[----:B------:R-:W-:Y:S01]  /*3d360*/  IMAD.MOV.U32 R120, RZ, RZ, R68 ;  /* 0x000000ffff787224 */ /* 0x000fe200078e0044 */
[----:B-1----:R-:W-:Y:S01]  /*3d370*/  MOV R122, R70 ;  /* 0x00000046007a7202 */ /* 0x002fe20000000f00 */
[----:B------:R-:W-:-:S02]  /*3d380*/  IMAD.MOV.U32 R121, RZ, RZ, R69 ;  /* 0x000000ffff797224 */ /* 0x000fc400078e0045 */
[----:B--2---:R-:W-:Y:S01]  /*3d390*/  IMAD.MOV.U32 R123, RZ, RZ, R71 ;  /* 0x000000ffff7b7224 */ /* 0x004fe200078e0047 */
[C---:B------:R-:W-:Y:S06]  /*3d3a0*/  HMMA.1688.F32.TF32 R204, R248.reuse, R54, R72 ;  /* 0x00000036f8cc723c */ /* 0x040fec0000081048 */
[C---:B------:R-:W-:Y:S01]  /*3d3b0*/  HMMA.1688.F32.TF32 R68, R248.reuse, R58, R184 ;  /* 0x0000003af844723c */ /* 0x040fe200000810b8 */
        /* <DEDUP_REMOVED lines=9> */
[----:B------:R-:W-:Y:S04]  /*3d450*/  STL.64 [R1+0x1c8], R98 ;  /* 0x0001c86201007387 */ /* 0x000fe80000100a00 */
[----:B------:R-:W-:Y:S01]  /*3d460*/  STL.64 [R1+0x1b0], R76 ;  /* 0x0001b04c01007387 */ /* 0x000fe20000100a00 */
[C---:B------:R-:W-:Y:S03]  /*3d470*/  HMMA.1688.F32.TF32 R212, R248.reuse, R46, R196 ;  /* 0x0000002ef8d4723c */ /* 0x040fe600000810c4 */
[----:B------:R-:W-:Y:S04]  /*3d480*/  STL.64 [R1+0x1b8], R78 ;  /* 0x0001b84e01007387 */ /* 0x000fe80000100a00 */
[----:B------:R-:W-:Y:S04]  /*3d490*/  STL [R1+0x242c], R204 ;  /* 0x00242ccc01007387 */ /* 0x000fe80000100800 */
[----:B------:R-:W-:Y:S01]  /*3d4a0*/  STL.64 [R1+0x1a0], R68 ;  /* 0x0001a04401007387 */ /* 0x000fe20000100a00 */
[C---:B------:R-:W-:Y:S03]  /*3d4b0*/  HMMA.1688.F32.TF32 R216, R248.reuse, R42, R200 ;  /* 0x0000002af8d8723c */ /* 0x040fe600000810c8 */
[----:B------:R1:W-:Y:S03]  /*3d4c0*/  STL.64 [R1+0x1a8], R70 ;  /* 0x0001a84601007387 */ /* 0x0003e60000100a00 */
[----:B------:R-:W-:Y:S01]  /*3d4d0*/  HMMA.1688.F32.TF32 R236, R248, R22, R208 ;  /* 0x00000016f8ec723c */ /* 0x000fe200000810d0 */
[----:B------:R-:W-:Y:S01]  /*3d4e0*/  IMAD.MOV.U32 R116, RZ, RZ, R13 ;  /* 0x000000ffff747224 */ /* 0x000fe200078e000d */
[----:B------:R-:W-:Y:S01]  /*3d4f0*/  MOV R117, R16 ;  /* 0x0000001000757202 */ /* 0x000fe20000000f00 */
[----:B------:R-:W-:Y:S01]  /*3d500*/  IMAD.MOV.U32 R118, RZ, RZ, R17 ;  /* 0x000000ffff767224 */ /* 0x000fe200078e0011 */
[----:B------:R-:W-:Y:S01]  /*3d510*/  MOV R172, R5 ;  /* 0x0000000500ac7202 */ /* 0x000fe20000000f00 */
[----:B------:R-:W-:-:S02]  /*3d520*/  IMAD.MOV.U32 R119, RZ, RZ, R4 ;  /* 0x000000ffff777224 */ /* 0x000fc400078e0004 */
[----:B------:R-:W-:Y:S01]  /*3d530*/  IMAD.MOV.U32 R173, RZ, RZ, R8 ;  /* 0x000000ffffad7224 */ /* 0x000fe200078e0008 */
[----:B------:R-:W-:Y:S01]  /*3d540*/  MOV R175, R2 ;  /* 0x0000000200af7202 */ /* 0x000fe20000000f00 */
[----:B-1----:R-:W-:Y:S01]  /*3d550*/  HMMA.1688.F32.TF32 R68, R248, R50, R192 ;  /* 0x00000032f844723c */ /* 0x002fe200000810c0 */
[----:B------:R-:W-:Y:S04]  /*3d560*/  STL [R1+0x2428], R205 ;  /* 0x002428cd01007387 */ /* 0x000fe80000100800 */
[----:B------:R-:W-:Y:S04]  /*3d570*/  STL [R1+0x2424], R206 ;  /* 0x002424ce01007387 */ /* 0x000fe80000100800 */
[----:B------:R-:W-:Y:S04]  /*3d580*/  STL [R1+0x2420], R207 ;  /* 0x002420cf01007387 */ /* 0x000fe80000100800 */
[----:B------:R-:W-:Y:S01]  /*3d590*/  STL [R1+0x241c], R215 ;  /* 0x00241cd701007387 */ /* 0x000fe20000100800 */
[----:B------:R-:W-:Y:S01]  /*3d5a0*/  IMAD.MOV.U32 R174, RZ, RZ, R9 ;  /* 0x000000ffffae7224 */ /* 0x000fe200078e0009 */
[----:B------:R-:W-:Y:S01]  /*3d5b0*/  LOP3.LUT R171, R0, 0x20, RZ, 0x3c, !PT ;  /* 0x0000002000ab7812 */ /* 0x000fe200078e3cff */
[----:B------:R-:W-:Y:S01]  /*3d5c0*/  HMMA.1688.F32.TF32 R124, R240, R62, R124 ;  /* 0x0000003ef07c723c */ /* 0x000fe2000008107c */
[----:B------:R-:W-:Y:S01]  /*3d5d0*/  LDS R76, [R0+UR12+0x24000] ;  /* 0x0240000c004c7984 */ /* 0x000fe20008000800 */
[----:B------:R-:W-:Y:S01]  /*3d5e0*/  MOV R96, R25 ;  /* 0x0000001900607202 */ /* 0x000fe20000000f00 */
[----:B------:R-:W-:-:S02]  /*3d5f0*/  IMAD.MOV.U32 R97, RZ, RZ, R24 ;  /* 0x000000ffff617224 */ /* 0x000fc400078e0018 */
[----:B------:R-:W-:Y:S04]  /*3d600*/  LDS R78, [R0+UR12+0x24400] ;  /* 0x0244000c004e7984 */ /* 0x000fe80008000800 */
[----:B------:R-:W-:Y:S04]  /*3d610*/  STL.64 [R1+0x190], R68 ;  /* 0x0001904401007387 */ /* 0x000fe80000100a00 */
[----:B------:R1:W-:Y:S04]  /*3d620*/  STL.64 [R1+0x198], R70 ;  /* 0x0001984601007387 */ /* 0x0003e80000100a00 */
[----:B------:R-:W-:Y:S04]  /*3d630*/  STL [R1+0x2418], R219 ;  /* 0x002418db01007387 */ /* 0x000fe80000100800 */
[----:B------:R-:W-:Y:S04]  /*3d640*/  STL [R1+0x2414], R238 ;  /* 0x002414ee01007387 */ /* 0x000fe80000100800 */
[----:B------:R-:W-:Y:S04]  /*3d650*/  STL [R1+0x2410], R239 ;  /* 0x002410ef01007387 */ /* 0x000fe80000100800 */
[----:B------:R-:W2:Y:S04]  /*3d660*/  LDL.LU R13, [R1+0x24cc] ;  /* 0x0024cc00010d7983 */ /* 0x000ea80000300800 */
[----:B------:R-:W3:Y:S04]  /*3d670*/  LDL.LU R16, [R1+0x24c8] ;  /* 0x0024c80001107983 */ /* 0x000ee80000300800 */
[----:B------:R-:W4:Y:S04]  /*3d680*/  LDL.LU R17, [R1+0x24c4] ;  /* 0x0024c40001117983 */ /* 0x000f280000300800 */
[----:B------:R-:W3:Y:S04]  /*3d690*/  LDL.LU R4, [R1+0x24c0] ;  /* 0x0024c00001047983 */ /* 0x000ee80000300800 */
[----:B------:R-:W4:Y:S04]  /*3d6a0*/  LDL.LU R5, [R1+0x24bc] ;  /* 0x0024bc0001057983 */ /* 0x000f280000300800 */
[----:B------:R-:W4:Y:S04]  /*3d6b0*/  LDL.LU R8, [R1+0x24b8] ;  /* 0x0024b80001087983 */ /* 0x000f280000300800 */
[----:B------:R-:W4:Y:S04]  /*3d6c0*/  LDL.LU R9, [R1+0x24b4] ;  /* 0x0024b40001097983 */ /* 0x000f280000300800 */
[----:B------:R-:W4:Y:S01]  /*3d6d0*/  LDL.LU R2, [R1+0x24b0] ;  /* 0x0024b00001027983 */ /* 0x000f220000300800 */
[----:B-1----:R-:W-:Y:S03]  /*3d6e0*/  HMMA.1688.F32.TF32 R68, R248, R38, R88 ;  /* 0x00000026f844723c */ /* 0x002fe60000081058 */
[----:B------:R-:W-:Y:S03]  /*3d6f0*/  LDS R77, [R171+UR12+0x24000] ;  /* 0x0240000cab4d7984 */ /* 0x000fe60008000800 */
[----:B------:R-:W-:Y:S01]  /*3d700*/  HMMA.1688.F32.TF32 R128, R240, R58, R128 ;  /* 0x0000003af080723c */ /* 0x000fe20000081080 */
[----:B------:R-:W-:-:S15]  /*3d710*/  LDS R79, [R171+UR12+0x24400] ;  /* 0x0244000cab4f7984 */ /* 0x000fde0008000800 */
[----:B------:R-:W-:-:S02]  /*3d720*/  NOP ;  /* 0x0000000000007918 */ /* 0x000fc40000000000 */
        /* <DEDUP_REMOVED lines=17> */
[----:B------:R-:W-:-:S05]  /*3d840*/  IMAD.MOV.U32 R91, RZ, RZ, R12 ;  /* 0x000000ffff5b7224 */ /* 0x000fca00078e000c */
[C---:B------:R-:W-:Y:S06]  /*3d850*/  HMMA.1688.F32.TF32 R132, R240.reuse, R54, R132 ;  /* 0x00000036f084723c */ /* 0x040fec0000081084 */
[C---:B------:R-:W-:Y:S06]  /*3d860*/  HMMA.1688.F32.TF32 R136, R240.reuse, R50, R136 ;  /* 0x00000032f088723c */ /* 0x040fec0000081088 */
[----:B------:R-:W-:Y:S06]  /*3d870*/  HMMA.1688.F32.TF32 R144, R240, R42, R144 ;  /* 0x0000002af090723c */ /* 0x000fec0000081090 */
[----:B------:R-:W-:Y:S01]  /*3d880*/  HMMA.1688.F32.TF32 R244, R248, R14, R224 ;  /* 0x0000000ef8f4723c */ /* 0x000fe200000810e0 */
[----:B------:R-:W-:Y:S01]  /*3d890*/  IMAD.MOV.U32 R203, RZ, RZ, R68 ;  /* 0x000000ffffcb7224 */ /* 0x000fe200078e0044 */
[----:B------:R-:W-:Y:S01]  /*3d8a0*/  MOV R202, R69 ;  /* 0x0000004500ca7202 */ /* 0x000fe20000000f00 */
[----:B------:R-:W-:Y:S01]  /*3d8b0*/  IMAD.MOV.U32 R201, RZ, RZ, R70 ;  /* 0x000000ffffc97224 */ /* 0x000fe200078e0046 */
[----:B------:R-:W-:Y:S01]  /*3d8c0*/  MOV R74, R37 ;  /* 0x00000025004a7202 */ /* 0x000fe20000000f00 */
[----:B------:R-:W-:-:S02]  /*3d8d0*/  IMAD.MOV.U32 R200, RZ, RZ, R71 ;  /* 0x000000ffffc87224 */ /* 0x000fc400078e0047 */
[----:B------:R-:W-:Y:S01]  /*3d8e0*/  IMAD.MOV.U32 R75, RZ, RZ, R36 ;  /* 0x000000ffff4b7224 */ /* 0x000fe200078e0024 */
[----:B------:R-:W-:Y:S01]  /*3d8f0*/  HMMA.1688.F32.TF32 R68, R248, R10, R228 ;  /* 0x0000000af844723c */ /* 0x000fe200000810e4 */
[----:B------:R-:W-:Y:S02]  /*3d900*/  IMAD.MOV.U32 R72, RZ, RZ, R41 ;  /* 0x000000ffff487224 */ /* 0x000fe400078e0029 */
[----:B------:R-:W-:Y:S01]  /*3d910*/  IMAD.MOV.U32 R73, RZ, RZ, R40 ;  /* 0x000000ffff497224 */ /* 0x000fe200078e0028 */
[----:B------:R-:W-:Y:S01]  /*3d920*/  MOV R187, R44 ;  /* 0x0000002c00bb7202 */ /* 0x000fe20000000f00 */
[----:B------:R-:W-:Y:S01]  /*3d930*/  IMAD.MOV.U32 R186, RZ, RZ, R45 ;  /* 0x000000ffffba7224 */ /* 0x000fe200078e002d */
[----:B------:R-:W-:Y:S01]  /*3d940*/  MOV R184, R49 ;  /* 0x0000003100b87202 */ /* 0x000fe20000000f00 */
[----:B------:R-:W-:Y:S02]  /*3d950*/  IMAD.MOV.U32 R185, RZ, RZ, R48 ;  /* 0x000000ffffb97224 */ /* 0x000fe400078e0030 */
[----:B------:R-:W-:-:S02]  /*3d960*/  IMAD.MOV.U32 R94, RZ, RZ, R53 ;  /* 0x000000ffff5e7224 */ /* 0x000fc400078e0035 */
[----:B------:R-:W-:Y:S01]  /*3d970*/  IMAD.MOV.U32 R95, RZ, RZ, R52 ;  /* 0x000000ffff5f7224 */ /* 0x000fe200078e0034 */
[----:B------:R-:W-:Y:S01]  /*3d980*/  MOV R93, R56 ;  /* 0x00000038005d7202 */ /* 0x000fe20000000f00 */
[----:B------:R-:W-:Y:S01]  /*3d990*/  IMAD.MOV.U32 R92, RZ, RZ, R57 ;  /* 0x000000ffff5c7224 */ /* 0x000fe200078e0039 */
[----:B------:R-:W-:Y:S01]  /*3d9a0*/  MOV R178, R61 ;  /* 0x0000003d00b27202 */ /* 0x000fe20000000f00 */
[----:B------:R-:W-:Y:S02]  /*3d9b0*/  IMAD.MOV.U32 R179, RZ, RZ, R60 ;  /* 0x000000ffffb37224 */ /* 0x000fe400078e003c */
[----:B------:R-:W-:Y:S02]  /*3d9c0*/  IMAD.MOV.U32 R176, RZ, RZ, R65 ;  /* 0x000000ffffb07224 */ /* 0x000fe400078e0041 */
        /* <DEDUP_REMOVED lines=9> */
[----:B------:R-:W-:Y:S01]  /*3da60*/  LDS R160, [R252+UR12+0x24080] ;  /* 0x0240800cfca07984 */ /* 0x000fe20008000800 */
[----:B------:R-:W-:Y:S01]  /*3da70*/  HMMA.1688.F32.TF32 R68, R248, R6, R232 ;  /* 0x00000006f844723c */ /* 0x000fe200000810e8 */
[----:B------:R-:W-:-:S02]  /*3da80*/  IMAD.MOV.U32 R170, RZ, RZ, R83 ;  /* 0x000000ffffaa7224 */ /* 0x000fc400078e0053 */
[----:B------:R-:W-:Y:S03]  /*3da90*/  LDS R162, [R252+UR12+0x24480] ;  /* 0x0244800cfca27984 */ /* 0x000fe60008000800 */
[----:B------:R-:W-:-:S15]  /*3daa0*/  HMMA.1688.F32.TF32 R240, R248, R18, R220 ;  /* 0x00000012f8f0723c */ /* 0x000fde00000810dc */
[----:B------:R-:W-:-:S03]  /*3dab0*/  NOP ;  /* 0x0000000000007918 */ /* 0x000fc60000000000 */
[----:B------:R-:W-:Y:S01]  /*3dac0*/  MOV R249, R70 ;  /* 0x0000004600f97202 */ /* 0x000fe20000000f00 */
[----:B------:R-:W-:Y:S02]  /*3dad0*/  IMAD.MOV.U32 R248, RZ, RZ, R71 ;  /* 0x000000fffff87224 */ /* 0x000fe400078e0047 */
[----:B------:R-:W-:Y:S02]  /*3dae0*/  IMAD.MOV.U32 R70, RZ, RZ, R29 ;  /* 0x000000ffff467224 */ /* 0x000fe400078e001d */
[----:B------:R-:W-:Y:S02]  /*3daf0*/  IMAD.MOV.U32 R71, RZ, RZ, R28 ;  /* 0x000000ffff477224 */ /* 0x000fe400078e001c */
[----:B------:R-:W-:Y:S02]  /*3db00*/  IMAD.MOV.U32 R251, RZ, RZ, R68 ;  /* 0x000000fffffb7224 */ /* 0x000fe400078e0044 */
[----:B------:R-:W-:Y:S01]  /*3db10*/  IMAD.MOV.U32 R250, RZ, RZ, R69 ;  /* 0x000000fffffa7224 */ /* 0x000fe200078e0045 */
[----:B------:R-:W-:Y:S01]  /*3db20*/  MOV R69, R32 ;  /* 0x0000002000457202 */ /* 0x000fe20000000f00 */
[----:B------:R-:W-:Y:S01]  /*3db30*/  IMAD.MOV.U32 R68, RZ, RZ, R33 ;  /* 0x000000ffff447224 */ /* 0x000fe200078e0021 */
[----:B--2---:R-:W-:Y:S01]  /*3db40*/  MOV R90, R13 ;  /* 0x0000000d005a7202 */ /* 0x004fe20000000f00 */
[----:B---3--:R-:W-:-:S02]  /*3db50*/  IMAD.MOV.U32 R207, RZ, RZ, R4 ;  /* 0x000000ffffcf7224 */ /* 0x008fc400078e0004 */
[----:B----4-:R-:W-:Y:S01]  /*3db60*/  IMAD.MOV.U32 R206, RZ, RZ, R5 ;  /* 0x000000ffffce7224 */ /* 0x010fe200078e0005 */
[----:B------:R-:W-:Y:S01]  /*3db70*/  MOV R205, R8 ;  /* 0x0000000800cd7202 */ /* 0x000fe20000000f00 */
[----:B------:R-:W-:Y:S01]  /*3db80*/  IMAD.MOV.U32 R204, RZ, RZ, R9 ;  /* 0x000000ffffcc7224 */ /* 0x000fe200078e0009 */
[----:B------:R-:W1:Y:S04]  /*3db90*/  LDSM.16.M88.4 R4, [R2+UR17+0x100] ;  /* 0x000100110204783b */ /* 0x000e680008000200 */
[----:B------:R-:W2:Y:S04]  /*3dba0*/  LDSM.16.M88.4 R8, [R2+UR17+0x1100] ;  /* 0x001100110208783b */ /* 0x000ea80008000200 */
[----:B------:R-:W3:Y:S04]  /*3dbb0*/  LDSM.16.M88.4 R12, [R2+UR17+0x2100] ;  /* 0x00210011020c783b */ /* 0x000ee80008000200 */
[----:B------:R-:W4:Y:S04]  /*3dbc0*/  LDSM.16.M88.4 R24, [R2+UR17+0x5100] ;  /* 0x005100110218783b */ /* 0x000f280008000200 */
        /* <DEDUP_REMOVED lines=9> */
[----:B------:R-:W4:Y:S01]  /*3dc60*/  LDSM.16.M88.4 R64, [R2+UR17+0xf100] ;  /* 0x00f100110240783b */ /* 0x000f220008000200 */
[----:B------:R-:W-:-:S02]  /*3dc70*/  IMAD.MOV.U32 R88, RZ, RZ, R17 ;  /* 0x000000ffff587224 */ /* 0x000fc400078e0011 */
[----:B------:R-:W-:Y:S01]  /*3dc80*/  IMAD.MOV.U32 R89, RZ, RZ, R16 ;  /* 0x000000ffff597224 */ /* 0x000fe200078e0010 */
[----:B-1----:R-:W-:Y:S04]  /*3dc90*/  STL [R1+0x240c], R7 ;  /* 0x00240c0701007387 */ /* 0x002fe80000100800 */
[----:B--2---:R-:W-:Y:S02]  /*3dca0*/  STL [R1+0x2404], R10 ;  /* 0x0024040a01007387 */ /* 0x004fe40000100800 */
[----:B------:R-:W-:Y:S02]  /*3dcb0*/  HMMA.1688.F32.TF32 R88, R76, R8, R88 ;  /* 0x000000084c58723c */ /* 0x000fe40000081058 */
[----:B------:R-:W-:Y:S04]  /*3dcc0*/  STL [R1+0x2400], R11 ;  /* 0x0024000b01007387 */ /* 0x000fe80000100800 */
[----:B---3--:R-:W-:Y:S04]  /*3dcd0*/  STL [R1+0x2408], R15 ;  /* 0x0024080f01007387 */ /* 0x008fe80000100800 */
[----:B----4-:R-:W-:Y:S04]  /*3dce0*/  STL [R1+0x23a0], R26 ;  /* 0x0023a01a01007387 */ /* 0x010fe80000100800 */
        /* <DEDUP_REMOVED lines=19> */
[----:B------:R-:W-:Y:S01]  /*3de20*/  IMAD.MOV.U32 R210, RZ, RZ, R89 ;  /* 0x000000ffffd27224 */ /* 0x000fe200078e0059 */
[----:B------:R-:W-:Y:S02]  /*3de30*/  MOV R209, R90 ;  /* 0x0000005a00d17202 */ /* 0x000fe40000000f00 */
[----:B------:R-:W-:Y:S01]  /*3de40*/  STL [R1+0x23d0], R63 ;  /* 0x0023d03f01007387 */ /* 0x000fe20000100800 */
[----:B------:R-:W-:-:S03]  /*3de50*/  IMAD.MOV.U32 R208, RZ, RZ, R91 ;  /* 0x000000ffffd07224 */ /* 0x000fc600078e005b */
[----:B------:R-:W-:Y:S01]  /*3de60*/  STL [R1+0x23dc], R66 ;  /* 0x0023dc4201007387 */ /* 0x000fe20000100800 */
[----:B------:R-:W-:Y:S03]  /*3de70*/  HMMA.1688.F32.TF32 R88, R76, R12, R96 ;  /* 0x0000000c4c58723c */ /* 0x000fe60000081060 */
[----:B------:R-:W-:Y:S04]  /*3de80*/  STL [R1+0x23d8], R67 ;  /* 0x0023d84301007387 */ /* 0x000fe80000100800 */
[----:B------:R-:W-:Y:S04]  /*3de90*/  STL [R1+0x2128], R2 ;  /* 0x0021280201007387 */ /* 0x000fe80000100800 */
[----:B------:R-:W2:Y:S04]  /*3dea0*/  LDL.LU R96, [R1+0x330] ;  /* 0x0003300001607983 */ /* 0x000ea80000300800 */
[----:B------:R-:W2:Y:S04]  /*3deb0*/  LDL.LU R97, [R1+0x334] ;  /* 0x0003340001617983 */ /* 0x000ea80000300800 */
[----:B------:R-:W2:Y:S04]  /*3dec0*/  LDL.LU R98, [R1+0x338] ;  /* 0x0003380001627983 */ /* 0x000ea80000300800 */
[----:B------:R-:W2:Y:S04]  /*3ded0*/  LDL.LU R99, [R1+0x33c] ;  /* 0x00033c0001637983 */ /* 0x000ea80000300800 */
[----:B------:R-:W1:Y:S01]  /*3dee0*/  LDSM.16.M88.4 R20, [R2+UR17+0x4100] ;  /* 0x004100110214783b */ /* 0x000e620008000200 */
[----:B------:R-:W-:Y:S01]  /*3def0*/  IMAD.MOV.U32 R215, RZ, RZ, R88 ;  /* 0x000000ffffd77224 */ /* 0x000fe200078e0058 */
[----:B------:R-:W-:Y:S01]  /*3df00*/  MOV R219, R89 ;  /* 0x0000005900db7202 */ /* 0x000fe20000000f00 */
[----:B------:R-:W-:Y:S01]  /*3df10*/  IMAD.MOV.U32 R238, RZ, RZ, R90 ;  /* 0x000000ffffee7224 */ /* 0x000fe200078e005a */
[----:B------:R-:W3:Y:S01]  /*3df20*/  LDSM.16.M88.4 R16, [R2+UR17+0x3100] ;  /* 0x003100110210783b */ /* 0x000ee20008000200 */
[----:B------:R-:W-:-:S02]  /*3df30*/  IMAD.MOV.U32 R239, RZ, RZ, R91 ;  /* 0x000000ffffef7224 */ /* 0x000fc400078e005b */
[C---:B------:R-:W-:Y:S06]  /*3df40*/  HMMA.1688.F32.TF32 R88, R76.reuse, R24, R184 ;  /* 0x000000184c58723c */ /* 0x040fec00000810b8 */
[----:B-1----:R-:W-:-:S15]  /*3df50*/  HMMA.1688.F32.TF32 R72, R76, R20, R72 ;  /* 0x000000144c48723c */ /* 0x002fde0000081048 */
[----:B------:R-:W-:-:S02]  /*3df60*/  NOP ;  /* 0x0000000000007918 */ /* 0x000fc40000000000 */
[----:B------:R-:W-:Y:S04]  /*3df70*/  STL.64 [R1+0x70], R88 ;  /* 0x0000705801007387 */ /* 0x000fe80000100a00 */
[----:B------:R1:W-:Y:S02]  /*3df80*/  STL.64 [R1+0x78], R90 ;  /* 0x0000785a01007387 */ /* 0x0003e40000100a00 */
[----:B-1----:R-:W-:Y:S01]  /*3df90*/  HMMA.1688.F32.TF32 R88, R76, R36, R172 ;  /* 0x000000244c58723c */ /* 0x002fe200000810ac */
[----:B------:R-:W-:Y:S01]  /*3dfa0*/  MOV R7, R72 ;  /* 0x0000004800077202 */ /* 0x000fe20000000f00 */
[----:B------:R-:W-:Y:S01]  /*3dfb0*/  IMAD.MOV.U32 R15, RZ, RZ, R73 ;  /* 0x000000ffff0f7224 */ /* 0x000fe200078e0049 */
[----:B------:R-:W-:Y:S01]  /*3dfc0*/  MOV R11, R75 ;  /* 0x0000004b000b7202 */ /* 0x000fe20000000f00 */
[----:B------:R-:W-:-:S02]  /*3dfd0*/  IMAD.MOV.U32 R10, RZ, RZ, R74 ;  /* 0x000000ffff0a7224 */ /* 0x000fc400078e004a */
[C---:B------:R-:W-:Y:S06]  /*3dfe0*/  HMMA.1688.F32.TF32 R72, R76.reuse, R28, R92 ;  /* 0x0000001c4c48723c */ /* 0x040fec000008105c */
[----:B------:R-:W-:-:S15]  /*3dff0*/  HMMA.1688.F32.TF32 R92, R76, R32, R176 ;  /* 0x000000204c5c723c */ /* 0x000fde00000810b0 */
[----:B------:R-:W-:-:S02]  /*3e000*/  NOP ;  /* 0x0000000000007918 */ /* 0x000fc40000000000 */
[----:B------:R-:W-:Y:S04]  /*3e010*/  STL.64 [R1+0x60], R72 ;  /* 0x0000604801007387 */ /* 0x000fe80000100a00 */
[----:B------:R-:W-:Y:S04]  /*3e020*/  STL.64 [R1+0x68], R74 ;  /* 0x0000684a01007387 */ /* 0x000fe80000100a00 */
[----:B------:R1:W-:Y:S04]  /*3e030*/  STL.64 [R1+0x50], R92 ;  /* 0x0000505c01007387 */ /* 0x0003e80000100a00 */
[----:B------:R4:W-:Y:S04]  /*3e040*/  STL.64 [R1+0x58], R94 ;  /* 0x0000585e01007387 */ /* 0x0009e80000100a00 */
[----:B-1----:R-:W3:Y:S04]  /*3e050*/  LDL.LU R92, [R1+0x300] ;  /* 0x00030000015c7983 */ /* 0x002ee80000300800 */
[----:B------:R1:W-:Y:S04]  /*3e060*/  STL.64 [R1+0x40], R88 ;  /* 0x0000405801007387 */ /* 0x0003e80000100a00 */
[----:B------:R1:W-:Y:S04]  /*3e070*/  STL.64 [R1+0x48], R90 ;  /* 0x0000485a01007387 */ /* 0x0003e80000100a00 */
[----:B------:R-:W3:Y:S04]  /*3e080*/  LDL.LU R93, [R1+0x304] ;  /* 0x00030400015d7983 */ /* 0x000ee80000300800 */
[----:B----4-:R-:W4:Y:S04]  /*3e090*/  LDL.LU R94, [R1+0x308] ;  /* 0x00030800015e7983 */ /* 0x010f280000300800 */
[----:B------:R-:W4:Y:S04]  /*3e0a0*/  LDL.LU R95, [R1+0x30c] ;  /* 0x00030c00015f7983 */ /* 0x000f280000300800 */
[----:B-1----:R-:W4:Y:S04]  /*3e0b0*/  LDL.LU R88, [R1+0x320] ;  /* 0x0003200001587983 */ /* 0x002f280000300800 */
[----:B------:R-:W4:Y:S04]  /*3e0c0*/  LDL.LU R89, [R1+0x324] ;  /* 0x0003240001597983 */ /* 0x000f280000300800 */
[----:B------:R-:W4:Y:S04]  /*3e0d0*/  LDL.LU R90, [R1+0x328] ;  /* 0x00032800015a7983 */ /* 0x000f280000300800 */
[----:B------:R-:W4:Y:S04]  /*3e0e0*/  LDL.LU R91, [R1+0x32c] ;  /* 0x00032c00015b7983 */ /* 0x000f280000300800 */
[----:B------:R-:W4:Y:S04]  /*3e0f0*/  LDL.LU R184, [R1+0x310] ;  /* 0x0003100001b87983 */ /* 0x000f280000300800 */
[----:B------:R-:W4:Y:S04]  /*3e100*/  LDL.LU R185, [R1+0x314] ;  /* 0x0003140001b97983 */ /* 0x000f280000300800 */
[----:B------:R-:W4:Y:S04]  /*3e110*/  LDL.LU R186, [R1+0x318] ;  /* 0x0003180001ba7983 */ /* 0x000f280000300800 */
[----:B------:R-:W4:Y:S01]  /*3e120*/  LDL.LU R187, [R1+0x31c] ;  /* 0x00031c0001bb7983 */ /* 0x000f220000300800 */
[----:B------:R-:W-:Y:S01]  /*3e130*/  HMMA.1688.F32.TF32 R72, R76, R40, R116 ;  /* 0x000000284c48723c */ /* 0x000fe20000081074 */
[----:B------:R-:W-:-:S02]  /*3e140*/  LOP3.LUT R163, R0, 0x60, RZ, 0x3c, !PT ;  /* 0x0000006000a37812 */ /* 0x000fc400078e3cff */
[----:B------:R-:W-:Y:S03]  /*3e150*/  LDS R116, [R252+UR12+0x24000] ;  /* 0x0240000cfc747984 */ /* 0x000fe60008000800 */
[----:B--2---:R-:W-:-:S15]  /*3e160*/  HMMA.1688.F32.TF32 R96, R76, R44, R96 ;  /* 0x0000002c4c60723c */ /* 0x004fde0000081060 */
[----:B------:R-:W-:-:S02]  /*3e170*/  NOP ;  /* 0x0000000000007918 */ /* 0x000fc40000000000 */
[----:B------:R-:W-:Y:S04]  /*3e180*/  STL.64 [R1+0x2350], R74 ;  /* 0x0023504a01007387 */ /* 0x000fe80000100a00 */
[----:B------:R4:W-:Y:S04]  /*3e190*/  STL.64 [R1+0x2348], R72 ;  /* 0x0023484801007387 */ /* 0x0009e80000100a00 */
        /* <DEDUP_REMOVED lines=8> */
[----:B------:R-:W-:Y:S01]  /*3e220*/  IMAD.MOV.U32 R63, RZ, RZ, R96 ;  /* 0x000000ffff3f7224 */ /* 0x000fe200078e0060 */
[----:B------:R-:W-:Y:S01]  /*3e230*/  MOV R59, R98 ;  /* 0x00000062003b7202 */ /* 0x000fe20000000f00 */
[----:B------:R-:W-:Y:S01]  /*3e240*/  IMAD.MOV.U32 R58, RZ, RZ, R97 ;  /* 0x000000ffff3a7224 */ /* 0x000fe200078e0061 */
[----:B------:R-:W2:Y:S01]  /*3e250*/  LDL.LU R96, [R1+0x2e0] ;  /* 0x0002e00001607983 */ /* 0x000ea20000300800 */
[----:B------:R-:W-:-:S03]  /*3e260*/  IMAD.MOV.U32 R54, RZ, RZ, R99 ;  /* 0x000000ffff367224 */ /* 0x000fc600078e0063 */
[----:B------:R-:W2:Y:S04]  /*3e270*/  LDL.LU R97, [R1+0x2e4] ;  /* 0x0002e40001617983 */ /* 0x000ea80000300800 */
[----:B------:R-:W2:Y:S04]  /*3e280*/  LDL.LU R98, [R1+0x2e8] ;  /* 0x0002e80001627983 */ /* 0x000ea80000300800 */
[----:B------:R-:W2:Y:S04]  /*3e290*/  LDL.LU R99, [R1+0x2ec] ;  /* 0x0002ec0001637983 */ /* 0x000ea80000300800 */
[----:B------:R-:W-:Y:S04]  /*3e2a0*/  STL [R1+0x23ec], R54 ;  /* 0x0023ec3601007387 */ /* 0x000fe80000100800 */
[----:B------:R-:W-:Y:S04]  /*3e2b0*/  STL [R1+0x23e8], R59 ;  /* 0x0023e83b01007387 */ /* 0x000fe80000100800 */
[----:B------:R-:W-:Y:S04]  /*3e2c0*/  STL [R1+0x23e4], R58 ;  /* 0x0023e43a01007387 */ /* 0x000fe80000100800 */
[----:B------:R-:W-:Y:S01]  /*3e2d0*/  STL [R1+0x23e0], R63 ;  /* 0x0023e03f01007387 */ /* 0x000fe20000100800 */
[C---:B------:R-:W-:Y:S03]  /*3e2e0*/  HMMA.1688.F32.TF32 R152, R76.reuse, R4, R204 ;  /* 0x000000044c98723c */ /* 0x040fe600000810cc */
[----:B------:R-:W-:Y:S03]  /*3e2f0*/  LDS R118, [R252+UR12+0x24400] ;  /* 0x0244000cfc767984 */ /* 0x000fe60008000800 */
[----:B---3--:R-:W-:Y:S01]  /*3e300*/  HMMA.1688.F32.TF32 R68, R76, R16, R68 ;  /* 0x000000104c44723c */ /* 0x008fe20000081044 */
[----:B------:R-:W-:Y:S04]  /*3e310*/  LDS R117, [R163+UR12+0x24000] ;  /* 0x0240000ca3757984 */ /* 0x000fe80008000800 */
[----:B------:R-:W1:Y:S01]  /*3e320*/  LDS R119, [R163+UR12+0x24400] ;  /* 0x0244000ca3777984 */ /* 0x000e620008000800 */
        /* <DEDUP_REMOVED lines=9> */
[C---:B----4-:R-:W-:Y:S02]  /*3e3c0*/  HMMA.1688.F32.TF32 R72, R76.reuse, R48, R88 ;  /* 0x000000304c48723c */ /* 0x050fe40000081058 */
[----:B------:R-:W-:Y:S01]  /*3e3d0*/  MOV R204, R152 ;  /* 0x0000009800cc7202 */ /* 0x000fe20000000f00 */
[----:B------:R-:W-:Y:S01]  /*3e3e0*/  IMAD.MOV.U32 R205, RZ, RZ, R153 ;  /* 0x000000ffffcd7224 */ /* 0x000fe200078e0099 */
[----:B------:R-:W-:Y:S01]  /*3e3f0*/  MOV R207, R155 ;  /* 0x0000009b00cf7202 */ /* 0x000fe20000000f00 */
[----:B------:R-:W-:Y:S01]  /*3e400*/  IMAD.MOV.U32 R206, RZ, RZ, R154 ;  /* 0x000000ffffce7224 */ /* 0x000fe200078e009a */
[----:B------:R-:W-:Y:S01]  /*3e410*/  LDS R163, [R163+UR12+0x24480] ;  /* 0x0244800ca3a37984 */ /* 0x000fe20008000800 */
[----:B------:R-:W-:Y:S03]  /*3e420*/  HMMA.1688.F32.TF32 R88, R76, R52, R184 ;  /* 0x000000344c58723c */ /* 0x000fe600000810b8 */
[----:B------:R-:W-:Y:S04]  /*3e430*/  LDS R185, [R171+UR12+0x24080] ;  /* 0x0240800cabb97984 */ /* 0x000fe80008000800 */
[----:B------:R-:W-:Y:S10]  /*3e440*/  LDS R187, [R171+UR12+0x24480] ;  /* 0x0244800cabbb7984 */ /* 0x000ff40008000800 */
[----:B------:R-:W-:Y:S01]  /*3e450*/  IMAD.MOV.U32 R66, RZ, RZ, R73 ;  /* 0x000000ffff427224 */ /* 0x000fe200078e0049 */
[----:B------:R-:W-:Y:S01]  /*3e460*/  MOV R67, R74 ;  /* 0x0000004a00437202 */ /* 0x000fe20000000f00 */
[----:B------:R3:W-:Y:S01]  /*3e470*/  STL [R1+0xd0], R72 ;  /* 0x0000d04801007387 */ /* 0x0007e20000100800 */
[----:B------:R-:W-:-:S03]  /*3e480*/  IMAD.MOV.U32 R62, RZ, RZ, R75 ;  /* 0x000000ffff3e7224 */ /* 0x000fc600078e004b */
[----:B------:R-:W-:Y:S04]  /*3e490*/  LDS R184, [R0+UR12+0x24080] ;  /* 0x0240800c00b87984 */ /* 0x000fe80008000800 */
[----:B------:R-:W4:Y:S01]  /*3e4a0*/  LDS R186, [R0+UR12+0x24480] ;  /* 0x0244800c00ba7984 */ /* 0x000f220008000800 */
[----:B------:R-:W-:Y:S01]  /*3e4b0*/  IMAD.MOV.U32 R75, RZ, RZ, R88 ;  /* 0x000000ffff4b7224 */ /* 0x000fe200078e0058 */
[----:B------:R-:W-:Y:S01]  /*3e4c0*/  MOV R74, R89 ;  /* 0x00000059004a7202 */ /* 0x000fe20000000f00 */
[----:B------:R-:W-:Y:S02]  /*3e4d0*/  IMAD.MOV.U32 R73, RZ, RZ, R90 ;  /* 0x000000ffff497224 */ /* 0x000fe400078e005a */
[----:B---3--:R-:W-:Y:S02]  /*3e4e0*/  IMAD.MOV.U32 R72, RZ, RZ, R91 ;  /* 0x000000ffff487224 */ /* 0x008fe400078e005b */
[----:B------:R-:W-:Y:S01]  /*3e4f0*/  HMMA.1688.F32.TF32 R88, R76, R56, R92 ;  /* 0x000000384c58723c */ /* 0x000fe2000008105c */
[----:B------:R-:W-:-:S15]  /*3e500*/  STL [R1+0x23f8], R62 ;  /* 0x0023f83e01007387 */ /* 0x000fde0000100800 */
[----:B------:R-:W-:-:S08]  /*3e510*/  NOP ;  /* 0x0000000000007918 */ /* 0x000fd00000000000 */
[----:B------:R-:W-:Y:S01]  /*3e520*/  MOV R54, R88 ;  /* 0x0000005800367202 */ /* 0x000fe20000000f00 */
[----:B------:R-:W-:Y:S01]  /*3e530*/  IMAD.MOV.U32 R59, RZ, RZ, R89 ;  /* 0x000000ffff3b7224 */ /* 0x000fe200078e0059 */
[----:B------:R-:W-:Y:S01]  /*3e540*/  MOV R63, R91 ;  /* 0x0000005b003f7202 */ /* 0x000fe20000000f00 */
[----:B------:R-:W-:Y:S01]  /*3e550*/  IMAD.MOV.U32 R58, RZ, RZ, R90 ;  /* 0x000000ffff3a7224 */ /* 0x000fe200078e005a */
[----:B------:R-:W-:Y:S04]  /*3e560*/  STL [R1+0x23f4], R67 ;  /* 0x0023f44301007387 */ /* 0x000fe80000100800 */
[----:B------:R-:W-:Y:S04]  /*3e570*/  STL [R1+0x23f0], R66 ;  /* 0x0023f04201007387 */ /* 0x000fe80000100800 */
[----:B------:R-:W-:Y:S01]  /*3e580*/  STL [R1+0x23fc], R75 ;  /* 0x0023fc4b01007387 */ /* 0x000fe20000100800 */
[C---:B--2---:R-:W-:Y:S06]  /*3e590*/  HMMA.1688.F32.TF32 R88, R76.reuse, R60, R176 ;  /* 0x0000003c4c58723c */ /* 0x044fec00000810b0 */
[----:B------:R-:W-:-:S15]  /*3e5a0*/  HMMA.1688.F32.TF32 R76, R76, R64, R172 ;  /* 0x000000404c4c723c */ /* 0x000fde00000810ac */
[----:B------:R-:W-:-:S08]  /*3e5b0*/  NOP ;  /* 0x0000000000007918 */ /* 0x000fd00000000000 */
[----:B------:R-:W-:Y:S04]  /*3e5c0*/  STL.64 [R1+0x2300], R78 ;  /* 0x0023004e01007387 */ /* 0x000fe80000100a00 */
[----:B------:R1:W-:Y:S04]  /*3e5d0*/  STL.64 [R1+0x22f8], R76 ;  /* 0x0022f84c01007387 */ /* 0x0003e80000100a00 */
[----:B------:R-:W2:Y:S04]  /*3e5e0*/  LDL.LU R156, [R1+0x130] ;  /* 0x00013000019c7983 */ /* 0x000ea80000300800 */
[----:B------:R-:W2:Y:S04]  /*3e5f0*/  LDL.LU R157, [R1+0x134] ;  /* 0x00013400019d7983 */ /* 0x000ea80000300800 */
[----:B------:R-:W2:Y:S04]  /*3e600*/  LDL.LU R158, [R1+0x138] ;  /* 0x00013800019e7983 */ /* 0x000ea80000300800 */
[----:B------:R-:W2:Y:S01]  /*3e610*/  LDL.LU R159, [R1+0x13c] ;  /* 0x00013c00019f7983 */ /* 0x000ea20000300800 */
[----:B------:R-:W-:-:S03]  /*3e620*/  IMAD.MOV.U32 R55, RZ, RZ, R88 ;  /* 0x000000ffff377224 */ /* 0x000fc600078e0058 */
[----:B------:R-:W3:Y:S01]  /*3e630*/  LDL.LU R152, [R1+0x120] ;  /* 0x0001200001987983 */ /* 0x000ee20000300800 */
[----:B------:R-:W-:-:S03]  /*3e640*/  IMAD.MOV.U32 R50, RZ, RZ, R89 ;  /* 0x000000ffff327224 */ /* 0x000fc600078e0059 */
[----:B------:R-:W3:Y:S01]  /*3e650*/  LDL.LU R153, [R1+0x124] ;  /* 0x0001240001997983 */ /* 0x000ee20000300800 */
[----:B------:R-:W-:-:S03]  /*3e660*/  MOV R51, R90 ;  /* 0x0000005a00337202 */ /* 0x000fc60000000f00 */
[----:B------:R-:W3:Y:S01]  /*3e670*/  LDL.LU R154, [R1+0x128] ;  /* 0x00012800019a7983 */ /* 0x000ee20000300800 */
[----:B------:R-:W-:-:S03]  /*3e680*/  IMAD.MOV.U32 R46, RZ, RZ, R91 ;  /* 0x000000ffff2e7224 */ /* 0x000fc600078e005b */
        /* <DEDUP_REMOVED lines=13> */
[----:B-1----:R-:W-:Y:S07]  /*3e760*/  HMMA.1688.F32.TF32 R76, R116, R4, R96 ;  /* 0x00000004744c723c */ /* 0x002fee0000081060 */
[----:B------:R-:W-:Y:S01]  /*3e770*/  MOV R99, R84 ;  /* 0x0000005400637202 */ /* 0x000fe20000000f00 */
[----:B------:R-:W-:Y:S01]  /*3e780*/  IMAD.MOV.U32 R98, RZ, RZ, R85 ;  /* 0x000000ffff627224 */ /* 0x000fe200078e0055 */
[----:B------:R-:W4:Y:S01]  /*3e790*/  LDL.LU R84, [R1+0x2c0] ;  /* 0x0002c00001547983 */ /* 0x000f220000300800 */
[----:B------:R-:W-:Y:S01]  /*3e7a0*/  IMAD.MOV.U32 R97, RZ, RZ, R86 ;  /* 0x000000ffff617224 */ /* 0x000fe200078e0056 */
[----:B------:R-:W-:-:S02]  /*3e7b0*/  MOV R96, R87 ;  /* 0x0000005700607202 */ /* 0x000fc40000000f00 */
[----:B------:R-:W4:Y:S04]  /*3e7c0*/  LDL.LU R85, [R1+0x2c4] ;  /* 0x0002c40001557983 */ /* 0x000f280000300800 */
[----:B------:R-:W4:Y:S01]  /*3e7d0*/  LDL.LU R86, [R1+0x2c8] ;  /* 0x0002c80001567983 */ /* 0x000f220000300800 */
[----:B------:R-:W-:-:S03]  /*3e7e0*/  IMAD.MOV.U32 R175, RZ, RZ, R80 ;  /* 0x000000ffffaf7224 */ /* 0x000fc600078e0050 */
        /* <DEDUP_REMOVED lines=12> */
[----:B------:R-:W-:Y:S01]  /*3e8b0*/  IMAD.MOV.U32 R171, RZ, RZ, R3 ;  /* 0x000000ffffab7224 */ /* 0x000fe200078e0003 */
[----:B--2---:R-:W-:-:S15]  /*3e8c0*/  HMMA.1688.F32.TF32 R76, R116, R8, R156 ;  /* 0x00000008744c723c */ /* 0x004fde000008109c */
[----:B------:R-:W-:-:S09]  /*3e8d0*/  NOP ;  /* 0x0000000000007918 */ /* 0x000fd20000000000 */
[----:B------:R-:W-:Y:S01]  /*3e8e0*/  MOV R47, R76 ;  /* 0x0000004c002f7202 */ /* 0x000fe20000000f00 */
[----:B------:R-:W-:Y:S01]  /*3e8f0*/  IMAD.MOV.U32 R42, RZ, RZ, R77 ;  /* 0x000000ffff2a7224 */ /* 0x000fe200078e004d */
[----:B------:R-:W-:Y:S01]  /*3e900*/  MOV R38, R79 ;  /* 0x0000004f00267202 */ /* 0x000fe20000000f00 */
[----:B------:R-:W-:Y:S02]  /*3e910*/  IMAD.MOV.U32 R43, RZ, RZ, R78 ;  /* 0x000000ffff2b7224 */ /* 0x000fe400078e004e */
[C---:B---3--:R-:W-:Y:S06]  /*3e920*/  HMMA.1688.F32.TF32 R76, R116.reuse, R12, R152 ;  /* 0x0000000c744c723c */ /* 0x048fec0000081098 */
[----:B----4-:R-:W-:-:S15]  /*3e930*/  HMMA.1688.F32.TF32 R88, R116, R16, R88 ;  /* 0x000000107458723c */ /* 0x010fde0000081058 */
[----:B------:R-:W-:-:S03]  /*3e940*/  NOP ;  /* 0x0000000000007918 */ /* 0x000fc60000000000 */
[----:B------:R-:W-:Y:S01]  /*3e950*/  IMAD.MOV.U32 R30, RZ, RZ, R76 ;  /* 0x000000ffff1e7224 */ /* 0x000fe200078e004c */
[----:B------:R-:W-:Y:S01]  /*3e960*/  MOV R35, R78 ;  /* 0x0000004e00237202 */ /* 0x000fe20000000f00 */
[----:B------:R-:W-:Y:S02]  /*3e970*/  IMAD.MOV.U32 R31, RZ, RZ, R77 ;  /* 0x000000ffff1f7224 */ /* 0x000fe400078e004d */
[----:B------:R-:W-:Y:S02]  /*3e980*/  IMAD.MOV.U32 R2, RZ, RZ, R79 ;  /* 0x000000ffff027224 */ /* 0x000fe400078e004f */
[----:B------:R-:W-:Y:S01]  /*3e990*/  IMAD.MOV.U32 R79, RZ, RZ, R88 ;  /* 0x000000ffff4f7224 */ /* 0x000fe200078e0058 */
[----:B------:R-:W-:Y:S01]  /*3e9a0*/  MOV R78, R89 ;  /* 0x00000059004e7202 */ /* 0x000fe20000000f00 */
[----:B------:R-:W-:Y:S02]  /*3e9b0*/  IMAD.MOV.U32 R77, RZ, RZ, R90 ;  /* 0x000000ffff4d7224 */ /* 0x000fe400078e005a */
[----:B------:R-:W-:-:S02]  /*3e9c0*/  IMAD.MOV.U32 R76, RZ, RZ, R91 ;  /* 0x000000ffff4c7224 */ /* 0x000fc400078e005b */
[----:B------:R-:W-:-:S15]  /*3e9d0*/  HMMA.1688.F32.TF32 R88, R116, R20, R92 ;  /* 0x000000147458723c */ /* 0x000fde000008105c */
[----:B------:R-:W-:-:S09]  /*3e9e0*/  NOP ;  /* 0x0000000000007918 */ /* 0x000fd20000000000 */
[----:B------:R-:W-:Y:S01]  /*3e9f0*/  MOV R75, R88 ;  /* 0x00000058004b7202 */ /* 0x000fe20000000f00 */
[----:B------:R-:W-:Y:S01]  /*3ea00*/  IMAD.MOV.U32 R62, RZ, RZ, R89 ;  /* 0x000000ffff3e7224 */ /* 0x000fe200078e0059 */
[----:B------:R-:W-:Y:S01]  /*3ea10*/  MOV R66, R91 ;  /* 0x0000005b00427202 */ /* 0x000fe20000000f00 */
[----:B------:R-:W-:Y:S02]  /*3ea20*/  IMAD.MOV.U32 R67, RZ, RZ, R90 ;  /* 0x000000ffff437224 */ /* 0x000fe400078e005a */
[C---:B------:R-:W-:Y:S06]  /*3ea30*/  HMMA.1688.F32.TF32 R88, R116.reuse, R24, R176 ;  /* 0x000000187458723c */ /* 0x040fec00000810b0 */
[C---:B------:R-:W-:Y:S06]  /*3ea40*/  HMMA.1688.F32.TF32 R84, R116.reuse, R32, R84 ;  /* 0x000000207454723c */ /* 0x040fec0000081054 */
[C---:B------:R-:W-:Y:S06]  /*3ea50*/  HMMA.1688.F32.TF32 R92, R116.reuse, R40, R168 ;  /* 0x00000028745c723c */ /* 0x040fec00000810a8 */
[----:B------:R-:W-:Y:S05]  /*3ea60*/  HMMA.1688.F32.TF32 R80, R116, R28, R80 ;  /* 0x0000001c7450723c */ /* 0x000fea0000081050 */
[----:B------:R-:W-:Y:S01]  /*3ea70*/  STL.64 [R1+0xf0], R88 ;  /* 0x0000f05801007387 */ /* 0x000fe20000100a00 */
[----:B------:R-:W-:-:S03]  /*3ea80*/  IMAD.MOV.U32 R3, RZ, RZ, R91 ;  /* 0x000000ffff037224 */ /* 0x000fc600078e005b */
[----:B------:R1:W-:Y:S02]  /*3ea90*/  STL [R1+0xf8], R90 ;  /* 0x0000f85a01007387 */ /* 0x0003e40000100800 */
[----:B-1----:R-:W-:-:S12]  /*3eaa0*/  HMMA.1688.F32.TF32 R88, R116, R36, R172 ;  /* 0x000000247458723c */ /* 0x002fd800000810ac */
[----:B------:R-:W-:Y:S04]  /*3eab0*/  STL.64 [R1+0x22a8], R82 ;  /* 0x0022a85201007387 */ /* 0x000fe80000100a00 */
[----:B------:R-:W-:Y:S04]  /*3eac0*/  STL.64 [R1+0x22a0], R80 ;  /* 0x0022a05001007387 */ /* 0x000fe80000100a00 */
[----:B------:R-:W-:Y:S04]  /*3ead0*/  STL.64 [R1+0x22b8], R86 ;  /* 0x0022b85601007387 */ /* 0x000fe80000100a00 */
[----:B------:R-:W-:Y:S01]  /*3eae0*/  STL.64 [R1+0x22b0], R84 ;  /* 0x0022b05401007387 */ /* 0x000fe20000100a00 */
[----:B------:R-:W-:-:S03]  /*3eaf0*/  IMAD.MOV.U32 R176, RZ, RZ, R120 ;  /* 0x000000ffffb07224 */ /* 0x000fc600078e0078 */
[----:B------:R1:W-:Y:S01]  /*3eb00*/  STL.64 [R1+0x22c8], R90 ;  /* 0x0022c85a01007387 */ /* 0x0003e20000100a00 */
[----:B------:R-:W-:-:S03]  /*3eb10*/  MOV R177, R121 ;  /* 0x0000007900b17202 */ /* 0x000fc60000000f00 */
[----:B------:R2:W-:Y:S01]  /*3eb20*/  STL.64 [R1+0x22c0], R88 ;  /* 0x0022c05801007387 */ /* 0x0005e20000100a00 */
[----:B------:R-:W-:-:S03]  /*3eb30*/  IMAD.MOV.U32 R178, RZ, RZ, R122 ;  /* 0x000000ffffb27224 */ /* 0x000fc600078e007a */
[----:B------:R-:W-:Y:S01]  /*3eb40*/  STL.64 [R1+0x22d8], R94 ;  /* 0x0022d85e01007387 */ /* 0x000fe20000100a00 */
[----:B------:R-:W-:-:S03]  /*3eb50*/  IMAD.MOV.U32 R179, RZ, RZ, R123 ;  /* 0x000000ffffb37224 */ /* 0x000fc600078e007b */
[----:B------:R-:W-:Y:S01]  /*3eb60*/  STL.64 [R1+0x22d0], R92 ;  /* 0x0022d05c01007387 */ /* 0x000fe20000100a00 */
        /* <DEDUP_REMOVED lines=11> */
[----:B------:R-:W4:Y:S01]  /*3ec20*/  LDL.LU R108, [R1+0x2480] ;  /* 0x00248000016c7983 */ /* 0x000f220000300800 */
[----:B------:R-:W-:-:S03]  /*3ec30*/  MOV R152, R109 ;  /* 0x0000006d00987202 */ /* 0x000fc60000000f00 */
[----:B------:R-:W4:Y:S01]  /*3ec40*/  LDL.LU R220, [R1+0x200] ;  /* 0x0002000001dc7983 */ /* 0x000f220000300800 */
[----:B------:R-:W-:-:S03]  /*3ec50*/  IMAD.MOV.U32 R153, RZ, RZ, R104 ;  /* 0x000000ffff997224 */ /* 0x000fc600078e0068 */
[----:B------:R-:W4:Y:S01]  /*3ec60*/  LDL.LU R221, [R1+0x204] ;  /* 0x0002040001dd7983 */ /* 0x000f220000300800 */
[----:B------:R-:W-:-:S03]  /*3ec70*/  MOV R172, R167 ;  /* 0x000000a700ac7202 */ /* 0x000fc60000000f00 */
[----:B------:R-:W4:Y:S01]  /*3ec80*/  LDL.LU R222, [R1+0x208] ;  /* 0x0002080001de7983 */ /* 0x000f220000300800 */
[----:B------:R-:W-:-:S03]  /*3ec90*/  IMAD.MOV.U32 R154, RZ, RZ, R105 ;  /* 0x000000ffff9a7224 */ /* 0x000fc600078e0069 */
[----:B------:R-:W4:Y:S01]  /*3eca0*/  LDL.LU R223, [R1+0x20c] ;  /* 0x00020c0001df7983 */ /* 0x000f220000300800 */
[----:B------:R-:W-:Y:S01]  /*3ecb0*/  IMAD.MOV.U32 R173, RZ, RZ, R166 ;  /* 0x000000ffffad7224 */ /* 0x000fe200078e00a6 */
[----:B------:R-:W-:Y:S02]  /*3ecc0*/  MOV R155, R106 ;  /* 0x0000006a009b7202 */ /* 0x000fe40000000f00 */
[----:B------:R-:W4:Y:S01]  /*3ecd0*/  LDL.LU R109, [R1+0x247c] ;  /* 0x00247c00016d7983 */ /* 0x000f220000300800 */
[----:B------:R-:W-:-:S03]  /*3ece0*/  IMAD.MOV.U32 R167, RZ, RZ, R148 ;  /* 0x000000ffffa77224 */ /* 0x000fc600078e0094 */
[----:B------:R-:W4:Y:S01]  /*3ecf0*/  LDL.LU R104, [R1+0x2478] ;  /* 0x0024780001687983 */ /* 0x000f220000300800 */
        /* <DEDUP_REMOVED lines=8> */
[----:B------:R-:W-:Y:S01]  /*3ed80*/  IMAD.MOV.U32 R164, RZ, RZ, R151 ;  /* 0x000000ffffa47224 */ /* 0x000fe200078e0097 */
[----:B------:R-:W-:-:S02]  /*3ed90*/  MOV R150, R102 ;  /* 0x0000006600967202 */ /* 0x000fc40000000f00 */
[----:B------:R-:W4:Y:S01]  /*3eda0*/  LDL.LU R100, [R1+0x246c] ;  /* 0x00246c0001647983 */ /* 0x000f220000300800 */
[----:B------:R-:W-:-:S03]  /*3edb0*/  IMAD.MOV.U32 R151, RZ, RZ, R103 ;  /* 0x000000ffff977224 */ /* 0x000fc600078e0067 */
[----:B------:R-:W4:Y:S01]  /*3edc0*/  LDL.LU R101, [R1+0x2468] ;  /* 0x0024680001657983 */ /* 0x000f220000300800 */
[----:B------:R-:W-:-:S03]  /*3edd0*/  IMAD.MOV.U32 R156, RZ, RZ, R107 ;  /* 0x000000ffff9c7224 */ /* 0x000fc600078e006b */
        /* <DEDUP_REMOVED lines=8> */
[----:B------:R-:W4:Y:S01]  /*3ee60*/  LDL.LU R115, [R1+0x2450] ;  /* 0x0024500001737983 */ /* 0x000f220000300800 */
[----:B------:R-:W-:Y:S06]  /*3ee70*/  HMMA.1688.F32.TF32 R96, R116, R44, R96 ;  /* 0x0000002c7460723c */ /* 0x000fec0000081060 */
[----:B------:R-:W-:-:S15]  /*3ee80*/  HMMA.1688.F32.TF32 R124, R184, R8, R124 ;  /* 0x00000008b87c723c */ /* 0x000fde000008107c */
[----:B------:R-:W-:-:S02]  /*3ee90*/  NOP ;  /* 0x0000000000007918 */ /* 0x000fc40000000000 */
[----:B------:R2:W-:Y:S04]  /*3eea0*/  STL.64 [R1+0x22e8], R98 ;  /* 0x0022e86201007387 */ /* 0x0005e80000100a00 */
[----:B------:R2:W-:Y:S01]  /*3eeb0*/  STL.64 [R1+0x22e0], R96 ;  /* 0x0022e06001007387 */ /* 0x0005e20000100a00 */
[----:B------:R-:W-:Y:S02]  /*3eec0*/  IMAD.MOV.U32 R230, RZ, RZ, R197 ;  /* 0x000000ffffe67224 */ /* 0x000fe400078e00c5 */
[----:B------:R-:W-:Y:S01]  /*3eed0*/  IMAD.MOV.U32 R228, RZ, RZ, R199 ;  /* 0x000000ffffe47224 */ /* 0x000fe200078e00c7 */
[----:B-1----:R-:W-:Y:S01]  /*3eee0*/  MOV R91, R208 ;  /* 0x000000d0005b7202 */ /* 0x002fe20000000f00 */
[----:B------:R-:W-:Y:S01]  /*3eef0*/  IMAD.MOV.U32 R90, RZ, RZ, R209 ;  /* 0x000000ffff5a7224 */ /* 0x000fe200078e00d1 */
[----:B--2---:R-:W-:Y:S01]  /*3ef00*/  MOV R88, R211 ;  /* 0x000000d300587202 */ /* 0x004fe20000000f00 */
[----:B------:R-:W-:-:S02]  /*3ef10*/  IMAD.MOV.U32 R89, RZ, RZ, R210 ;  /* 0x000000ffff597224 */ /* 0x000fc400078e00d2 */
[----:B------:R-:W-:Y:S02]  /*3ef20*/  IMAD.MOV.U32 R225, RZ, RZ, R189 ;  /* 0x000000ffffe17224 */ /* 0x000fe400078e00bd */
[----:B------:R-:W-:Y:S02]  /*3ef30*/  IMAD.MOV.U32 R227, RZ, RZ, R180 ;  /* 0x000000ffffe37224 */ /* 0x000fe400078e00b4 */
[----:B------:R-:W-:Y:S01]  /*3ef40*/  IMAD.MOV.U32 R99, RZ, RZ, R248 ;  /* 0x000000ffff637224 */ /* 0x000fe200078e00f8 */
[----:B------:R-:W-:Y:S01]  /*3ef50*/  MOV R248, R181 ;  /* 0x000000b500f87202 */ /* 0x000fe20000000f00 */
[----:B------:R-:W-:Y:S01]  /*3ef60*/  IMAD.MOV.U32 R98, RZ, RZ, R249 ;  /* 0x000000ffff627224 */ /* 0x000fe200078e00f9 */
[----:B------:R-:W-:Y:S01]  /*3ef70*/  MOV R97, R250 ;  /* 0x000000fa00617202 */ /* 0x000fe20000000f00 */
[----:B------:R-:W-:Y:S02]  /*3ef80*/  IMAD.MOV.U32 R249, RZ, RZ, R182 ;  /* 0x000000fffff97224 */ /* 0x000fe400078e00b6 */
[----:B------:R-:W-:Y:S01]  /*3ef90*/  IMAD.MOV.U32 R96, RZ, RZ, R251 ;  /* 0x000000ffff607224 */ /* 0x000fe200078e00fb */
[----:B------:R-:W-:Y:S01]  /*3efa0*/  MOV R251, R191 ;  /* 0x000000bf00fb7202 */ /* 0x000fe20000000f00 */
[----:B------:R-:W-:Y:S01]  /*3efb0*/  IMAD.MOV.U32 R250, RZ, RZ, R183 ;  /* 0x000000fffffa7224 */ /* 0x000fe200078e00b7 */
[----:B---3--:R-:W-:Y:S06]  /*3efc0*/  HMMA.1688.F32.TF32 R120, R184, R4, R120 ;  /* 0x00000004b878723c */ /* 0x008fec0000081078 */
[C---:B----4-:R-:W-:Y:S06]  /*3efd0*/  HMMA.1688.F32.TF32 R100, R116.reuse, R48, R100 ;  /* 0x000000307464723c */ /* 0x050fec0000081064 */
[C---:B------:R-:W-:Y:S06]  /*3efe0*/  HMMA.1688.F32.TF32 R104, R116.reuse, R52, R104 ;  /* 0x000000347468723c */ /* 0x040fec0000081068 */
[C---:B------:R-:W-:Y:S06]  /*3eff0*/  HMMA.1688.F32.TF32 R108, R116.reuse, R56, R108 ;  /* 0x00000038746c723c */ /* 0x040fec000008106c */
[C---:B------:R-:W-:Y:S06]  /*3f000*/  HMMA.1688.F32.TF32 R112, R116.reuse, R60, R112 ;  /* 0x0000003c7470723c */ /* 0x040fec0000081070 */
[----:B------:R-:W-:Y:S01]  /*3f010*/  HMMA.1688.F32.TF32 R116, R116, R64, R220 ;  /* 0x000000407474723c */ /* 0x000fe200000810dc */
        /* <DEDUP_REMOVED lines=14> */
[----:B------:R-:W2:Y:S04]  /*3f100*/  LDL.LU R200, [R1+0x1a0] ;  /* 0x0001a00001c87983 */ /* 0x000ea80000300800 */
[----:B------:R-:W2:Y:S04]  /*3f110*/  LDL.LU R201, [R1+0x1a4] ;  /* 0x0001a40001c97983 */ /* 0x000ea80000300800 */
[----:B------:R-:W2:Y:S04]  /*3f120*/  LDL.LU R202, [R1+0x1a8] ;  /* 0x0001a80001ca7983 */ /* 0x000ea80000300800 */
[----:B------:R-:W2:Y:S01]  /*3f130*/  LDL.LU R203, [R1+0x1ac] ;  /* 0x0001ac0001cb7983 */ /* 0x000ea20000300800 */
[----:B------:R-:W-:-:S03]  /*3f140*/  MOV R223, R192 ;  /* 0x000000c000df7202 */ /* 0x000fc60000000f00 */
[----:B------:R-:W3:Y:S01]  /*3f150*/  LDL.LU R196, [R1+0x1b0] ;  /* 0x0001b00001c47983 */ /* 0x000ee20000300800 */
[----:B------:R-:W-:-:S03]  /*3f160*/  IMAD.MOV.U32 R222, RZ, RZ, R193 ;  /* 0x000000ffffde7224 */ /* 0x000fc600078e00c1 */
[----:B------:R-:W3:Y:S01]  /*3f170*/  LDL.LU R197, [R1+0x1b4] ;  /* 0x0001b40001c57983 */ /* 0x000ee20000300800 */
[----:B------:R-:W-:-:S03]  /*3f180*/  IMAD.MOV.U32 R221, RZ, RZ, R194 ;  /* 0x000000ffffdd7224 */ /* 0x000fc600078e00c2 */
[----:B------:R-:W3:Y:S01]  /*3f190*/  LDL.LU R198, [R1+0x1b8] ;  /* 0x0001b80001c67983 */ /* 0x000ee20000300800 */
[----:B------:R-:W-:-:S03]  /*3f1a0*/  MOV R220, R195 ;  /* 0x000000c300dc7202 */ /* 0x000fc60000000f00 */
        /* <DEDUP_REMOVED lines=12> */
[----:B------:R-:W4:Y:S04]  /*3f270*/  LDL.LU R180, [R1+0x2440] ;  /* 0x0024400001b47983 */ /* 0x000f280000300800 */
[----:B------:R-:W4:Y:S04]  /*3f280*/  LDL.LU R181, [R1+0x243c] ;  /* 0x00243c0001b57983 */ /* 0x000f280000300800 */
[----:B------:R-:W4:Y:S04]  /*3f290*/  LDL.LU R182, [R1+0x2438] ;  /* 0x0024380001b67983 */ /* 0x000f280000300800 */
[----:B------:R-:W4:Y:S04]  /*3f2a0*/  LDL.LU R183, [R1+0x2434] ;  /* 0x0024340001b77983 */ /* 0x000f280000300800 */
[----:B------:R-:W3:Y:S01]  /*3f2b0*/  LDL.LU R191, [R1+0x2430] ;  /* 0x0024300001bf7983 */ /* 0x000ee20000300800 */
[----:B------:R-:W-:Y:S01]  /*3f2c0*/  LOP3.LUT R83, R0, 0x20, RZ, 0x3c, !PT ;  /* 0x0000002000537812 */ /* 0x000fe200078e3cff */
[C---:B------:R-:W-:Y:S06]  /*3f2d0*/  HMMA.1688.F32.TF32 R128, R184.reuse, R12, R128 ;  /* 0x0000000cb880723c */ /* 0x040fec0000081080 */
        /* <DEDUP_REMOVED lines=10> */
[----:B------:R-:W-:Y:S01]  /*3f380*/  HMMA.1688.F32.TF32 R176, R184, R56, R176 ;  /* 0x00000038b8b0723c */ /* 0x000fe200000810b0 */
[----:B------:R-:W-:Y:S01]  /*3f390*/  MOV R80, R7 ;  /* 0x0000000700507202 */ /* 0x000fe20000000f00 */
[----:B------:R-:W-:-:S02]  /*3f3a0*/  IMAD.MOV.U32 R81, RZ, RZ, R15 ;  /* 0x000000ffff517224 */ /* 0x000fc400078e000f */
[----:B------:R-:W-:Y:S02]  /*3f3b0*/  IMAD.MOV.U32 R82, RZ, RZ, R10 ;  /* 0x000000ffff527224 */ /* 0x000fe400078e000a */
[----:B------:R-:W-:Y:S01]  /*3f3c0*/  IMAD.MOV.U32 R92, RZ, RZ, R204 ;  /* 0x000000ffff5c7224 */ /* 0x000fe200078e00cc */
[----:B------:R-:W-:Y:S01]  /*3f3d0*/  MOV R94, R206 ;  /* 0x000000ce005e7202 */ /* 0x000fe20000000f00 */
[----:B------:R-:W2:Y:S01]  /*3f3e0*/  LDL.LU R204, [R1+0x242c] ;  /* 0x00242c0001cc7983 */ /* 0x000ea20000300800 */
[----:B------:R-:W-:Y:S02]  /*3f3f0*/  IMAD.MOV.U32 R93, RZ, RZ, R205 ;  /* 0x000000ffff5d7224 */ /* 0x000fe400078e00cd */
[----:B------:R-:W-:Y:S01]  /*3f400*/  IMAD.MOV.U32 R95, RZ, RZ, R207 ;  /* 0x000000ffff5f7224 */ /* 0x000fe200078e00cf */
[----:B------:R-:W2:Y:S01]  /*3f410*/  LDL.LU R205, [R1+0x2428] ;  /* 0x0024280001cd7983 */ /* 0x000ea20000300800 */
[----:B------:R-:W-:Y:S01]  /*3f420*/  IMAD.MOV.U32 R84, RZ, RZ, R215 ;  /* 0x000000ffff547224 */ /* 0x000fe200078e00d7 */
[----:B------:R-:W-:-:S02]  /*3f430*/  MOV R85, R219 ;  /* 0x000000db00557202 */ /* 0x000fc40000000f00 */
[----:B------:R-:W2:Y:S01]  /*3f440*/  LDL.LU R206, [R1+0x2424] ;  /* 0x0024240001ce7983 */ /* 0x000ea20000300800 */
[----:B------:R-:W-:-:S03]  /*3f450*/  IMAD.MOV.U32 R86, RZ, RZ, R238 ;  /* 0x000000ffff567224 */ /* 0x000fc600078e00ee */
[----:B------:R-:W2:Y:S01]  /*3f460*/  LDL.LU R207, [R1+0x2420] ;  /* 0x0024200001cf7983 */ /* 0x000ea20000300800 */
[----:B------:R-:W-:-:S03]  /*3f470*/  IMAD.MOV.U32 R87, RZ, RZ, R239 ;  /* 0x000000ffff577224 */ /* 0x000fc600078e00ef */
[----:B------:R-:W2:Y:S04]  /*3f480*/  LDL.LU R215, [R1+0x241c] ;  /* 0x00241c0001d77983 */ /* 0x000ea80000300800 */
[----:B------:R-:W2:Y:S04]  /*3f490*/  LDL.LU R219, [R1+0x2418] ;  /* 0x0024180001db7983 */ /* 0x000ea80000300800 */
[----:B------:R-:W2:Y:S04]  /*3f4a0*/  LDL.LU R238, [R1+0x2414] ;  /* 0x0024140001ee7983 */ /* 0x000ea80000300800 */
[----:B------:R-:W2:Y:S01]  /*3f4b0*/  LDL.LU R239, [R1+0x2410] ;  /* 0x0024100001ef7983 */ /* 0x000ea20000300800 */
[C---:B------:R-:W-:Y:S03]  /*3f4c0*/  HMMA.1688.F32.TF32 R228, R160.reuse, R40, R228 ;  /* 0x00000028a0e4723c */ /* 0x040fe600000810e4 */
[----:B------:R-:W2:Y:S04]  /*3f4d0*/  LDL.LU R7, [R1+0x240c] ;  /* 0x00240c0001077983 */ /* 0x000ea80000300800 */
[----:B------:R-:W2:Y:S04]  /*3f4e0*/  LDL.LU R15, [R1+0x2408] ;  /* 0x00240800010f7983 */ /* 0x000ea80000300800 */
[----:B------:R-:W2:Y:S01]  /*3f4f0*/  LDL.LU R10, [R1+0x2404] ;  /* 0x00240400010a7983 */ /* 0x000ea20000300800 */
[----:B------:R-:W-:Y:S01]  /*3f500*/  HMMA.1688.F32.TF32 R224, R160, R36, R224 ;  /* 0x00000024a0e0723c */ /* 0x000fe200000810e0 */
[----:B-1----:R-:W-:Y:S01]  /*3f510*/  IMAD.MOV.U32 R100, RZ, RZ, R54 ;  /* 0x000000ffff647224 */ /* 0x002fe200078e0036 */
[----:B------:R-:W-:Y:S01]  /*3f520*/  MOV R101, R59 ;  /* 0x0000003b00657202 */ /* 0x000fe20000000f00 */
[----:B------:R-:W-:-:S02]  /*3f530*/  IMAD.MOV.U32 R102, RZ, RZ, R58 ;  /* 0x000000ffff667224 */ /* 0x000fc400078e003a */
[----:B------:R-:W-:Y:S01]  /*3f540*/  IMAD.MOV.U32 R103, RZ, RZ, R63 ;  /* 0x000000ffff677224 */ /* 0x000fe200078e003f */
[C---:B----4-:R-:W-:Y:S06]  /*3f550*/  HMMA.1688.F32.TF32 R180, R184.reuse, R60, R180 ;  /* 0x0000003cb8b4723c */ /* 0x050fec00000810b4 */
[----:B---3--:R-:W-:Y:S01]  /*3f560*/  HMMA.1688.F32.TF32 R184, R184, R64, R188 ;  /* 0x00000040b8b8723c */ /* 0x008fe200000810bc */
[----:B------:R-:W-:Y:S04]  /*3f570*/  LDS R188, [R0+UR12+0x24800] ;  /* 0x0248000c00bc7984 */ /* 0x000fe80008000800 */
[----:B------:R-:W-:Y:S04]  /*3f580*/  LDS R190, [R0+UR12+0x24c00] ;  /* 0x024c000c00be7984 */ /* 0x000fe80008000800 */
[----:B------:R-:W-:Y:S04]  /*3f590*/  LDS R189, [R83+UR12+0x24800] ;  /* 0x0248000c53bd7984 */ /* 0x000fe80008000800 */
[----:B------:R1:W3:Y:S02]  /*3f5a0*/  LDS R191, [R83+UR12+0x24c00] ;  /* 0x024c000c53bf7984 */ /* 0x0002e40008000800 */
[----:B-1----:R-:W-:-:S02]  /*3f5b0*/  MOV R83, R11 ;  /* 0x0000000b00537202 */ /* 0x002fc40000000f00 */
[----:B------:R-:W4:Y:S05]  /*3f5c0*/  LDL.LU R11, [R1+0x2400] ;  /* 0x00240000010b7983 */ /* 0x000f2a0000300800 */
[----:B---3--:R-:W-:-:S15]  /*3f5d0*/  HMMA.1688.F32.TF32 R80, R188, R22, R80 ;  /* 0x00000016bc50723c */ /* 0x008fde0000081050 */
[----:B------:R-:W-:-:S09]  /*3f5e0*/  NOP ;  /* 0x0000000000007918 */ /* 0x000fd20000000000 */
[----:B------:R-:W-:Y:S01]  /*3f5f0*/  IMAD.MOV.U32 R41, RZ, RZ, R80 ;  /* 0x000000ffff297224 */ /* 0x000fe200078e0050 */
[----:B------:R-:W-:Y:S02]  /*3f600*/  MOV R80, R75 ;  /* 0x0000004b00507202 */ /* 0x000fe40000000f00 */
[----:B------:R-:W3:Y:S01]  /*3f610*/  LDL.LU R75, [R1+0x23fc] ;  /* 0x0023fc00014b7983 */ /* 0x000ee20000300800 */
[----:B------:R-:W-:Y:S01]  /*3f620*/  MOV R40, R81 ;  /* 0x0000005100287202 */ /* 0x000fe20000000f00 */
[----:B------:R-:W-:Y:S02]  /*3f630*/  IMAD.MOV.U32 R37, RZ, RZ, R82 ;  /* 0x000000ffff257224 */ /* 0x000fe400078e0052 */
[----:B------:R-:W-:Y:S02]  /*3f640*/  IMAD.MOV.U32 R81, RZ, RZ, R62 ;  /* 0x000000ffff517224 */ /* 0x000fe400078e003e */
[----:B------:R-:W-:Y:S01]  /*3f650*/  IMAD.MOV.U32 R36, RZ, RZ, R83 ;  /* 0x000000ffff247224 */ /* 0x000fe200078e0053 */
[----:B------:R-:W3:Y:S01]  /*3f660*/  LDL.LU R62, [R1+0x23f8] ;  /* 0x0023f800013e7983 */ /* 0x000ee20000300800 */
[----:B------:R-:W-:Y:S01]  /*3f670*/  IMAD.MOV.U32 R82, RZ, RZ, R67 ;  /* 0x000000ffff527224 */ /* 0x000fe200078e0043 */
[----:B------:R-:W-:-:S02]  /*3f680*/  MOV R83, R66 ;  /* 0x0000004200537202 */ /* 0x000fc40000000f00 */
[----:B------:R-:W3:Y:S04]  /*3f690*/  LDL.LU R67, [R1+0x23f4] ;  /* 0x0023f40001437983 */ /* 0x000ee80000300800 */
[----:B------:R-:W3:Y:S04]  /*3f6a0*/  LDL.LU R66, [R1+0x23f0] ;  /* 0x0023f00001427983 */ /* 0x000ee80000300800 */
[----:B------:R-:W3:Y:S04]  /*3f6b0*/  LDL.LU R54, [R1+0x23ec] ;  /* 0x0023ec0001367983 */ /* 0x000ee80000300800 */
[----:B------:R-:W3:Y:S04]  /*3f6c0*/  LDL.LU R59, [R1+0x23e8] ;  /* 0x0023e800013b7983 */ /* 0x000ee80000300800 */
[----:B------:R-:W3:Y:S04]  /*3f6d0*/  LDL.LU R58, [R1+0x23e4] ;  /* 0x0023e400013a7983 */ /* 0x000ee80000300800 */
[----:B------:R-:W3:Y:S01]  /*3f6e0*/  LDL.LU R63, [R1+0x23e0] ;  /* 0x0023e000013f7983 */ /* 0x000ee20000300800 */
[----:B--2---:R-:W-:Y:S01]  /*3f6f0*/  HMMA.1688.F32.TF32 R84, R188, R14, R84 ;  /* 0x0000000ebc54723c */ /* 0x004fe20000081054 */
[----:B------:R-:W-:Y:S01]  /*3f700*/  MOV R107, R72 ;  /* 0x00000048006b7202 */ /* 0x000fe20000000f00 */
[----:B------:R-:W-:Y:S01]  /*3f710*/  IMAD.MOV.U32 R106, RZ, RZ, R73 ;  /* 0x000000ffff6a7224 */ /* 0x000fe200078e0049 */
[----:B------:R-:W2:Y:S01]  /*3f720*/  LDL.LU R72, [R1+0x40] ;  /* 0x0000400001487983 */ /* 0x000ea20000300800 */
[----:B------:R-:W-:-:S02]  /*3f730*/  IMAD.MOV.U32 R105, RZ, RZ, R74 ;  /* 0x000000ffff697224 */ /* 0x000fc400078e004a */
[----:B------:R-:W-:Y:S01]  /*3f740*/  HMMA.1688.F32.TF32 R92, R188, R6, R92 ;  /* 0x00000006bc5c723c */ /* 0x000fe2000008105c */
[----:B------:R-:W2:Y:S04]  /*3f750*/  LDL.LU R73, [R1+0x44] ;  /* 0x0000440001497983 */ /* 0x000ea80000300800 */
[----:B------:R-:W2:Y:S01]  /*3f760*/  LDL.LU R74, [R1+0x48] ;  /* 0x00004800014a7983 */ /* 0x000ea20000300800 */
[C---:B------:R-:W-:Y:S06]  /*3f770*/  HMMA.1688.F32.TF32 R208, R160.reuse, R20, R208 ;  /* 0x00000014a0d0723c */ /* 0x040fec00000810d0 */
[C---:B------:R-:W-:Y:S06]  /*3f780*/  HMMA.1688.F32.TF32 R212, R160.reuse, R24, R212 ;  /* 0x00000018a0d4723c */ /* 0x040fec00000810d4 */
        /* <DEDUP_REMOVED lines=9> */
[----:B------:R-:W-:-:S02]  /*3f820*/  IMAD.MOV.U32 R85, RZ, RZ, R78 ;  /* 0x000000ffff557224 */ /* 0x000fc400078e004e */
[----:B------:R-:W-:Y:S02]  /*3f830*/  IMAD.MOV.U32 R84, RZ, RZ, R79 ;  /* 0x000000ffff547224 */ /* 0x000fe400078e004f */
[----:B------:R-:W-:Y:S01]  /*3f840*/  IMAD.MOV.U32 R78, RZ, RZ, R51 ;  /* 0x000000ffff4e7224 */ /* 0x000fe200078e0033 */
[C---:B------:R-:W-:Y:S01]  /*3f850*/  HMMA.1688.F32.TF32 R192, R160.reuse, R4, R192 ;  /* 0x00000004a0c0723c */ /* 0x040fe200000810c0 */
[----:B------:R-:W-:Y:S01]  /*3f860*/  IMAD.MOV.U32 R9, RZ, RZ, R92 ;  /* 0x000000ffff097224 */ /* 0x000fe200078e005c */
[----:B------:R-:W-:Y:S01]  /*3f870*/  MOV R92, R47 ;  /* 0x0000002f005c7202 */ /* 0x000fe20000000f00 */
[----:B------:R-:W-:Y:S02]  /*3f880*/  IMAD.MOV.U32 R79, RZ, RZ, R46 ;  /* 0x000000ffff4f7224 */ /* 0x000fe400078e002e */
[----:B------:R-:W-:Y:S01]  /*3f890*/  IMAD.MOV.U32 R8, RZ, RZ, R93 ;  /* 0x000000ffff087224 */ /* 0x000fe200078e005d */
[----:B------:R-:W-:Y:S01]  /*3f8a0*/  HMMA.1688.F32.TF32 R200, R160, R12, R200 ;  /* 0x0000000ca0c8723c */ /* 0x000fe200000810c8 */
[----:B------:R-:W-:Y:S01]  /*3f8b0*/  MOV R5, R94 ;  /* 0x0000005e00057202 */ /* 0x000fe20000000f00 */
[----:B------:R-:W-:-:S02]  /*3f8c0*/  IMAD.MOV.U32 R93, RZ, RZ, R42 ;  /* 0x000000ffff5d7224 */ /* 0x000fc400078e002a */
[----:B------:R-:W-:Y:S01]  /*3f8d0*/  IMAD.MOV.U32 R4, RZ, RZ, R95 ;  /* 0x000000ffff047224 */ /* 0x000fe200078e005f */
[----:B------:R-:W-:Y:S01]  /*3f8e0*/  MOV R95, R38 ;  /* 0x00000026005f7202 */ /* 0x000fe20000000f00 */
[----:B------:R-:W-:Y:S01]  /*3f8f0*/  HMMA.1688.F32.TF32 R204, R160, R16, R204 ;  /* 0x00000010a0cc723c */ /* 0x000fe200000810cc */
[----:B------:R-:W-:-:S05]  /*3f900*/  IMAD.MOV.U32 R94, RZ, RZ, R43 ;  /* 0x000000ffff5e7224 */ /* 0x000fca00078e002b */
[C---:B------:R-:W-:Y:S06]  /*3f910*/  HMMA.1688.F32.TF32 R216, R160.reuse, R28, R216 ;  /* 0x0000001ca0d8723c */ /* 0x040fec00000810d8 */
[C---:B------:R-:W-:Y:S06]  /*3f920*/  HMMA.1688.F32.TF32 R220, R160.reuse, R32, R220 ;  /* 0x00000020a0dc723c */ /* 0x040fec00000810dc */
[C---:B------:R-:W-:Y:S06]  /*3f930*/  HMMA.1688.F32.TF32 R232, R160.reuse, R44, R232 ;  /* 0x0000002ca0e8723c */ /* 0x040fec00000810e8 */
[C---:B------:R-:W-:Y:S06]  /*3f940*/  HMMA.1688.F32.TF32 R236, R160.reuse, R48, R236 ;  /* 0x00000030a0ec723c */ /* 0x040fec00000810ec */
[C---:B------:R-:W-:Y:S06]  /*3f950*/  HMMA.1688.F32.TF32 R240, R160.reuse, R52, R240 ;  /* 0x00000034a0f0723c */ /* 0x040fec00000810f0 */
[C---:B------:R-:W-:Y:S06]  /*3f960*/  HMMA.1688.F32.TF32 R244, R160.reuse, R56, R244 ;  /* 0x00000038a0f4723c */ /* 0x040fec00000810f4 */
[C---:B------:R-:W-:Y:S06]  /*3f970*/  HMMA.1688.F32.TF32 R248, R160.reuse, R60, R248 ;  /* 0x0000003ca0f8723c */ /* 0x040fec00000810f8 */
[----:B------:R-:W-:Y:S07]  /*3f980*/  HMMA.1688.F32.TF32 R160, R160, R64, R96 ;  /* 0x00000040a0a0723c */ /* 0x000fee0000081060 */
[----:B------:R-:W-:Y:S01]  /*3f990*/  IMAD.MOV.U32 R96, RZ, RZ, R26 ;  /* 0x000000ffff607224 */ /* 0x000fe200078e001a */
[----:B------:R-:W-:Y:S01]  /*3f9a0*/  MOV R98, R39 ;  /* 0x0000002700627202 */ /* 0x000fe20000000f00 */
[----:B------:R-:W-:-:S02]  /*3f9b0*/  IMAD.MOV.U32 R97, RZ, RZ, R27 ;  /* 0x000000ffff617224 */ /* 0x000fc400078e001b */
[----:B------:R-:W-:Y:S01]  /*3f9c0*/  IMAD.MOV.U32 R99, RZ, RZ, R34 ;  /* 0x000000ffff637224 */ /* 0x000fe200078e0022 */
[----:B----4-:R-:W-:-:S15]  /*3f9d0*/  HMMA.1688.F32.TF32 R88, R188, R10, R88 ;  /* 0x0000000abc58723c */ /* 0x010fde0000081058 */
[----:B------:R-:W-:-:S09]  /*3f9e0*/  NOP ;  /* 0x0000000000007918 */ /* 0x000fd20000000000 */
[----:B------:R-:W-:Y:S01]  /*3f9f0*/  IMAD.MOV.U32 R17, RZ, RZ, R88 ;  /* 0x000000ffff117224 */ /* 0x000fe200078e0058 */
[----:B---3--:R-:W-:Y:S02]  /*3fa00*/  MOV R104, R75 ;  /* 0x0000004b00687202 */ /* 0x008fe40000000f00 */
        /* <DEDUP_REMOVED lines=35> */
[----:B------:R-:W2:Y:S01]  /*3fc40*/  LDL.LU R38, [R1+0x23a4] ;  /* 0x0023a40001267983 */ /* 0x000ea20000300800 */
[----:B------:R-:W-:-:S03]  /*3fc50*/  MOV R16, R89 ;  /* 0x0000005900107202 */ /* 0x000fc60000000f00 */
[----:B------:R-:W3:Y:S01]  /*3fc60*/  LDL.LU R26, [R1+0x23a0] ;  /* 0x0023a000011a7983 */ /* 0x000ee20000300800 */
[----:B------:R-:W-:-:S03]  /*3fc70*/  IMAD.MOV.U32 R88, RZ, RZ, R30 ;  /* 0x000000ffff587224 */ /* 0x000fc600078e001e */
[----:B------:R-:W3:Y:S01]  /*3fc80*/  LDL.LU R27, [R1+0x239c] ;  /* 0x00239c00011b7983 */ /* 0x000ee20000300800 */
[----:B------:R-:W-:-:S03]  /*3fc90*/  MOV R89, R31 ;  /* 0x0000001f00597202 */ /* 0x000fc60000000f00 */
[----:B------:R-:W2:Y:S04]  /*3fca0*/  LDL.LU R39, [R1+0x2398] ;  /* 0x0023980001277983 */ /* 0x000ea80000300800 */
[----:B------:R-:W4:Y:S01]  /*3fcb0*/  LDL.LU R34, [R1+0x2394] ;  /* 0x0023940001227983 */ /* 0x000f220000300800 */
[----:B------:R-:W-:-:S03]  /*3fcc0*/  IMAD.MOV.U32 R13, RZ, RZ, R90 ;  /* 0x000000ffff0d7224 */ /* 0x000fc600078e005a */
[----:B------:R-:W4:Y:S01]  /*3fcd0*/  LDL.LU R30, [R1+0x2390] ;  /* 0x00239000011e7983 */ /* 0x000f220000300800 */
[----:B------:R-:W-:-:S03]  /*3fce0*/  IMAD.MOV.U32 R90, RZ, RZ, R35 ;  /* 0x000000ffff5a7224 */ /* 0x000fc600078e0023 */
[----:B------:R-:W4:Y:S04]  /*3fcf0*/  LDL.LU R31, [R1+0x238c] ;  /* 0x00238c00011f7983 */ /* 0x000f280000300800 */
[----:B------:R-:W4:Y:S01]  /*3fd00*/  LDL.LU R35, [R1+0x2388] ;  /* 0x0023880001237983 */ /* 0x000f220000300800 */
[----:B------:R-:W-:Y:S02]  /*3fd10*/  IMAD.MOV.U32 R12, RZ, RZ, R91 ;  /* 0x000000ffff0c7224 */ /* 0x000fe400078e005b */
[----:B------:R-:W-:Y:S01]  /*3fd20*/  IMAD.MOV.U32 R91, RZ, RZ, R2 ;  /* 0x000000ffff5b7224 */ /* 0x000fe200078e0002 */
[C---:B---3--:R-:W-:Y:S06]  /*3fd30*/  HMMA.1688.F32.TF32 R124, R188.reuse, R26, R124 ;  /* 0x0000001abc7c723c */ /* 0x048fec000008107c */
[C---:B--2---:R-:W-:Y:S06]  /*3fd40*/  HMMA.1688.F32.TF32 R72, R188.reuse, R38, R72 ;  /* 0x00000026bc48723c */ /* 0x044fec0000081048 */
[C---:B----4-:R-:W-:Y:S06]  /*3fd50*/  HMMA.1688.F32.TF32 R120, R188.reuse, R30, R120 ;  /* 0x0000001ebc78723c */ /* 0x050fec0000081078 */
[----:B------:R-:W-:Y:S06]  /*3fd60*/  HMMA.1688.F32.TF32 R116, R188, R34, R116 ;  /* 0x00000022bc74723c */ /* 0x000fec0000081074 */
[----:B------:R-:W-:Y:S01]  /*3fd70*/  IMAD.MOV.U32 R45, RZ, RZ, R126 ;  /* 0x000000ffff2d7224 */ /* 0x000fe200078e007e */
[----:B------:R-:W-:Y:S01]  /*3fd80*/  MOV R44, R127 ;  /* 0x0000007f002c7202 */ /* 0x000fe20000000f00 */
[----:B------:R-:W-:Y:S01]  /*3fd90*/  IMAD.MOV.U32 R48, RZ, RZ, R125 ;  /* 0x000000ffff307224 */ /* 0x000fe200078e007d */
[----:B------:R-:W-:Y:S01]  /*3fda0*/  MOV R49, R124 ;  /* 0x0000007c00317202 */ /* 0x000fe20000000f00 */
[----:B------:R-:W2:Y:S04]  /*3fdb0*/  LDL.LU.64 R126, [R1+0x2380] ;  /* 0x00238000017e7983 */ /* 0x000ea80000300a00 */
[----:B------:R-:W2:Y:S04]  /*3fdc0*/  LDL.LU.64 R124, [R1+0x2378] ;  /* 0x00237800017c7983 */ /* 0x000ea80000300a00 */
[----:B------:R-:W-:Y:S04]  /*3fdd0*/  STL.64 [R1+0x70], R120 ;  /* 0x0000707801007387 */ /* 0x000fe80000100a00 */
[----:B------:R1:W-:Y:S01]  /*3fde0*/  STL.64 [R1+0x78], R122 ;  /* 0x0000787a01007387 */ /* 0x0003e20000100a00 */
[----:B------:R-:W-:-:S03]  /*3fdf0*/  IMAD.MOV.U32 R2, RZ, RZ, R75 ;  /* 0x000000ffff027224 */ /* 0x000fc600078e004b */
[----:B-1----:R-:W3:Y:S04]  /*3fe00*/  LDL.LU.64 R122, [R1+0x2370] ;  /* 0x00237000017a7983 */ /* 0x002ee80000300a00 */
[----:B------:R-:W3:Y:S04]  /*3fe10*/  LDL.LU.64 R120, [R1+0x2368] ;  /* 0x0023680001787983 */ /* 0x000ee80000300a00 */
[----:B------:R-:W-:Y:S04]  /*3fe20*/  STL.64 [R1+0x60], R116 ;  /* 0x0000607401007387 */ /* 0x000fe80000100a00 */
[----:B------:R1:W-:Y:S04]  /*3fe30*/  STL.64 [R1+0x68], R118 ;  /* 0x0000687601007387 */ /* 0x0003e80000100a00 */
[----:B-1----:R-:W4:Y:S04]  /*3fe40*/  LDL.LU.64 R118, [R1+0x2360] ;  /* 0x0023600001767983 */ /* 0x002f280000300a00 */
[----:B------:R-:W4:Y:S04]  /*3fe50*/  LDL.LU.64 R116, [R1+0x2358] ;  /* 0x0023580001747983 */ /* 0x000f280000300a00 */
[----:B------:R-:W-:Y:S04]  /*3fe60*/  STL.64 [R1+0x50], R72 ;  /* 0x0000504801007387 */ /* 0x000fe80000100a00 */
[----:B------:R1:W-:Y:S04]  /*3fe70*/  STL [R1+0x58], R74 ;  /* 0x0000584a01007387 */ /* 0x0003e80000100800 */
[----:B-1----:R-:W2:Y:S04]  /*3fe80*/  LDL.LU.64 R74, [R1+0x2350] ;  /* 0x00235000014a7983 */ /* 0x002ea80000300a00 */
[----:B------:R-:W2:Y:S01]  /*3fe90*/  LDL.LU.64 R72, [R1+0x2348] ;  /* 0x0023480001487983 */ /* 0x000ea20000300a00 */
[C---:B------:R-:W-:Y:S06]  /*3fea0*/  HMMA.1688.F32.TF32 R112, R188.reuse, R46, R112 ;  /* 0x0000002ebc70723c */ /* 0x040fec0000081070 */
[C---:B------:R-:W-:Y:S06]  /*3feb0*/  HMMA.1688.F32.TF32 R108, R188.reuse, R50, R108 ;  /* 0x00000032bc6c723c */ /* 0x040fec000008106c */
[C---:B------:R-:W-:Y:S06]  /*3fec0*/  HMMA.1688.F32.TF32 R104, R188.reuse, R54, R104 ;  /* 0x00000036bc68723c */ /* 0x040fec0000081068 */
[C---:B------:R-:W-:Y:S06]  /*3fed0*/  HMMA.1688.F32.TF32 R100, R188.reuse, R58, R100 ;  /* 0x0000003abc64723c */ /* 0x040fec0000081064 */
[C---:B------:R-:W-:Y:S06]  /*3fee0*/  HMMA.1688.F32.TF32 R76, R188.reuse, R62, R76 ;  /* 0x0000003ebc4c723c */ /* 0x040fec000008104c */
[----:B--2---:R-:W-:-:S15]  /*3fef0*/  HMMA.1688.F32.TF32 R72, R188, R42, R72 ;  /* 0x0000002abc48723c */ /* 0x004fde0000081048 */
[----:B------:R-:W-:-:S08]  /*3ff00*/  NOP ;  /* 0x0000000000007918 */ /* 0x000fd00000000000 */
[----:B------:R-:W-:Y:S04]  /*3ff10*/  STL.64 [R1+0x290], R72 ;  /* 0x0002904801007387 */ /* 0x000fe80000100a00 */
[----:B------:R-:W-:Y:S04]  /*3ff20*/  STL.64 [R1+0x298], R74 ;  /* 0x0002984a01007387 */ /* 0x000fe80000100a00 */
[----:B------:R-:W-:Y:S04]  /*3ff30*/  STL.64 [R1+0x400], R112 ;  /* 0x0004007001007387 */ /* 0x000fe80000100a00 */
[----:B------:R1:W-:Y:S01]  /*3ff40*/  STL.64 [R1+0x408], R114 ;  /* 0x0004087201007387 */ /* 0x0003e20000100a00 */
[----:B------:R-:W-:Y:S01]  /*3ff50*/  HMMA.1688.F32.TF32 R68, R188, R18, R68 ;  /* 0x00000012bc44723c */ /* 0x000fe20000081044 */
[----:B------:R-:W-:-:S02]  /*3ff60*/  LOP3.LUT R53, R0, 0x60, RZ, 0x3c, !PT ;  /* 0x0000006000357812 */ /* 0x000fc400078e3cff */
[----:B------:R-:W-:Y:S01]  /*3ff70*/  LOP3.LUT R52, R0, 0x20, RZ, 0x3c, !PT ;  /* 0x0000002000347812 */ /* 0x000fe200078e3cff */
[----:B------:R-:W-:Y:S04]  /*3ff80*/  LDS R72, [R0+UR12+0x24880] ;  /* 0x0248800c00487984 */ /* 0x000fe80008000800 */
[----:B------:R-:W-:Y:S04]  /*3ff90*/  LDS R74, [R0+UR12+0x24c80] ;  /* 0x024c800c004a7984 */ /* 0x000fe80008000800 */
[----:B-1----:R-:W2:Y:S04]  /*3ffa0*/  LDL.LU.64 R114, [R1+0x2340] ;  /* 0x0023400001727983 */ /* 0x002ea80000300a00 */
[----:B------:R-:W2:Y:S04]  /*3ffb0*/  LDL.LU.64 R112, [R1+0x2338] ;  /* 0x0023380001707983 */ /* 0x000ea80000300a00 */
        /* <DEDUP_REMOVED lines=8> */
[----:B-1----:R-:W3:Y:S04]  /*40040*/  LDL.LU.64 R110, [R1+0x2330] ;  /* 0x00233000016e7983 */ /* 0x002ee80000300a00 */
[----:B------:R-:W3:Y:S04]  /*40050*/  LDL.LU.64 R108, [R1+0x2328] ;  /* 0x00232800016c7983 */ /* 0x000ee80000300a00 */
[----:B------:R-:W-:Y:S04]  /*40060*/  STL.64 [R1+0x3e0], R104 ;  /* 0x0003e06801007387 */ /* 0x000fe80000100a00 */
[----:B------:R1:W-:Y:S04]  /*40070*/  STL.64 [R1+0x3e8], R106 ;  /* 0x0003e86a01007387 */ /* 0x0003e80000100a00 */
[----:B------:R-:W-:Y:S04]  /*40080*/  LDS R69, [R53+UR12+0x24800] ;  /* 0x0248000c35457984 */ /* 0x000fe80008000800 */
[----:B------:R-:W4:Y:S04]  /*40090*/  LDS R71, [R53+UR12+0x24c00] ;  /* 0x024c000c35477984 */ /* 0x000f280008000800 */
[----:B-1----:R-:W2:Y:S04]  /*400a0*/  LDL.LU.64 R106, [R1+0x2320] ;  /* 0x00232000016a7983 */ /* 0x002ea80000300a00 */
[----:B------:R-:W2:Y:S04]  /*400b0*/  LDL.LU.64 R104, [R1+0x2318] ;  /* 0x0023180001687983 */ /* 0x000ea80000300a00 */
[----:B------:R-:W-:Y:S04]  /*400c0*/  STL.64 [R1+0x3d0], R100 ;  /* 0x0003d06401007387 */ /* 0x000fe80000100a00 */
[----:B------:R1:W-:Y:S04]  /*400d0*/  STL.64 [R1+0x3d8], R102 ;  /* 0x0003d86601007387 */ /* 0x0003e80000100a00 */
[----:B------:R-:W-:Y:S04]  /*400e0*/  LDS R73, [R52+UR12+0x24880] ;  /* 0x0248800c34497984 */ /* 0x000fe80008000800 */
[----:B------:R-:W2:Y:S04]  /*400f0*/  LDS R75, [R52+UR12+0x24c80] ;  /* 0x024c800c344b7984 */ /* 0x000ea80008000800 */
[----:B-1----:R-:W2:Y:S04]  /*40100*/  LDL.LU.64 R102, [R1+0x2310] ;  /* 0x0023100001667983 */ /* 0x002ea80000300a00 */
[----:B------:R-:W2:Y:S04]  /*40110*/  LDL.LU.64 R100, [R1+0x2308] ;  /* 0x0023080001647983 */ /* 0x000ea80000300a00 */
[----:B------:R-:W-:Y:S04]  /*40120*/  STL.64 [R1+0x3c0], R76 ;  /* 0x0003c04c01007387 */ /* 0x000fe80000100a00 */
[----:B------:R1:W-:Y:S04]  /*40130*/  STL.64 [R1+0x3c8], R78 ;  /* 0x0003c84e01007387 */ /* 0x0003e80000100a00 */
[----:B-1----:R-:W3:Y:S04]  /*40140*/  LDL.LU.64 R78, [R1+0x2300] ;  /* 0x00230000014e7983 */ /* 0x002ee80000300a00 */
[----:B------:R-:W3:Y:S01]  /*40150*/  LDL.LU.64 R76, [R1+0x22f8] ;  /* 0x0022f800014c7983 */ /* 0x000ee20000300a00 */
[C---:B----4-:R-:W-:Y:S06]  /*40160*/  HMMA.1688.F32.TF32 R96, R68.reuse, R6, R96 ;  /* 0x000000064460723c */ /* 0x050fec0000081060 */
[C---:B------:R-:W-:Y:S06]  /*40170*/  HMMA.1688.F32.TF32 R92, R68.reuse, R10, R92 ;  /* 0x0000000a445c723c */ /* 0x040fec000008105c */
[C---:B------:R-:W-:Y:S06]  /*40180*/  HMMA.1688.F32.TF32 R88, R68.reuse, R14, R88 ;  /* 0x0000000e4458723c */ /* 0x040fec0000081058 */
[C---:B------:R-:W-:Y:S06]  /*40190*/  HMMA.1688.F32.TF32 R84, R68.reuse, R18, R84 ;  /* 0x000000124454723c */ /* 0x040fec0000081054 */
[----:B------:R-:W-:Y:S06]  /*401a0*/  HMMA.1688.F32.TF32 R80, R68, R22, R80 ;  /* 0x000000164450723c */ /* 0x000fec0000081050 */
[----:B---3--:R-:W-:Y:S01]  /*401b0*/  HMMA.1688.F32.TF32 R76, R188, R66, R76 ;  /* 0x00000042bc4c723c */ /* 0x008fe2000008104c */
[----:B------:R-:W3:Y:S06]  /*401c0*/  LDL.LU R188, [R1+0xf0] ;  /* 0x0000f00001bc7983 */ /* 0x000eec0000300800 */
[----:B------:R-:W-:-:S15]  /*401d0*/  IMAD.MOV.U32 R191, RZ, RZ, R3 ;  /* 0x000000ffffbf7224 */ /* 0x000fde00078e0003 */
[----:B------:R-:W-:-:S01]  /*401e0*/  NOP ;  /* 0x0000000000007918 */ /* 0x000fc20000000000 */
[----:B------:R-:W-:Y:S04]  /*401f0*/  STL.64 [R1+0xc0], R76 ;  /* 0x0000c04c01007387 */ /* 0x000fe80000100a00 */
[----:B------:R-:W-:Y:S04]  /*40200*/  STL.64 [R1+0xc8], R78 ;  /* 0x0000c84e01007387 */ /* 0x000fe80000100a00 */
[----:B------:R-:W3:Y:S04]  /*40210*/  LDL.LU R189, [R1+0xf4] ;  /* 0x0000f40001bd7983 */ /* 0x000ee80000300800 */
[----:B------:R-:W3:Y:S04]  /*40220*/  LDL.LU R190, [R1+0xf8] ;  /* 0x0000f80001be7983 */ /* 0x000ee80000300800 */
[----:B------:R-:W4:Y:S04]  /*40230*/  LDL.LU R3, [R1+0x22f0] ;  /* 0x0022f00001037983 */ /* 0x000f280000300800 */
[----:B------:R-:W-:Y:S04]  /*40240*/  STL.64 [R1+0x3b0], R96 ;  /* 0x0003b06001007387 */ /* 0x000fe80000100a00 */
[----:B------:R1:W-:Y:S04]  /*40250*/  STL.64 [R1+0x3b8], R98 ;  /* 0x0003b86201007387 */ /* 0x0003e80000100a00 */
[----:B------:R-:W-:Y:S04]  /*40260*/  LDS R76, [R252+UR12+0x24880] ;  /* 0x0248800cfc4c7984 */ /* 0x000fe80008000800 */
[----:B------:R-:W-:Y:S04]  /*40270*/  LDS R78, [R252+UR12+0x24c80] ;  /* 0x024c800cfc4e7984 */ /* 0x000fe80008000800 */
[----:B-1----:R-:W2:Y:S04]  /*40280*/  LDL.LU.64 R98, [R1+0x22e8] ;  /* 0x0022e80001627983 */ /* 0x002ea80000300a00 */
[----:B------:R-:W2:Y:S04]  /*40290*/  LDL.LU.64 R96, [R1+0x22e0] ;  /* 0x0022e00001607983 */ /* 0x000ea80000300a00 */
        /* <DEDUP_REMOVED lines=16> */
[----:B-1----:R-:W4:Y:S04]  /*403a0*/  LDL.LU.64 R82, [R1+0x22a8] ;  /* 0x0022a80001527983 */ /* 0x002f280000300a00 */
[----:B------:R-:W4:Y:S01]  /*403b0*/  LDL.LU.64 R80, [R1+0x22a0] ;  /* 0x0022a00001507983 */ /* 0x000f220000300a00 */
[----:B---3--:R-:W-:-:S15]  /*403c0*/  HMMA.1688.F32.TF32 R188, R68, R26, R188 ;  /* 0x0000001a44bc723c */ /* 0x008fde00000810bc */
[----:B------:R-:W-:-:S08]  /*403d0*/  NOP ;  /* 0x0000000000007918 */ /* 0x000fd00000000000 */
[----:B------:R-:W-:Y:S04]  /*403e0*/  STL.64 [R1+0x380], R188 ;  /* 0x000380bc01007387 */ /* 0x000fe80000100a00 */
[----:B------:R4:W-:Y:S01]  /*403f0*/  STL.64 [R1+0x388], R190 ;  /* 0x000388be01007387 */ /* 0x0009e20000100a00 */
[C---:B--2---:R-:W-:Y:S06]  /*40400*/  HMMA.1688.F32.TF32 R88, R68.reuse, R38, R88 ;  /* 0x000000264458723c */ /* 0x044fec0000081058 */
[C---:B----4-:R-:W-:Y:S06]  /*40410*/  HMMA.1688.F32.TF32 R188, R68.reuse, R30, R80 ;  /* 0x0000001e44bc723c */ /* 0x050fec0000081050 */
[C---:B------:R-:W-:Y:S06]  /*40420*/  HMMA.1688.F32.TF32 R80, R68.reuse, R34, R84 ;  /* 0x000000224450723c */ /* 0x040fec0000081054 */
[C---:B------:R-:W-:Y:S11]  /*40430*/  HMMA.1688.F32.TF32 R84, R68.reuse, R42, R92 ;  /* 0x0000002a4454723c */ /* 0x040ff6000008105c */
[----:B------:R-:W-:Y:S04]  /*40440*/  STL.64 [R1+0x370], R188 ;  /* 0x000370bc01007387 */ /* 0x000fe80000100a00 */
[----:B------:R-:W-:Y:S04]  /*40450*/  STL.64 [R1+0x378], R190 ;  /* 0x000378be01007387 */ /* 0x000fe80000100a00 */
[----:B------:R-:W-:Y:S04]  /*40460*/  STL.64 [R1+0x360], R80 ;  /* 0x0003605001007387 */ /* 0x000fe80000100a00 */
[----:B------:R1:W-:Y:S02]  /*40470*/  STL.64 [R1+0x368], R82 ;  /* 0x0003685201007387 */ /* 0x0003e40000100a00 */
[C---:B-1----:R-:W-:Y:S02]  /*40480*/  HMMA.1688.F32.TF32 R80, R68.reuse, R46, R96 ;  /* 0x0000002e4450723c */ /* 0x042fe40000081060 */
[----:B------:R-:W-:Y:S04]  /*40490*/  STL.64 [R1+0x350], R88 ;  /* 0x0003505801007387 */ /* 0x000fe80000100a00 */
[----:B------:R-:W-:Y:S04]  /*404a0*/  STL.64 [R1+0x358], R90 ;  /* 0x0003585a01007387 */ /* 0x000fe80000100a00 */
[----:B------:R-:W-:Y:S04]  /*404b0*/  STL.64 [R1+0x340], R84 ;  /* 0x0003405401007387 */ /* 0x000fe80000100a00 */
[----:B------:R-:W-:Y:S09]  /*404c0*/  STL.64 [R1+0x348], R86 ;  /* 0x0003485601007387 */ /* 0x000ff20000100a00 */
[----:B------:R-:W-:Y:S04]  /*404d0*/  STL.64 [R1+0x330], R80 ;  /* 0x0003305001007387 */ /* 0x000fe80000100a00 */
[----:B------:R1:W-:Y:S02]  /*404e0*/  STL.64 [R1+0x338], R82 ;  /* 0x0003385201007387 */ /* 0x0003e40000100a00 */
[C---:B-1----:R-:W-:Y:S06]  /*404f0*/  HMMA.1688.F32.TF32 R80, R68.reuse, R58, R108 ;  /* 0x0000003a4450723c */ /* 0x042fec000008106c */
[C---:B------:R-:W-:Y:S06]  /*40500*/  HMMA.1688.F32.TF32 R88, R68.reuse, R50, R100 ;  /* 0x000000324458723c */ /* 0x040fec0000081064 */
[----:B------:R-:W-:-:S12]  /*40510*/  HMMA.1688.F32.TF32 R84, R68, R54, R104 ;  /* 0x000000364454723c */ /* 0x000fd80000081068 */
[----:B------:R-:W-:Y:S01]  /*40520*/  MOV R103, R80 ;  /* 0x0000005000677202 */ /* 0x000fe20000000f00 */
[----:B------:R-:W-:Y:S01]  /*40530*/  IMAD.MOV.U32 R102, RZ, RZ, R81 ;  /* 0x000000ffff667224 */ /* 0x000fe200078e0051 */
[----:B------:R-:W-:Y:S01]  /*40540*/  MOV R100, R83 ;  /* 0x0000005300647202 */ /* 0x000fe20000000f00 */
[----:B------:R-:W-:Y:S02]  /*40550*/  IMAD.MOV.U32 R101, RZ, RZ, R82 ;  /* 0x000000ffff657224 */ /* 0x000fe400078e0052 */
[C---:B------:R-:W-:Y:S06]  /*40560*/  HMMA.1688.F32.TF32 R80, R68.reuse, R62, R112 ;  /* 0x0000003e4450723c */ /* 0x040fec0000081070 */
[----:B------:R-:W-:-:S15]  /*40570*/  HMMA.1688.F32.TF32 R68, R68, R66, R116 ;  /* 0x000000424444723c */ /* 0x000fde0000081074 */
[----:B------:R-:W-:-:S09]  /*40580*/  NOP ;  /* 0x0000000000007918 */ /* 0x000fd20000000000 */
[----:B------:R-:W-:Y:S01]  /*40590*/  IMAD.MOV.U32 R111, RZ, RZ, R68 ;  /* 0x000000ffff6f7224 */ /* 0x000fe200078e0044 */
[----:B------:R-:W-:Y:S01]  /*405a0*/  MOV R110, R69 ;  /* 0x00000045006e7202 */ /* 0x000fe20000000f00 */
[----:B------:R-:W-:Y:S01]  /*405b0*/  IMAD.MOV.U32 R109, RZ, RZ, R70 ;  /* 0x000000ffff6d7224 */ /* 0x000fe200078e0046 */
[----:B------:R-:W-:Y:S02]  /*405c0*/  MOV R108, R71 ;  /* 0x00000047006c7202 */ /* 0x000fe40000000f00 */
[----:B------:R-:W-:-:S15]  /*405d0*/  HMMA.1688.F32.TF32 R68, R72, R10, R124 ;  /* 0x0000000a4844723c */ /* 0x000fde000008107c */
[----:B------:R-:W-:-:S09]  /*405e0*/  NOP ;  /* 0x0000000000007918 */ /* 0x000fd20000000000 */
[----:B------:R-:W-:Y:S01]  /*405f0*/  IMAD.MOV.U32 R115, RZ, RZ, R68 ;  /* 0x000000ffff737224 */ /* 0x000fe200078e0044 */
[----:B------:R-:W-:Y:S01]  /*40600*/  MOV R114, R69 ;  /* 0x0000004500727202 */ /* 0x000fe20000000f00 */
[----:B------:R-:W-:Y:S01]  /*40610*/  IMAD.MOV.U32 R113, RZ, RZ, R70 ;  /* 0x000000ffff717224 */ /* 0x000fe200078e0046 */
[----:B------:R-:W-:Y:S02]  /*40620*/  MOV R112, R71 ;  /* 0x0000004700707202 */ /* 0x000fe40000000f00 */
[----:B------:R-:W-:Y:S01]  /*40630*/  HMMA.1688.F32.TF32 R68, R72, R14, R128 ;  /* 0x0000000e4844723c */ /* 0x000fe20000081080 */
[----:B------:R-:W-:-:S15]  /*40640*/  IMAD.MOV.U32 R107, RZ, RZ, R80 ;  /* 0x000000ffff6b7224 */ /* 0x000fde00078e0050 */
[----:B------:R-:W-:-:S08]  /*40650*/  NOP ;  /* 0x0000000000007918 */ /* 0x000fd00000000000 */
[----:B------:R-:W-:Y:S01]  /*40660*/  IMAD.MOV.U32 R119, RZ, RZ, R68 ;  /* 0x000000ffff777224 */ /* 0x000fe200078e0044 */
[----:B------:R-:W-:Y:S01]  /*40670*/  MOV R118, R69 ;  /* 0x0000004500767202 */ /* 0x000fe20000000f00 */
[----:B------:R-:W-:Y:S01]  /*40680*/  IMAD.MOV.U32 R117, RZ, RZ, R70 ;  /* 0x000000ffff757224 */ /* 0x000fe200078e0046 */
[----:B------:R-:W-:Y:S02]  /*40690*/  MOV R116, R71 ;  /* 0x0000004700747202 */ /* 0x000fe40000000f00 */
[----:B------:R-:W-:Y:S01]  /*406a0*/  HMMA.1688.F32.TF32 R68, R72, R18, R132 ;  /* 0x000000124844723c */ /* 0x000fe20000081084 */
[----:B------:R-:W-:Y:S01]  /*406b0*/  IMAD.MOV.U32 R106, RZ, RZ, R81 ;  /* 0x000000ffff6a7224 */ /* 0x000fe200078e0051 */
[----:B------:R-:W-:Y:S01]  /*406c0*/  MOV R105, R82 ;  /* 0x0000005200697202 */ /* 0x000fe20000000f00 */
[----:B------:R-:W-:-:S03]  /*406d0*/  IMAD.MOV.U32 R104, RZ, RZ, R83 ;  /* 0x000000ffff687224 */ /* 0x000fc600078e0053 */
[----:B------:R-:W-:-:S15]  /*406e0*/  HMMA.1688.F32.TF32 R80, R72, R6, R120 ;  /* 0x000000064850723c */ /* 0x000fde0000081078 */
[----:B------:R-:W-:-:S03]  /*406f0*/  NOP ;  /* 0x0000000000007918 */ /* 0x000fc60000000000 */
        /* <DEDUP_REMOVED lines=11> */
[----:B------:R-:W-:Y:S04]  /*407b0*/  STL.64 [R1+0x320], R88 ;  /* 0x0003205801007387 */ /* 0x000fe80000100a00 */
[----:B------:R-:W-:-:S15]  /*407c0*/  STL.64 [R1+0x328], R90 ;  /* 0x0003285a01007387 */ /* 0x000fde0000100a00 */
[----:B------:R-:W-:-:S04]  /*407d0*/  NOP ;  /* 0x0000000000007918 */ /* 0x000fc80000000000 */
[----:B------:R-:W-:Y:S01]  /*407e0*/  IMAD.MOV.U32 R131, RZ, RZ, R68 ;  /* 0x000000ffff837224 */ /* 0x000fe200078e0044 */
[----:B------:R-:W-:Y:S01]  /*407f0*/  MOV R130, R69 ;  /* 0x0000004500827202 */ /* 0x000fe20000000f00 */
[----:B------:R-:W-:Y:S01]  /*40800*/  IMAD.MOV.U32 R129, RZ, RZ, R70 ;  /* 0x000000ffff817224 */ /* 0x000fe200078e0046 */
[----:B------:R-:W-:Y:S01]  /*40810*/  MOV R128, R71 ;  /* 0x0000004700807202 */ /* 0x000fe20000000f00 */
[C---:B------:R-:W-:Y:S01]  /*40820*/  HMMA.1688.F32.TF32 R188, R72.reuse, R42, R156 ;  /* 0x0000002a48bc723c */ /* 0x040fe2000008109c */
[----:B------:R-:W-:Y:S04]  /*40830*/  LDS R88, [R0+UR12+0x25000] ;  /* 0x0250000c00587984 */ /* 0x000fe80008000800 */
[----:B------:R-:W-:Y:S01]  /*40840*/  LDS R90, [R0+UR12+0x25400] ;  /* 0x0254000c005a7984 */ /* 0x000fe20008000800 */
[C---:B------:R-:W-:Y:S03]  /*40850*/  HMMA.1688.F32.TF32 R68, R72.reuse, R34, R148 ;  /* 0x000000224844723c */ /* 0x040fe60000081094 */
[----:B------:R-:W-:Y:S04]  /*40860*/  STL.64 [R1+0x310], R84 ;  /* 0x0003105401007387 */ /* 0x000fe80000100a00 */
[----:B------:R-:W-:Y:S04]  /*40870*/  STL.64 [R1+0x318], R86 ;  /* 0x0003185601007387 */ /* 0x000fe80000100a00 */
[----:B------:R-:W-:Y:S04]  /*40880*/  STL.64 [R1+0x270], R80 ;  /* 0x0002705001007387 */ /* 0x000fe80000100a00 */
[----:B------:R1:W-:Y:S09]  /*40890*/  STL.64 [R1+0x278], R82 ;  /* 0x0002785201007387 */ /* 0x0003f20000100a00 */
[----:B------:R-:W-:Y:S01]  /*408a0*/  IMAD.MOV.U32 R135, RZ, RZ, R68 ;  /* 0x000000ffff877224 */ /* 0x000fe200078e0044 */
[----:B------:R-:W-:Y:S01]  /*408b0*/  MOV R134, R69 ;  /* 0x0000004500867202 */ /* 0x000fe20000000f00 */
[----:B-1----:R-:W-:Y:S01]  /*408c0*/  HMMA.1688.F32.TF32 R80, R72, R22, R136 ;  /* 0x000000164850723c */ /* 0x002fe20000081088 */
[----:B------:R-:W-:Y:S01]  /*408d0*/  IMAD.MOV.U32 R133, RZ, RZ, R70 ;  /* 0x000000ffff857224 */ /* 0x000fe200078e0046 */
[----:B------:R-:W-:-:S04]  /*408e0*/  MOV R132, R71 ;  /* 0x0000004700847202 */ /* 0x000fc80000000f00 */
[----:B------:R-:W-:-:S15]  /*408f0*/  HMMA.1688.F32.TF32 R68, R72, R38, R152 ;  /* 0x000000264844723c */ /* 0x000fde0000081098 */
[----:B------:R-:W-:-:S02]  /*40900*/  NOP ;  /* 0x0000000000007918 */ /* 0x000fc40000000000 */
[----:B------:R-:W-:Y:S04]  /*40910*/  STL.64 [R1+0x230], R80 ;  /* 0x0002305001007387 */ /* 0x000fe80000100a00 */
[----:B------:R-:W-:Y:S04]  /*40920*/  STL.64 [R1+0x238], R82 ;  /* 0x0002385201007387 */ /* 0x000fe80000100a00 */
[----:B------:R-:W-:Y:S04]  /*40930*/  STL [R1+0x229c], R188 ;  /* 0x00229cbc01007387 */ /* 0x000fe80000100800 */
[----:B------:R-:W-:Y:S04]  /*40940*/  STL.64 [R1+0x1f0], R68 ;  /* 0x0001f04401007387 */ /* 0x000fe80000100a00 */
[----:B------:R1:W-:Y:S02]  /*40950*/  STL.64 [R1+0x1f8], R70 ;  /* 0x0001f84601007387 */ /* 0x0003e40000100a00 */
[C---:B-1----:R-:W-:Y:S02]  /*40960*/  HMMA.1688.F32.TF32 R68, R72.reuse, R54, R172 ;  /* 0x000000364844723c */ /* 0x042fe400000810ac */
[----:B------:R1:W-:Y:S04]  /*40970*/  STL [R1+0x2298], R189 ;  /* 0x002298bd01007387 */ /* 0x0003e80000100800 */
[C---:B------:R-:W-:Y:S01]  /*40980*/  HMMA.1688.F32.TF32 R84, R72.reuse, R46, R164 ;  /* 0x0000002e4854723c */ /* 0x040fe200000810a4 */
[----:B------:R2:W-:Y:S05]  /*40990*/  STL [R1+0x2294], R190 ;  /* 0x002294be01007387 */ /* 0x0005ea0000100800 */
[----:B------:R-:W-:Y:S01]  /*409a0*/  HMMA.1688.F32.TF32 R80, R72, R50, R168 ;  /* 0x000000324850723c */ /* 0x000fe200000810a8 */
[----:B------:R3:W-:Y:S11]  /*409b0*/  STL [R1+0x2290], R191 ;  /* 0x002290bf01007387 */ /* 0x0007f60000100800 */
[----:B------:R-:W-:Y:S01]  /*409c0*/  IMAD.MOV.U32 R188, RZ, RZ, R68 ;  /* 0x000000ffffbc7224 */ /* 0x000fe200078e0044 */
[----:B-1----:R-:W-:Y:S01]  /*409d0*/  MOV R189, R69 ;  /* 0x0000004500bd7202 */ /* 0x002fe20000000f00 */
[----:B--2---:R-:W-:Y:S01]  /*409e0*/  IMAD.MOV.U32 R190, RZ, RZ, R70 ;  /* 0x000000ffffbe7224 */ /* 0x004fe200078e0046 */
[----:B---3--:R-:W-:-:S02]  /*409f0*/  MOV R191, R71 ;  /* 0x0000004700bf7202 */ /* 0x008fc40000000f00 */
[C---:B------:R-:W-:Y:S01]  /*40a00*/  HMMA.1688.F32.TF32 R68, R72.reuse, R58, R176 ;  /* 0x0000003a4844723c */ /* 0x040fe200000810b0 */
[----:B------:R-:W-:Y:S04]  /*40a10*/  STL.64 [R1+0x2e0], R84 ;  /* 0x0002e05401007387 */ /* 0x000fe80000100a00 */
[----:B------:R-:W-:Y:S04]  /*40a20*/  STL.64 [R1+0x2e8], R86 ;  /* 0x0002e85601007387 */ /* 0x000fe80000100a00 */
[----:B------:R-:W-:Y:S04]  /*40a30*/  STL.64 [R1+0x2d0], R80 ;  /* 0x0002d05001007387 */ /* 0x000fe80000100a00 */
[----:B------:R1:W-:Y:S10]  /*40a40*/  STL.64 [R1+0x2d8], R82 ;  /* 0x0002d85201007387 */ /* 0x0003f40000100a00 */
[----:B------:R-:W-:Y:S01]  /*40a50*/  STL.64 [R1+0x2b0], R68 ;  /* 0x0002b04401007387 */ /* 0x000fe20000100a00 */
[C---:B-1----:R-:W-:Y:S03]  /*40a60*/  HMMA.1688.F32.TF32 R80, R72.reuse, R62, R180 ;  /* 0x0000003e4850723c */ /* 0x042fe600000810b4 */
[----:B------:R1:W-:Y:S03]  /*40a70*/  STL.64 [R1+0x2b8], R70 ;  /* 0x0002b84601007387 */ /* 0x0003e60000100a00 */
[----:B------:R-:W-:Y:S06]  /*40a80*/  HMMA.1688.F32.TF32 R72, R72, R66, R184 ;  /* 0x000000424848723c */ /* 0x000fec00000810b8 */
[C---:B-1----:R-:W-:Y:S11]  /*40a90*/  HMMA.1688.F32.TF32 R68, R76.reuse, R6, R192 ;  /* 0x000000064c44723c */ /* 0x042ff600000810c0 */
[----:B------:R-:W-:Y:S04]  /*40aa0*/  STL.64 [R1+0x2a0], R80 ;  /* 0x0002a05001007387 */ /* 0x000fe80000100a00 */
[----:B------:R-:W-:Y:S04]  /*40ab0*/  STL.64 [R1+0x2a8], R82 ;  /* 0x0002a85201007387 */ /* 0x000fe80000100a00 */
[----:B------:R-:W-:Y:S04]  /*40ac0*/  STL.64 [R1+0x1e0], R72 ;  /* 0x0001e04801007387 */ /* 0x000fe80000100a00 */
[----:B------:R-:W-:Y:S04]  /*40ad0*/  STL.64 [R1+0x1e8], R74 ;  /* 0x0001e84a01007387 */ /* 0x000fe80000100a00 */
[----:B------:R-:W-:Y:S04]  /*40ae0*/  STL.64 [R1+0x1d0], R68 ;  /* 0x0001d04401007387 */ /* 0x000fe80000100a00 */
[----:B------:R1:W-:Y:S02]  /*40af0*/  STL.64 [R1+0x1d8], R70 ;  /* 0x0001d84601007387 */ /* 0x0003e40000100a00 */
[C---:B-1----:R-:W-:Y:S01]  /*40b00*/  HMMA.1688.F32.TF32 R68, R76.reuse, R18, R204 ;  /* 0x000000124c44723c */ /* 0x042fe200000810cc */
[----:B------:R-:W-:Y:S01]  /*40b10*/  MOV R136, R9 ;  /* 0x0000000900887202 */ /* 0x000fe20000000f00 */
[----:B------:R-:W-:Y:S01]  /*40b20*/  IMAD.MOV.U32 R137, RZ, RZ, R8 ;  /* 0x000000ffff897224 */ /* 0x000fe200078e0008 */
[----:B------:R-:W-:Y:S01]  /*40b30*/  MOV R138, R5 ;  /* 0x00000005008a7202 */ /* 0x000fe20000000f00 */
[----:B------:R-:W-:Y:S01]  /*40b40*/  IMAD.MOV.U32 R139, RZ, RZ, R4 ;  /* 0x000000ffff8b7224 */ /* 0x000fe200078e0004 */
[----:B------:R-:W-:Y:S01]  /*40b50*/  MOV R84, R41 ;  /* 0x0000002900547202 */ /* 0x000fe20000000f00 */
[C---:B------:R-:W-:Y:S01]  /*40b60*/  HMMA.1688.F32.TF32 R80, R76.reuse, R10, R196 ;  /* 0x0000000a4c50723c */ /* 0x040fe200000810c4 */
[----:B------:R-:W1:Y:S04]  /*40b70*/  LDSM.16.M88.4 R8, [R3+UR17+0x100] ;  /* 0x000100110308783b */ /* 0x000e680008000200 */
[----:B------:R-:W2:Y:S01]  /*40b80*/  LDSM.16.M88.4 R4, [R3+UR17+0x1100] ;  /* 0x001100110304783b */ /* 0x000ea20008000200 */
[C---:B------:R-:W-:Y:S01]  /*40b90*/  HMMA.1688.F32.TF32 R72, R76.reuse, R14, R200 ;  /* 0x0000000e4c48723c */ /* 0x040fe200000810c8 */
        /* <DEDUP_REMOVED lines=16> */
[C---:B------:R-:W-:Y:S01]  /*40ca0*/  HMMA.1688.F32.TF32 R68, R76.reuse, R22, R208 ;  /* 0x000000164c44723c */ /* 0x040fe200000810d0 */
[----:B------:R3:W-:Y:S04]  /*40cb0*/  STL.64 [R1+0x1c0], R80 ;  /* 0x0001c05001007387 */ /* 0x0007e80000100a00 */
[----:B------:R-:W-:Y:S01]  /*40cc0*/  LDSM.16.M88.4 R20, [R3+UR17+0xd100] ;  /* 0x00d100110314783b */ /* 0x000fe20008000200 */
        /* <DEDUP_REMOVED lines=24> */
[----:B------:R4:W-:Y:S04]  /*40e50*/  STL.64 [R1+0x1c8], R82 ;  /* 0x0001c85201007387 */ /* 0x0009e80000100a00 */
[----:B------:R-:W-:Y:S04]  /*40e60*/  STL.64 [R1+0x1b0], R72 ;  /* 0x0001b04801007387 */ /* 0x000fe80000100a00 */
[----:B------:R1:W-:Y:S01]  /*40e70*/  STL.64 [R1+0x1b8], R74 ;  /* 0x0001b84a01007387 */ /* 0x0003e20000100a00 */
[----:B------:R-:W-:Y:S01]  /*40e80*/  LOP3.LUT R211, R0, 0x20, RZ, 0x3c, !PT ;  /* 0x0000002000d37812 */ /* 0x000fe200078e3cff */
[----:B---3--:R-:W-:Y:S01]  /*40e90*/  IMAD.MOV.U32 R81, RZ, RZ, R48 ;  /* 0x000000ffff517224 */ /* 0x008fe200078e0030 */
[----:B------:R-:W-:Y:S01]  /*40ea0*/  MOV R80, R49 ;  /* 0x0000003100507202 */ /* 0x000fe20000000f00 */
[----:B------:R-:W-:Y:S01]  /*40eb0*/  LDSM.16.M88.4 R28, [R3+UR17+0xb100] ;  /* 0x00b10011031c783b */ /* 0x000fe20008000200 */
[----:B----4-:R-:W-:-:S03]  /*40ec0*/  MOV R82, R45 ;  /* 0x0000002d00527202 */ /* 0x010fc60000000f00 */
[----:B------:R-:W-:Y:S01]  /*40ed0*/  LDS R89, [R211+UR12+0x25000] ;  /* 0x0250000cd3597984 */ /* 0x000fe20008000800 */
[----:B-1----:R-:W-:Y:S03]  /*40ee0*/  HMMA.1688.F32.TF32 R72, R76, R26, R212 ;  /* 0x0000001a4c48723c */ /* 0x002fe600000810d4 */
[----:B------:R-:W-:Y:S01]  /*40ef0*/  LDS R91, [R211+UR12+0x25400] ;  /* 0x0254000cd35b7984 */ /* 0x000fe20008000800 */
[----:B------:R-:W-:-:S03]  /*40f00*/  IMAD.MOV.U32 R83, RZ, RZ, R44 ;  /* 0x000000ffff537224 */ /* 0x000fc600078e002c */
[----:B------:R-:W-:Y:S01]  /*40f10*/  LDSM.16.M88.4 R24, [R3+UR17+0xc100] ;  /* 0x00c100110318783b */ /* 0x000fe20008000200 */
[----:B------:R-:W-:Y:S01]  /*40f20*/  IMAD.MOV.U32 R215, RZ, RZ, R68 ;  /* 0x000000ffffd77224 */ /* 0x000fe200078e0044 */
[----:B------:R-:W-:Y:S01]  /*40f30*/  MOV R214, R69 ;  /* 0x0000004500d67202 */ /* 0x000fe20000000f00 */
[----:B------:R-:W-:Y:S01]  /*40f40*/  IMAD.MOV.U32 R213, RZ, RZ, R70 ;  /* 0x000000ffffd57224 */ /* 0x000fe200078e0046 */
[----:B------:R-:W-:Y:S01]  /*40f50*/  MOV R212, R71 ;  /* 0x0000004700d47202 */ /* 0x000fe20000000f00 */
[----:B------:R-:W-:Y:S01]  /*40f60*/  IMAD.MOV.U32 R134, RZ, RZ, R105 ;  /* 0x000000ffff867224 */ /* 0x000fe200078e0069 */
[----:B------:R-:W-:Y:S01]  /*40f70*/  HMMA.1688.F32.TF32 R68, R76, R34, R220 ;  /* 0x000000224c44723c */ /* 0x000fe200000810dc */
[----:B------:R-:W-:Y:S01]  /*40f80*/  LDSM.16.M88.4 R32, [R3+UR17+0xa100] ;  /* 0x00a100110320783b */ /* 0x000fe20008000200 */
[----:B------:R-:W-:Y:S01]  /*40f90*/  MOV R135, R104 ;  /* 0x0000006800877202 */ /* 0x000fe20000000f00 */
[----:B------:R-:W-:Y:S01]  /*40fa0*/  IMAD.MOV.U32 R132, RZ, RZ, R107 ;  /* 0x000000ffff847224 */ /* 0x000fe200078e006b */
[----:B------:R-:W-:Y:S01]  /*40fb0*/  MOV R133, R106 ;  /* 0x0000006a00857202 */ /* 0x000fe20000000f00 */
[----:B------:R-:W-:Y:S01]  /*40fc0*/  IMAD.MOV.U32 R130, RZ, RZ, R101 ;  /* 0x000000ffff827224 */ /* 0x000fe200078e0065 */
[----:B------:R-:W-:Y:S01]  /*40fd0*/  MOV R131, R100 ;  /* 0x0000006400837202 */ /* 0x000fe20000000f00 */
[----:B------:R-:W-:Y:S01]  /*40fe0*/  IMAD.MOV.U32 R128, RZ, RZ, R103 ;  /* 0x000000ffff807224 */ /* 0x000fe200078e0067 */
[----:B------:R-:W-:Y:S01]  /*40ff0*/  MOV R129, R102 ;  /* 0x0000006600817202 */ /* 0x000fe20000000f00 */
[----:B------:R-:W-:Y:S04]  /*41000*/  LDS R204, [R0+UR12+0x25080] ;  /* 0x0250800c00cc7984 */ /* 0x000fe80008000800 */
[----:B------:R-:W-:Y:S04]  /*41010*/  LDS R206, [R0+UR12+0x25480] ;  /* 0x0254800c00ce7984 */ /* 0x000fe80008000800 */
[----:B------:R-:W-:Y:S04]  /*41020*/  LDS R205, [R211+UR12+0x25080] ;  /* 0x0250800cd3cd7984 */ /* 0x000fe80008000800 */
[----:B------:R-:W-:Y:S03]  /*41030*/  LDS R207, [R211+UR12+0x25480] ;  /* 0x0254800cd3cf7984 */ /* 0x000fe60008000800 */
[----:B------:R-:W-:Y:S01]  /*41040*/  IMAD.MOV.U32 R219, RZ, RZ, R68 ;  /* 0x000000ffffdb7224 */ /* 0x000fe200078e0044 */
[----:B------:R-:W-:Y:S01]  /*41050*/  MOV R218, R69 ;  /* 0x0000004500da7202 */ /* 0x000fe20000000f00 */
[----:B------:R-:W-:Y:S01]  /*41060*/  IMAD.MOV.U32 R217, RZ, RZ, R70 ;  /* 0x000000ffffd97224 */ /* 0x000fe200078e0046 */
[----:B------:R-:W-:-:S02]  /*41070*/  MOV R216, R71 ;  /* 0x0000004700d87202 */ /* 0x000fc40000000f00 */
[----:B------:R-:W-:Y:S01]  /*41080*/  HMMA.1688.F32.TF32 R68, R76, R38, R224 ;  /* 0x000000264c44723c */ /* 0x000fe200000810e0 */
[----:B------:R-:W-:Y:S04]  /*41090*/  STL.64 [R1+0x180], R72 ;  /* 0x0001804801007387 */ /* 0x000fe80000100a00 */
[----:B------:R-:W-:-:S15]  /*410a0*/  LDSM.16.M88.4 R36, [R3+UR17+0x9100] ;  /* 0x009100110324783b */ /* 0x000fde0008000200 */
[----:B------:R-:W-:-:S04]  /*410b0*/  NOP ;  /* 0x0000000000007918 */ /* 0x000fc80000000000 */
[----:B------:R-:W-:Y:S01]  /*410c0*/  IMAD.MOV.U32 R223, RZ, RZ, R68 ;  /* 0x000000ffffdf7224 */ /* 0x000fe200078e0044 */
[----:B------:R-:W-:Y:S01]  /*410d0*/  MOV R222, R69 ;  /* 0x0000004500de7202 */ /* 0x000fe20000000f00 */
[----:B------:R-:W-:Y:S01]  /*410e0*/  IMAD.MOV.U32 R221, RZ, RZ, R70 ;  /* 0x000000ffffdd7224 */ /* 0x000fe200078e0046 */
[----:B------:R-:W-:Y:S02]  /*410f0*/  MOV R220, R71 ;  /* 0x0000004700dc7202 */ /* 0x000fe40000000f00 */
[C---:B------:R-:W-:Y:S01]  /*41100*/  HMMA.1688.F32.TF32 R68, R76.reuse, R46, R232 ;  /* 0x0000002e4c44723c */ /* 0x040fe200000810e8 */
[----:B------:R1:W-:Y:S04]  /*41110*/  STL.64 [R1+0x188], R74 ;  /* 0x0001884a01007387 */ /* 0x0003e80000100a00 */
[----:B------:R-:W-:Y:S01]  /*41120*/  LDSM.16.M88.4 R44, [R3+UR17+0x7100] ;  /* 0x00710011032c783b */ /* 0x000fe20008000200 */
[----:B-1----:R-:W-:Y:S03]  /*41130*/  HMMA.1688.F32.TF32 R72, R76, R42, R228 ;  /* 0x0000002a4c48723c */ /* 0x002fe600000810e4 */
[----:B------:R-:W-:-:S15]  /*41140*/  LDSM.16.M88.4 R40, [R3+UR17+0x8100] ;  /* 0x008100110328783b */ /* 0x000fde0008000200 */
[----:B------:R-:W-:Y:S01]  /*41150*/  IMAD.MOV.U32 R227, RZ, RZ, R68 ;  /* 0x000000ffffe37224 */ /* 0x000fe200078e0044 */
[----:B------:R-:W-:Y:S01]  /*41160*/  MOV R226, R69 ;  /* 0x0000004500e27202 */ /* 0x000fe20000000f00 */
[----:B------:R-:W-:Y:S01]  /*41170*/  IMAD.MOV.U32 R225, RZ, RZ, R70 ;  /* 0x000000ffffe17224 */ /* 0x000fe200078e0046 */
[----:B------:R-:W-:Y:S02]  /*41180*/  MOV R224, R71 ;  /* 0x0000004700e07202 */ /* 0x000fe40000000f00 */
[----:B------:R-:W-:Y:S01]  /*41190*/  HMMA.1688.F32.TF32 R68, R76, R50, R236 ;  /* 0x000000324c44723c */ /* 0x000fe200000810ec */
[----:B------:R-:W-:Y:S04]  /*411a0*/  LDSM.16.M88.4 R48, [R3+UR17+0x6100] ;  /* 0x006100110330783b */ /* 0x000fe80008000200 */
[----:B------:R-:W-:Y:S04]  /*411b0*/  STL.64 [R1+0x140], R72 ;  /* 0x0001404801007387 */ /* 0x000fe80000100a00 */
[----:B------:R-:W-:-:S14]  /*411c0*/  STL.64 [R1+0x148], R74 ;  /* 0x0001484a01007387 */ /* 0x000fdc0000100a00 */
[----:B------:R1:W-:Y:S01]  /*411d0*/  STL [R1+0x120], R68 ;  /* 0x0001204401007387 */ /* 0x0003e20000100800 */
[----:B------:R-:W-:Y:S01]  /*411e0*/  IMAD.MOV.U32 R210, RZ, RZ, R69 ;  /* 0x000000ffffd27224 */ /* 0x000fe200078e0045 */
[----:B------:R-:W-:Y:S01]  /*411f0*/  MOV R209, R70 ;  /* 0x0000004600d17202 */ /* 0x000fe20000000f00 */
[----:B------:R-:W-:Y:S02]  /*41200*/  IMAD.MOV.U32 R208, RZ, RZ, R71 ;  /* 0x000000ffffd07224 */ /* 0x000fe400078e0047 */
[C---:B-1----:R-:W-:Y:S06]  /*41210*/  HMMA.1688.F32.TF32 R68, R76.reuse, R54, R240 ;  /* 0x000000364c44723c */ /* 0x042fec00000810f0 */
[C---:B------:R-:W-:Y:S06]  /*41220*/  HMMA.1688.F32.TF32 R52, R76.reuse, R58, R244 ;  /* 0x0000003a4c34723c */ /* 0x040fec00000810f4 */
[C---:B------:R-:W-:Y:S01]  /*41230*/  HMMA.1688.F32.TF32 R56, R76.reuse, R62, R248 ;  /* 0x0000003e4c38723c */ /* 0x040fe200000810f8 */
[----:B------:R-:W-:Y:S10]  /*41240*/  LDSM.16.M88.4 R60, [R3+UR17+0x3100] ;  /* 0x00310011033c783b */ /* 0x000ff40008000200 */
[----:B------:R-:W-:Y:S04]  /*41250*/  STL.64 [R1+0x110], R68 ;  /* 0x0001104401007387 */ /* 0x000fe80000100a00 */
[----:B------:R-:W-:Y:S04]  /*41260*/  STL.64 [R1+0x118], R70 ;  /* 0x0001184601007387 */ /* 0x000fe80000100a00 */
[----:B------:R-:W-:Y:S04]  /*41270*/  STL.64 [R1+0x100], R52 ;  /* 0x0001003401007387 */ /* 0x000fe80000100a00 */
[----:B------:R1:W-:Y:S02]  /*41280*/  STL.64 [R1+0x108], R54 ;  /* 0x0001083601007387 */ /* 0x0003e40000100a00 */
[----:B-1----:R-:W-:Y:S02]  /*41290*/  HMMA.1688.F32.TF32 R52, R76, R66, R160 ;  /* 0x000000424c34723c */ /* 0x002fe400000810a0 */
[----:B------:R-:W1:Y:S04]  /*412a0*/  LDSM.16.M88.4 R64, [R3+UR17+0x2100] ;  /* 0x002100110340783b */ /* 0x000e680008000200 */
[----:B------:R-:W-:Y:S04]  /*412b0*/  STL.64 [R1+0xb0], R56 ;  /* 0x0000b03801007387 */ /* 0x000fe80000100a00 */
[----:B------:R-:W-:Y:S04]  /*412c0*/  STL.64 [R1+0xb8], R58 ;  /* 0x0000b83a01007387 */ /* 0x000fe80000100a00 */
[----:B------:R-:W3:Y:S09]  /*412d0*/  LDSM.16.M88.4 R56, [R3+UR17+0x4100] ;  /* 0x004100110338783b */ /* 0x000ef20008000200 */
[----:B------:R-:W-:Y:S04]  /*412e0*/  STL.64 [R1+0x40], R52 ;  /* 0x0000403401007387 */ /* 0x000fe80000100a00 */
[----:B------:R-:W-:Y:S04]  /*412f0*/  STL.64 [R1+0x48], R54 ;  /* 0x0000483601007387 */ /* 0x000fe80000100a00 */
[----:B------:R-:W4:Y:S01]  /*41300*/  LDSM.16.M88.4 R52, [R3+UR17+0x5100] ;  /* 0x005100110334783b */ /* 0x000f220008000200 */
[----:B------:R-:W-:Y:S01]  /*41310*/  MOV R68, R17 ;  /* 0x0000001100447202 */ /* 0x000fe20000000f00 */
[----:B------:R-:W-:Y:S01]  /*41320*/  IMAD.MOV.U32 R69, RZ, RZ, R16 ;  /* 0x000000ffff457224 */ /* 0x000fe200078e0010 */
[----:B------:R-:W-:Y:S01]  /*41330*/  MOV R70, R13 ;  /* 0x0000000d00467202 */ /* 0x000fe20000000f00 */
[----:B------:R-:W4:Y:S01]  /*41340*/  LDSM.16.M88.4 R16, [R3+UR17+0xe100] ;  /* 0x00e100110310783b */ /* 0x000f220008000200 */
[----:B------:R-:W-:-:S03]  /*41350*/  IMAD.MOV.U32 R71, RZ, RZ, R12 ;  /* 0x000000ffff477224 */ /* 0x000fc600078e000c */
[----:B------:R-:W4:Y:S04]  /*41360*/  LDSM.16.M88.4 R12, [R3+UR17+0xf100] ;  /* 0x00f10011030c783b */ /* 0x000f280008000200 */
[----:B------:R-:W-:Y:S04]  /*41370*/  STL [R1+0x2280], R10 ;  /* 0x0022800a01007387 */ /* 0x000fe80000100800 */
[----:B------:R-:W-:Y:S04]  /*41380*/  STL [R1+0x2268], R11 ;  /* 0x0022680b01007387 */ /* 0x000fe80000100800 */
[----:B--2---:R-:W-:Y:S04]  /*41390*/  STL [R1+0x2264], R6 ;  /* 0x0022640601007387 */ /* 0x004fe80000100800 */
[----:B------:R-:W-:Y:S04]  /*413a0*/  STL [R1+0x2260], R7 ;  /* 0x0022600701007387 */ /* 0x000fe80000100800 */
[----:B-1----:R-:W-:Y:S04]  /*413b0*/  STL [R1+0x2288], R66 ;  /* 0x0022884201007387 */ /* 0x002fe80000100800 */
[----:B------:R-:W-:Y:S04]  /*413c0*/  STL [R1+0x2284], R67 ;  /* 0x0022844301007387 */ /* 0x000fe80000100800 */
[----:B------:R1:W-:Y:S01]  /*413d0*/  STL [R1+0x228c], R62 ;  /* 0x00228c3e01007387 */ /* 0x0003e20000100800 */
[C---:B------:R-:W-:Y:S03]  /*413e0*/  HMMA.1688.F32.TF32 R76, R88.reuse, R8, R136 ;  /* 0x00000008584c723c */ /* 0x040fe60000081088 */
[----:B------:R-:W-:Y:S04]  /*413f0*/  STL [R1+0x225c], R63 ;  /* 0x00225c3f01007387 */ /* 0x000fe80000100800 */
[----:B---3--:R-:W-:Y:S01]  /*41400*/  STL [R1+0x222c], R58 ;  /* 0x00222c3a01007387 */ /* 0x008fe20000100800 */
[C---:B------:R-:W-:Y:S03]  /*41410*/  HMMA.1688.F32.TF32 R72, R88.reuse, R4, R68 ;  /* 0x000000045848723c */ /* 0x040fe60000081044 */
[----:B------:R-:W-:Y:S04]  /*41420*/  STL [R1+0x2228], R59 ;  /* 0x0022283b01007387 */ /* 0x000fe80000100800 */
        /* <DEDUP_REMOVED lines=20> */
[----:B------:R-:W-:Y:S03]  /*41570*/  HMMA.1688.F32.TF32 R68, R88, R64, R96 ;  /* 0x000000405844723c */ /* 0x000fe60000081060 */
[----:B------:R-:W-:Y:S04]  /*41580*/  STL [R1+0x21a4], R14 ;  /* 0x0021a40e01007387 */ /* 0x000fe80000100800 */
[----:B------:R-:W-:Y:S04]  /*41590*/  STL [R1+0x21a0], R15 ;  /* 0x0021a00f01007387 */ /* 0x000fe80000100800 */
[----:B------:R-:W-:Y:S04]  /*415a0*/  STL [R1+0x1f88], R3 ;  /* 0x001f880301007387 */ /* 0x000fe80000100800 */
[----:B------:R-:W-:Y:S04]  /*415b0*/  STL.64 [R1+0x30], R76 ;  /* 0x0000304c01007387 */ /* 0x000fe80000100a00 */
[----:B------:R-:W-:Y:S04]  /*415c0*/  STL.64 [R1+0x38], R78 ;  /* 0x0000384e01007387 */ /* 0x000fe80000100a00 */
[----:B------:R-:W-:Y:S04]  /*415d0*/  STL.64 [R1+0x20], R72 ;  /* 0x0000204801007387 */ /* 0x000fe80000100a00 */
[----:B------:R2:W-:Y:S01]  /*415e0*/  STL.64 [R1+0x28], R74 ;  /* 0x0000284a01007387 */ /* 0x0005e20000100a00 */
[----:B-1----:R-:W-:-:S03]  /*415f0*/  MOV R62, R68 ;  /* 0x00000044003e7202 */ /* 0x002fc60000000f00 */
[----:B------:R-:W3:Y:S01]  /*41600*/  LDL.LU R136, [R1+0x70] ;  /* 0x0000700001887983 */ /* 0x000ee20000300800 */
[----:B------:R-:W-:-:S03]  /*41610*/  IMAD.MOV.U32 R66, RZ, RZ, R69 ;  /* 0x000000ffff427224 */ /* 0x000fc600078e0045 */
[----:B------:R-:W3:Y:S01]  /*41620*/  LDL.LU R137, [R1+0x74] ;  /* 0x0000740001897983 */ /* 0x000ee20000300800 */
[----:B--2---:R-:W-:Y:S03]  /*41630*/  HMMA.1688.F32.TF32 R72, R88, R60, R92 ;  /* 0x0000003c5848723c */ /* 0x004fe6000008105c */
[----:B------:R-:W3:Y:S01]  /*41640*/  LDL.LU R138, [R1+0x78] ;  /* 0x00007800018a7983 */ /* 0x000ee20000300800 */
[----:B------:R-:W-:-:S03]  /*41650*/  MOV R67, R70 ;  /* 0x0000004600437202 */ /* 0x000fc60000000f00 */
[----:B------:R-:W3:Y:S01]  /*41660*/  LDL.LU R139, [R1+0x7c] ;  /* 0x00007c00018b7983 */ /* 0x000ee20000300800 */
[----:B------:R-:W-:Y:S01]  /*41670*/  IMAD.MOV.U32 R10, RZ, RZ, R71 ;  /* 0x000000ffff0a7224 */ /* 0x000fe200078e0047 */
[----:B------:R-:W-:Y:S02]  /*41680*/  MOV R99, R2 ;  /* 0x0000000200637202 */ /* 0x000fe40000000f00 */
[----:B------:R-:W2:Y:S04]  /*41690*/  LDL.LU R68, [R1+0x60] ;  /* 0x0000600001447983 */ /* 0x000ea80000300800 */
[----:B------:R-:W2:Y:S04]  /*416a0*/  LDL.LU R69, [R1+0x64] ;  /* 0x0000640001457983 */ /* 0x000ea80000300800 */
[----:B------:R-:W2:Y:S04]  /*416b0*/  LDL.LU R70, [R1+0x68] ;  /* 0x0000680001467983 */ /* 0x000ea80000300800 */
[----:B------:R-:W2:Y:S01]  /*416c0*/  LDL.LU R71, [R1+0x6c] ;  /* 0x00006c0001477983 */ /* 0x000ea20000300800 */
[----:B------:R-:W-:Y:S01]  /*416d0*/  IMAD.MOV.U32 R11, RZ, RZ, R72 ;  /* 0x000000ffff0b7224 */ /* 0x000fe200078e0048 */
[----:B------:R-:W-:Y:S01]  /*416e0*/  MOV R6, R73 ;  /* 0x0000004900067202 */ /* 0x000fe20000000f00 */
[----:B------:R-:W-:Y:S01]  /*416f0*/  IMAD.MOV.U32 R7, RZ, RZ, R74 ;  /* 0x000000ffff077224 */ /* 0x000fe200078e004a */
[----:B------:R-:W-:Y:S01]  /*41700*/  MOV R2, R75 ;  /* 0x0000004b00027202 */ /* 0x000fe20000000f00 */
[----:B------:R-:W4:Y:S01]  /*41710*/  LDL.LU R96, [R1+0x50] ;  /* 0x0000500001607983 */ /* 0x000f220000300800 */
[----:B------:R-:W-:Y:S03]  /*41720*/  HMMA.1688.F32.TF32 R72, R88, R56, R84 ;  /* 0x000000385848723c */ /* 0x000fe60000081054 */
[----:B------:R-:W4:Y:S04]  /*41730*/  LDL.LU R97, [R1+0x54] ;  /* 0x0000540001617983 */ /* 0x000f280000300800 */
[----:B------:R-:W4:Y:S04]  /*41740*/  LDL.LU R98, [R1+0x58] ;  /* 0x0000580001627983 */ /* 0x000f280000300800 */
[----:B------:R-:W4:Y:S04]  /*41750*/  LDL.LU R92, [R1+0x290] ;  /* 0x00029000015c7983 */ /* 0x000f280000300800 */
[----:B------:R-:W4:Y:S04]  /*41760*/  LDL.LU R93, [R1+0x294] ;  /* 0x00029400015d7983 */ /* 0x000f280000300800 */
[----:B------:R-:W4:Y:S04]  /*41770*/  LDL.LU R94, [R1+0x298] ;  /* 0x00029800015e7983 */ /* 0x000f280000300800 */
[----:B------:R-:W4:Y:S01]  /*41780*/  LDL.LU R95, [R1+0x29c] ;  /* 0x00029c00015f7983 */ /* 0x000f220000300800 */
[----:B------:R-:W-:-:S03]  /*41790*/  IMAD.MOV.U32 R63, RZ, RZ, R72 ;  /* 0x000000ffff3f7224 */ /* 0x000fc600078e0048 */
[----:B------:R-:W-:Y:S04]  /*417a0*/  STL [R1+0x94], R73 ;  /* 0x0000944901007387 */ /* 0x000fe80000100800 */
[----:B------:R1:W-:Y:S02]  /*417b0*/  STL.64 [R1+0x98], R74 ;  /* 0x0000984a01007387 */ /* 0x0003e40000100a00 */
[----:B-1----:R-:W-:-:S15]  /*417c0*/  HMMA.1688.F32.TF32 R72, R88, R52, R80 ;  /* 0x000000345848723c */ /* 0x002fde0000081050 */
[----:B------:R-:W-:-:S08]  /*417d0*/  NOP ;  /* 0x0000000000007918 */ /* 0x000fd00000000000 */
[----:B------:R3:W-:Y:S04]  /*417e0*/  STL [R1+0x80], R72 ;  /* 0x0000804801007387 */ /* 0x0007e80000100800 */
        /* <DEDUP_REMOVED lines=8> */
[----:B------:R-:W-:Y:S01]  /*41870*/  MOV R22, R73 ;  /* 0x0000004900167202 */ /* 0x000fe20000000f00 */
[----:B------:R-:W-:Y:S01]  /*41880*/  IMAD.MOV.U32 R26, RZ, RZ, R74 ;  /* 0x000000ffff1a7224 */ /* 0x000fe200078e004a */
[----:B------:R-:W-:Y:S01]  /*41890*/  MOV R27, R75 ;  /* 0x0000004b001b7202 */ /* 0x000fe20000000f00 */
[C---:B--2---:R-:W-:Y:S06]  /*418a0*/  HMMA.1688.F32.TF32 R68, R88.reuse, R44, R68 ;  /* 0x0000002c5844723c */ /* 0x044fec0000081044 */
[----:B---3--:R-:W-:Y:S01]  /*418b0*/  HMMA.1688.F32.TF32 R72, R88, R48, R136 ;  /* 0x000000305848723c */ /* 0x008fe20000081088 */
[----:B------:R-:W-:Y:S01]  /*418c0*/  LOP3.LUT R3, R0, 0x60, RZ, 0x3c, !PT ;  /* 0x0000006000037812 */ /* 0x000fe200078e3cff */
[----:B------:R-:W-:Y:S04]  /*418d0*/  LDS R136, [R252+UR12+0x25000] ;  /* 0x0250000cfc887984 */ /* 0x000fe80008000800 */
[----:B------:R-:W-:Y:S04]  /*418e0*/  LDS R138, [R252+UR12+0x25400] ;  /* 0x0254000cfc8a7984 */ /* 0x000fe80008000800 */
[----:B------:R-:W-:Y:S04]  /*418f0*/  LDS R137, [R3+UR12+0x25000] ;  /* 0x0250000c03897984 */ /* 0x000fe80008000800 */
[----:B------:R-:W1:Y:S04]  /*41900*/  LDS R139, [R3+UR12+0x25400] ;  /* 0x0254000c038b7984 */ /* 0x000e680008000800 */
[----:B------:R-:W-:Y:S01]  /*41910*/  IMAD.MOV.U32 R38, RZ, RZ, R68 ;  /* 0x000000ffff267224 */ /* 0x000fe200078e0044 */
[----:B------:R-:W-:Y:S01]  /*41920*/  MOV R39, R69 ;  /* 0x0000004500277202 */ /* 0x000fe20000000f00 */
[----:B------:R-:W-:Y:S01]  /*41930*/  IMAD.MOV.U32 R42, RZ, RZ, R70 ;  /* 0x000000ffff2a7224 */ /* 0x000fe200078e0046 */
[----:B------:R-:W-:-:S02]  /*41940*/  MOV R43, R71 ;  /* 0x00000047002b7202 */ /* 0x000fc40000000f00 */
[----:B----4-:R-:W-:Y:S01]  /*41950*/  HMMA.1688.F32.TF32 R68, R88, R40, R96 ;  /* 0x000000285844723c */ /* 0x010fe20000081060 */
[----:B------:R-:W-:Y:S01]  /*41960*/  IMAD.MOV.U32 R30, RZ, RZ, R72 ;  /* 0x000000ffff1e7224 */ /* 0x000fe200078e0048 */
[----:B------:R-:W-:Y:S01]  /*41970*/  MOV R31, R73 ;  /* 0x00000049001f7202 */ /* 0x000fe20000000f00 */
[----:B------:R-:W-:Y:S01]  /*41980*/  IMAD.MOV.U32 R34, RZ, RZ, R74 ;  /* 0x000000ffff227224 */ /* 0x000fe200078e004a */
[----:B------:R-:W-:-:S15]  /*41990*/  MOV R35, R75 ;  /* 0x0000004b00237202 */ /* 0x000fde0000000f00 */
[----:B------:R-:W-:-:S05]  /*419a0*/  NOP ;  /* 0x0000000000007918 */ /* 0x000fca0000000000 */
[----:B------:R-:W-:Y:S01]  /*419b0*/  IMAD.MOV.U32 R58, RZ, RZ, R68 ;  /* 0x000000ffff3a7224 */ /* 0x000fe200078e0044 */
[----:B------:R-:W-:Y:S01]  /*419c0*/  MOV R59, R69 ;  /* 0x00000045003b7202 */ /* 0x000fe20000000f00 */
[----:B------:R-:W-:Y:S01]  /*419d0*/  IMAD.MOV.U32 R54, RZ, RZ, R70 ;  /* 0x000000ffff367224 */ /* 0x000fe200078e0046 */
[----:B------:R-:W-:Y:S02]  /*419e0*/  MOV R55, R71 ;  /* 0x0000004700377202 */ /* 0x000fe40000000f00 */
[C---:B------:R-:W-:Y:S01]  /*419f0*/  HMMA.1688.F32.TF32 R68, R88.reuse, R36, R92 ;  /* 0x000000245844723c */ /* 0x040fe2000008105c */
[----:B------:R-:W2:Y:S04]  /*41a00*/  LDL.LU R92, [R1+0x3e0] ;  /* 0x0003e000015c7983 */ /* 0x000ea80000300800 */
[----:B------:R-:W2:Y:S04]  /*41a10*/  LDL.LU R93, [R1+0x3e4] ;  /* 0x0003e400015d7983 */ /* 0x000ea80000300800 */
[----:B------:R-:W2:Y:S04]  /*41a20*/  LDL.LU R94, [R1+0x3e8] ;  /* 0x0003e800015e7983 */ /* 0x000ea80000300800 */
[----:B------:R-:W2:Y:S01]  /*41a30*/  LDL.LU R95, [R1+0x3ec] ;  /* 0x0003ec00015f7983 */ /* 0x000ea20000300800 */
[----:B------:R-:W-:Y:S09]  /*41a40*/  HMMA.1688.F32.TF32 R72, R88, R32, R84 ;  /* 0x000000205848723c */ /* 0x000ff20000081054 */
[----:B------:R-:W-:Y:S04]  /*41a50*/  STL.64 [R1+0x21d8], R70 ;  /* 0x0021d84601007387 */ /* 0x000fe80000100a00 */
[----:B------:R1:W-:Y:S04]  /*41a60*/  STL.64 [R1+0x21d0], R68 ;  /* 0x0021d04401007387 */ /* 0x0003e80000100a00 */
[----:B------:R-:W1:Y:S04]  /*41a70*/  LDL.LU R144, [R1+0xd0] ;  /* 0x0000d00001907983 */ /* 0x000e680000300800 */
[----:B------:R-:W1:Y:S04]  /*41a80*/  LDL.LU R145, [R1+0xd4] ;  /* 0x0000d40001917983 */ /* 0x000e680000300800 */
[----:B------:R-:W1:Y:S04]  /*41a90*/  LDL.LU R146, [R1+0xd8] ;  /* 0x0000d80001927983 */ /* 0x000e680000300800 */
[----:B------:R-:W1:Y:S01]  /*41aa0*/  LDL.LU R147, [R1+0xdc] ;  /* 0x0000dc0001937983 */ /* 0x000e620000300800 */
[----:B------:R-:W-:Y:S01]  /*41ab0*/  IMAD.MOV.U32 R46, RZ, RZ, R72 ;  /* 0x000000ffff2e7224 */ /* 0x000fe200078e0048 */
[----:B------:R-:W-:Y:S01]  /*41ac0*/  MOV R47, R73 ;  /* 0x00000049002f7202 */ /* 0x000fe20000000f00 */
[----:B------:R-:W-:Y:S01]  /*41ad0*/  IMAD.MOV.U32 R50, RZ, RZ, R74 ;  /* 0x000000ffff327224 */ /* 0x000fe200078e004a */
[----:B------:R-:W-:-:S02]  /*41ae0*/  MOV R51, R75 ;  /* 0x0000004b00337202 */ /* 0x000fc40000000f00 */
[C---:B------:R-:W-:Y:S01]  /*41af0*/  HMMA.1688.F32.TF32 R72, R88.reuse, R28, R80 ;  /* 0x0000001c5848723c */ /* 0x040fe20000081050 */
        /* <DEDUP_REMOVED lines=20> */
[----:B------:R-:W-:Y:S04]  /*41c40*/  STL.64 [R1+0x21c8], R74 ;  /* 0x0021c84a01007387 */ /* 0x000fe80000100a00 */
[----:B------:R-:W-:Y:S04]  /*41c50*/  STL.64 [R1+0x21c0], R72 ;  /* 0x0021c04801007387 */ /* 0x000fe80000100a00 */
        /* <DEDUP_REMOVED lines=8> */
[----:B--2---:R-:W-:Y:S03]  /*41ce0*/  HMMA.1688.F32.TF32 R76, R88, R24, R92 ;  /* 0x00000018584c723c */ /* 0x004fe6000008105c */
[----:B------:R-:W2:Y:S04]  /*41cf0*/  LDL.LU R92, [R1+0x390] ;  /* 0x00039000015c7983 */ /* 0x000ea80000300800 */
[----:B------:R-:W2:Y:S04]  /*41d00*/  LDL.LU R93, [R1+0x394] ;  /* 0x00039400015d7983 */ /* 0x000ea80000300800 */
[----:B------:R-:W2:Y:S04]  /*41d10*/  LDL.LU R94, [R1+0x398] ;  /* 0x00039800015e7983 */ /* 0x000ea80000300800 */
[----:B------:R-:W2:Y:S08]  /*41d20*/  LDL.LU R95, [R1+0x39c] ;  /* 0x00039c00015f7983 */ /* 0x000eb00000300800 */
[----:B------:R-:W-:Y:S01]  /*41d30*/  STL.64 [R1+0x21e8], R78 ;  /* 0x0021e84e01007387 */ /* 0x000fe20000100a00 */
[----:B-1----:R-:W-:Y:S06]  /*41d40*/  HMMA.1688.F32.TF32 R68, R136, R64, R144 ;  /* 0x000000408844723c */ /* 0x002fec0000081090 */
[C---:B---3--:R-:W-:Y:S06]  /*41d50*/  HMMA.1688.F32.TF32 R80, R88.reuse, R20, R80 ;  /* 0x000000145850723c */ /* 0x048fec0000081050 */
[C---:B----4-:R-:W-:Y:S06]  /*41d60*/  HMMA.1688.F32.TF32 R84, R88.reuse, R16, R84 ;  /* 0x000000105854723c */ /* 0x050fec0000081054 */
[----:B------:R-:W-:Y:S01]  /*41d70*/  HMMA.1688.F32.TF32 R88, R88, R12, R156 ;  /* 0x0000000c5858723c */ /* 0x000fe2000008109c */
[----:B------:R1:W-:Y:S10]  /*41d80*/  STL.64 [R1+0x21e0], R76 ;  /* 0x0021e04c01007387 */ /* 0x0003f40000100a00 */
[----:B------:R-:W-:Y:S04]  /*41d90*/  STL.64 [R1+0x21f8], R82 ;  /* 0x0021f85201007387 */ /* 0x000fe80000100a00 */
[----:B------:R-:W-:Y:S01]  /*41da0*/  STL.64 [R1+0x21f0], R80 ;  /* 0x0021f05001007387 */ /* 0x000fe20000100a00 */
[----:B------:R-:W-:-:S03]  /*41db0*/  IMAD.MOV.U32 R14, RZ, RZ, R70 ;  /* 0x000000ffff0e7224 */ /* 0x000fc600078e0046 */
[----:B------:R-:W-:Y:S01]  /*41dc0*/  STL [R1+0x21b8], R87 ;  /* 0x0021b85701007387 */ /* 0x000fe20000100800 */
[----:B------:R-:W-:Y:S01]  /*41dd0*/  MOV R15, R71 ;  /* 0x00000047000f7202 */ /* 0x000fe20000000f00 */
[C---:B-1----:R-:W-:Y:S02]  /*41de0*/  HMMA.1688.F32.TF32 R76, R136.reuse, R8, R152 ;  /* 0x00000008884c723c */ /* 0x042fe40000081098 */
[----:B------:R1:W-:Y:S04]  /*41df0*/  STL [R1+0x21ac], R90 ;  /* 0x0021ac5a01007387 */ /* 0x0003e80000100800 */
[----:B------:R3:W-:Y:S01]  /*41e00*/  STL [R1+0x21a8], R91 ;  /* 0x0021a85b01007387 */ /* 0x0007e20000100800 */
[----:B-1----:R-:W-:Y:S01]  /*41e10*/  IMAD.MOV.U32 R90, RZ, RZ, R68 ;  /* 0x000000ffff5a7224 */ /* 0x002fe200078e0044 */
[----:B------:R-:W-:Y:S01]  /*41e20*/  HMMA.1688.F32.TF32 R72, R136, R4, R148 ;  /* 0x000000048848723c */ /* 0x000fe20000081094 */
[----:B---3--:R-:W-:-:S05]  /*41e30*/  MOV R91, R69 ;  /* 0x00000045005b7202 */ /* 0x008fca0000000f00 */
[----:B------:R-:W-:Y:S09]  /*41e40*/  HMMA.1688.F32.TF32 R68, R136, R60, R140 ;  /* 0x0000003c8844723c */ /* 0x000ff2000008108c */
[----:B------:R-:W-:Y:S04]  /*41e50*/  STL.64 [R1+0xf0], R76 ;  /* 0x0000f04c01007387 */ /* 0x000fe80000100a00 */
[----:B------:R-:W-:Y:S04]  /*41e60*/  STL.64 [R1+0xf8], R78 ;  /* 0x0000f84e01007387 */ /* 0x000fe80000100a00 */
[----:B------:R1:W-:Y:S04]  /*41e70*/  STL.64 [R1+0xe0], R72 ;  /* 0x0000e04801007387 */ /* 0x0003e80000100a00 */
[----:B------:R3:W-:Y:S04]  /*41e80*/  STL.64 [R1+0xe8], R74 ;  /* 0x0000e84a01007387 */ /* 0x0007e80000100a00 */
[----:B------:R-:W-:Y:S01]  /*41e90*/  STL.64 [R1+0x2208], R90 ;  /* 0x0022085a01007387 */ /* 0x000fe20000100a00 */
[----:B------:R-:W-:-:S03]  /*41ea0*/  MOV R87, R69 ;  /* 0x0000004500577202 */ /* 0x000fc60000000f00 */
[----:B------:R-:W-:Y:S04]  /*41eb0*/  STL.64 [R1+0x2200], R88 ;  /* 0x0022005801007387 */ /* 0x000fe80000100a00 */
[----:B------:R-:W-:Y:S04]  /*41ec0*/  STL.64 [R1+0x2278], R86 ;  /* 0x0022785601007387 */ /* 0x000fe80000100a00 */
[----:B------:R-:W-:Y:S04]  /*41ed0*/  STL.64 [R1+0x2270], R84 ;  /* 0x0022705401007387 */ /* 0x000fe80000100a00 */
        /* <DEDUP_REMOVED lines=60> */
[----:B------:R-:W4:Y:S04]  /*422a0*/  LDL.LU R188, [R1+0x229c] ;  /* 0x00229c0001bc7983 */ /* 0x000f280000300800 */
[----:B------:R-:W4:Y:S04]  /*422b0*/  LDL.LU R189, [R1+0x2298] ;  /* 0x0022980001bd7983 */ /* 0x000f280000300800 */
[----:B------:R-:W4:Y:S04]  /*422c0*/  LDL.LU R190, [R1+0x2294] ;  /* 0x0022940001be7983 */ /* 0x000f280000300800 */
[----:B------:R-:W4:Y:S01]  /*422d0*/  LDL.LU R191, [R1+0x2290] ;  /* 0x0022900001bf7983 */ /* 0x000f220000300800 */
        /* <DEDUP_REMOVED lines=12> */
[C---:B---3--:R-:W-:Y:S06]  /*423a0*/  HMMA.1688.F32.TF32 R184, R204.reuse, R32, R184 ;  /* 0x00000020ccb8723c */ /* 0x048fec00000810b8 */
[C---:B----4-:R-:W-:Y:S06]  /*423b0*/  HMMA.1688.F32.TF32 R176, R204.reuse, R36, R188 ;  /* 0x00000024ccb0723c */ /* 0x050fec00000810bc */
[----:B--2---:R-:W-:Y:S11]  /*423c0*/  HMMA.1688.F32.TF32 R188, R204, R28, R228 ;  /* 0x0000001cccbc723c */ /* 0x004ff600000810e4 */
        /* <DEDUP_REMOVED lines=8> */
[----:B------:R-:W2:Y:S04]  /*42450*/  LDL.LU R196, [R1+0x2b0] ;  /* 0x0002b00001c47983 */ /* 0x000ea80000300800 */
[----:B------:R-:W2:Y:S04]  /*42460*/  LDL.LU R197, [R1+0x2b4] ;  /* 0x0002b40001c57983 */ /* 0x000ea80000300800 */
[----:B------:R-:W2:Y:S04]  /*42470*/  LDL.LU R198, [R1+0x2b8] ;  /* 0x0002b80001c67983 */ /* 0x000ea80000300800 */
[----:B------:R-:W2:Y:S01]  /*42480*/  LDL.LU R199, [R1+0x2bc] ;  /* 0x0002bc0001c77983 */ /* 0x000ea20000300800 */
[----:B------:R-:W-:-:S03]  /*42490*/  MOV R231, R200 ;  /* 0x000000c800e77202 */ /* 0x000fc60000000f00 */
[----:B-1----:R-:W3:Y:S01]  /*424a0*/  LDL.LU R72, [R1+0x1e0] ;  /* 0x0001e00001487983 */ /* 0x002ee20000300800 */
        /* <DEDUP_REMOVED lines=22> */
[----:B------:R-:W-:Y:S04]  /*42610*/  LDS R180, [R252+UR12+0x25080] ;  /* 0x0250800cfcb47984 */ /* 0x000fe80008000800 */
[----:B------:R-:W-:Y:S04]  /*42620*/  LDS R182, [R252+UR12+0x25480] ;  /* 0x0254800cfcb67984 */ /* 0x000fe80008000800 */
[----:B------:R-:W-:Y:S04]  /*42630*/  LDS R181, [R3+UR12+0x25080] ;  /* 0x0250800c03b57984 */ /* 0x000fe80008000800 */
[----:B------:R-:W1:Y:S01]  /*42640*/  LDS R183, [R3+UR12+0x25480] ;  /* 0x0254800c03b77984 */ /* 0x000e620008000800 */
[----:B------:R-:W-:Y:S01]  /*42650*/  HMMA.1688.F32.TF32 R192, R204, R24, R192 ;  /* 0x00000018ccc0723c */ /* 0x000fe200000810c0 */
[----:B------:R-:W-:Y:S01]  /*42660*/  MOV R239, R212 ;  /* 0x000000d400ef7202 */ /* 0x000fe20000000f00 */
[----:B------:R-:W-:Y:S01]  /*42670*/  IMAD.MOV.U32 R238, RZ, RZ, R213 ;  /* 0x000000ffffee7224 */ /* 0x000fe200078e00d5 */
[----:B------:R-:W3:Y:S01]  /*42680*/  LDL.LU R212, [R1+0x1d0] ;  /* 0x0001d00001d47983 */ /* 0x000ee20000300800 */
[----:B------:R-:W-:Y:S01]  /*42690*/  MOV R237, R214 ;  /* 0x000000d600ed7202 */ /* 0x000fe20000000f00 */
[----:B------:R-:W-:-:S02]  /*426a0*/  IMAD.MOV.U32 R236, RZ, RZ, R215 ;  /* 0x000000ffffec7224 */ /* 0x000fc400078e00d7 */
[----:B------:R-:W3:Y:S01]  /*426b0*/  LDL.LU R213, [R1+0x1d4] ;  /* 0x0001d40001d57983 */ /* 0x000ee20000300800 */
[----:B------:R-:W-:Y:S01]  /*426c0*/  MOV R243, R216 ;  /* 0x000000d800f37202 */ /* 0x000fe20000000f00 */
[----:B------:R-:W-:Y:S02]  /*426d0*/  IMAD.MOV.U32 R242, RZ, RZ, R217 ;  /* 0x000000fffff27224 */ /* 0x000fe400078e00d9 */
[----:B------:R-:W3:Y:S01]  /*426e0*/  LDL.LU R214, [R1+0x1d8] ;  /* 0x0001d80001d67983 */ /* 0x000ee20000300800 */
[----:B------:R-:W-:-:S03]  /*426f0*/  MOV R241, R218 ;  /* 0x000000da00f17202 */ /* 0x000fc60000000f00 */
[----:B------:R-:W3:Y:S01]  /*42700*/  LDL.LU R215, [R1+0x1dc] ;  /* 0x0001dc0001d77983 */ /* 0x000ee20000300800 */
[----:B------:R-:W-:-:S03]  /*42710*/  IMAD.MOV.U32 R240, RZ, RZ, R219 ;  /* 0x000000fffff07224 */ /* 0x000fc600078e00db */
        /* <DEDUP_REMOVED lines=8> */
[----:B------:R-:W3:Y:S04]  /*427a0*/  LDL.LU R220, [R1+0x1b0] ;  /* 0x0001b00001dc7983 */ /* 0x000ee80000300800 */
[----:B------:R-:W3:Y:S01]  /*427b0*/  LDL.LU R221, [R1+0x1b4] ;  /* 0x0001b40001dd7983 */ /* 0x000ee20000300800 */
[----:B-1----:R-:W-:Y:S03]  /*427c0*/  HMMA.1688.F32.TF32 R68, R180, R32, R68 ;  /* 0x00000020b444723c */ /* 0x002fe60000081044 */
        /* <DEDUP_REMOVED lines=10> */
[----:B------:R-:W-:Y:S04]  /*42870*/  STL [R1+0x2194], R192 ;  /* 0x002194c001007387 */ /* 0x000fe80000100800 */
[----:B------:R-:W-:Y:S01]  /*42880*/  STL [R1+0x2190], R193 ;  /* 0x002190c101007387 */ /* 0x000fe20000100800 */
[C---:B------:R-:W-:Y:S03]  /*42890*/  HMMA.1688.F32.TF32 R140, R204.reuse, R8, R140 ;  /* 0x00000008cc8c723c */ /* 0x040fe6000008108c */
[----:B------:R-:W-:Y:S04]  /*428a0*/  STL [R1+0x218c], R194 ;  /* 0x00218cc201007387 */ /* 0x000fe80000100800 */
[----:B------:R-:W-:Y:S01]  /*428b0*/  STL [R1+0x2168], R195 ;  /* 0x002168c301007387 */ /* 0x000fe20000100800 */
[C---:B------:R-:W-:Y:S03]  /*428c0*/  HMMA.1688.F32.TF32 R144, R204.reuse, R4, R144 ;  /* 0x00000004cc90723c */ /* 0x040fe60000081090 */
[----:B------:R-:W3:Y:S03]  /*428d0*/  LDL.LU R76, [R1+0x120] ;  /* 0x00012000014c7983 */ /* 0x000ee60000300800 */
[C---:B------:R-:W-:Y:S06]  /*428e0*/  HMMA.1688.F32.TF32 R148, R204.reuse, R64, R148 ;  /* 0x00000040cc94723c */ /* 0x040fec0000081094 */
[C---:B------:R-:W-:Y:S06]  /*428f0*/  HMMA.1688.F32.TF32 R152, R204.reuse, R60, R152 ;  /* 0x0000003ccc98723c */ /* 0x040fec0000081098 */
[C---:B------:R-:W-:Y:S06]  /*42900*/  HMMA.1688.F32.TF32 R156, R204.reuse, R56, R156 ;  /* 0x00000038cc9c723c */ /* 0x040fec000008109c */
[C---:B------:R-:W-:Y:S06]  /*42910*/  HMMA.1688.F32.TF32 R164, R204.reuse, R48, R164 ;  /* 0x00000030cca4723c */ /* 0x040fec00000810a4 */
[C---:B------:R-:W-:Y:S06]  /*42920*/  HMMA.1688.F32.TF32 R168, R204.reuse, R44, R168 ;  /* 0x0000002ccca8723c */ /* 0x040fec00000810a8 */
[C---:B------:R-:W-:Y:S06]  /*42930*/  HMMA.1688.F32.TF32 R172, R204.reuse, R40, R172 ;  /* 0x00000028ccac723c */ /* 0x040fec00000810ac */
[----:B--2---:R-:W-:-:S15]  /*42940*/  HMMA.1688.F32.TF32 R196, R204, R20, R196 ;  /* 0x00000014ccc4723c */ /* 0x004fde00000810c4 */
[----:B------:R-:W-:-:S08]  /*42950*/  NOP ;  /* 0x0000000000007918 */ /* 0x000fd00000000000 */
[----:B------:R-:W-:Y:S04]  /*42960*/  STL [R1+0x219c], R198 ;  /* 0x00219cc601007387 */ /* 0x000fe80000100800 */
[----:B------:R-:W-:Y:S01]  /*42970*/  STL [R1+0x2198], R199 ;  /* 0x002198c701007387 */ /* 0x000fe20000100800 */
[C---:B----4-:R-:W-:Y:S06]  /*42980*/  HMMA.1688.F32.TF32 R200, R204.reuse, R16, R200 ;  /* 0x00000010ccc8723c */ /* 0x050fec00000810c8 */
[----:B---3--:R-:W-:Y:S01]  /*42990*/  HMMA.1688.F32.TF32 R204, R204, R12, R72 ;  /* 0x0000000ccccc723c */ /* 0x008fe20000081048 */
[----:B------:R-:W2:Y:S04]  /*429a0*/  LDL.LU R72, [R1+0x110] ;  /* 0x0001100001487983 */ /* 0x000ea80000300800 */
[----:B------:R-:W2:Y:S04]  /*429b0*/  LDL.LU R73, [R1+0x114] ;  /* 0x0001140001497983 */ /* 0x000ea80000300800 */
[----:B------:R-:W2:Y:S04]  /*429c0*/  LDL.LU R74, [R1+0x118] ;  /* 0x00011800014a7983 */ /* 0x000ea80000300800 */
[----:B------:R-:W2:Y:S04]  /*429d0*/  LDL.LU R75, [R1+0x11c] ;  /* 0x00011c00014b7983 */ /* 0x000ea80000300800 */
[----:B------:R-:W3:Y:S04]  /*429e0*/  LDL.LU R84, [R1+0x100] ;  /* 0x0001000001547983 */ /* 0x000ee80000300800 */
[----:B------:R1:W-:Y:S04]  /*429f0*/  STL.64 [R1+0x140], R68 ;  /* 0x0001404401007387 */ /* 0x0003e80000100a00 */
[----:B------:R4:W-:Y:S04]  /*42a00*/  STL.64 [R1+0x148], R70 ;  /* 0x0001484601007387 */ /* 0x0009e80000100a00 */
[----:B------:R-:W3:Y:S04]  /*42a10*/  LDL.LU R85, [R1+0x104] ;  /* 0x0001040001557983 */ /* 0x000ee80000300800 */
[----:B------:R-:W3:Y:S04]  /*42a20*/  LDL.LU R86, [R1+0x108] ;  /* 0x0001080001567983 */ /* 0x000ee80000300800 */
[----:B------:R-:W3:Y:S04]  /*42a30*/  LDL.LU R87, [R1+0x10c] ;  /* 0x00010c0001577983 */ /* 0x000ee80000300800 */
[----:B-1----:R-:W3:Y:S04]  /*42a40*/  LDL.LU R68, [R1+0xb0] ;  /* 0x0000b00001447983 */ /* 0x002ee80000300800 */
[----:B------:R-:W3:Y:S04]  /*42a50*/  LDL.LU R69, [R1+0xb4] ;  /* 0x0000b40001457983 */ /* 0x000ee80000300800 */
[----:B----4-:R-:W4:Y:S04]  /*42a60*/  LDL.LU R70, [R1+0xb8] ;  /* 0x0000b80001467983 */ /* 0x010f280000300800 */
[----:B------:R-:W4:Y:S01]  /*42a70*/  LDL.LU R71, [R1+0xbc] ;  /* 0x0000bc0001477983 */ /* 0x000f220000300800 */
[----:B------:R-:W-:Y:S01]  /*42a80*/  IMAD.MOV.U32 R77, RZ, RZ, R210 ;  /* 0x000000ffff4d7224 */ /* 0x000fe200078e00d2 */
[----:B------:R-:W-:Y:S01]  /*42a90*/  MOV R78, R209 ;  /* 0x000000d1004e7202 */ /* 0x000fe20000000f00 */
[----:B------:R-:W-:Y:S01]  /*42aa0*/  IMAD.MOV.U32 R79, RZ, RZ, R208 ;  /* 0x000000ffff4f7224 */ /* 0x000fe200078e00d0 */
        /* <DEDUP_REMOVED lines=8> */
[----:B------:R-:W-:Y:S04]  /*42b30*/  LDS R209, [R211+UR12+0x25800] ;  /* 0x0258000cd3d17984 */ /* 0x000fe80008000800 */
[----:B------:R-:W-:Y:S04]  /*42b40*/  LDS R208, [R0+UR12+0x25800] ;  /* 0x0258000c00d07984 */ /* 0x000fe80008000800 */
[----:B------:R-:W-:Y:S04]  /*42b50*/  LDS R210, [R0+UR12+0x25c00] ;  /* 0x025c000c00d27984 */ /* 0x000fe80008000800 */
[----:B------:R-:W1:Y:S01]  /*42b60*/  LDS R211, [R211+UR12+0x25c00] ;  /* 0x025c000cd3d37984 */ /* 0x000e620008000800 */
[----:B------:R-:W-:-:S15]  /*42b70*/  HMMA.1688.F32.TF32 R76, R180, R28, R76 ;  /* 0x0000001cb44c723c */ /* 0x000fde000008104c */
[----:B------:R-:W-:-:S09]  /*42b80*/  NOP ;  /* 0x0000000000007918 */ /* 0x000fd20000000000 */
[----:B------:R-:W-:Y:S01]  /*42b90*/  MOV R185, R76 ;  /* 0x0000004c00b97202 */ /* 0x000fe20000000f00 */
[----:B------:R-:W-:Y:S01]  /*42ba0*/  IMAD.MOV.U32 R186, RZ, RZ, R77 ;  /* 0x000000ffffba7224 */ /* 0x000fe200078e004d */
[----:B------:R-:W4:Y:S01]  /*42bb0*/  LDL.LU R76, [R1+0x20] ;  /* 0x00002000014c7983 */ /* 0x000f220000300800 */
[----:B------:R-:W-:Y:S01]  /*42bc0*/  MOV R187, R78 ;  /* 0x0000004e00bb7202 */ /* 0x000fe20000000f00 */
[----:B------:R-:W-:Y:S02]  /*42bd0*/  IMAD.MOV.U32 R188, RZ, RZ, R79 ;  /* 0x000000ffffbc7224 */ /* 0x000fe400078e004f */
[----:B------:R-:W4:Y:S04]  /*42be0*/  LDL.LU R77, [R1+0x24] ;  /* 0x00002400014d7983 */ /* 0x000f280000300800 */
[----:B------:R-:W4:Y:S04]  /*42bf0*/  LDL.LU R78, [R1+0x28] ;  /* 0x00002800014e7983 */ /* 0x000f280000300800 */
[----:B------:R-:W4:Y:S01]  /*42c00*/  LDL.LU R79, [R1+0x2c] ;  /* 0x00002c00014f7983 */ /* 0x000f220000300800 */
[C---:B--2---:R-:W-:Y:S06]  /*42c10*/  HMMA.1688.F32.TF32 R72, R180.reuse, R24, R72 ;  /* 0x00000018b448723c */ /* 0x044fec0000081048 */
[C---:B---3--:R-:W-:Y:S06]  /*42c20*/  HMMA.1688.F32.TF32 R84, R180.reuse, R20, R84 ;  /* 0x00000014b454723c */ /* 0x048fec0000081054 */
[----:B----4-:R-:W-:-:S12]  /*42c30*/  HMMA.1688.F32.TF32 R68, R180, R16, R68 ;  /* 0x00000010b444723c */ /* 0x010fd80000081044 */
[----:B------:R-:W-:Y:S01]  /*42c40*/  MOV R189, R72 ;  /* 0x0000004800bd7202 */ /* 0x000fe20000000f00 */
[----:B------:R-:W-:Y:S01]  /*42c50*/  IMAD.MOV.U32 R190, RZ, RZ, R73 ;  /* 0x000000ffffbe7224 */ /* 0x000fe200078e0049 */
[----:B------:R-:W-:Y:S01]  /*42c60*/  MOV R72, R62 ;  /* 0x0000003e00487202 */ /* 0x000fe20000000f00 */
[----:B------:R-:W-:Y:S01]  /*42c70*/  IMAD.MOV.U32 R73, RZ, RZ, R66 ;  /* 0x000000ffff497224 */ /* 0x000fe200078e0042 */
[----:B------:R-:W-:Y:S01]  /*42c80*/  MOV R191, R74 ;  /* 0x0000004a00bf7202 */ /* 0x000fe20000000f00 */
[----:B------:R-:W2:Y:S01]  /*42c90*/  LDL.LU R62, [R1+0x228c] ;  /* 0x00228c00013e7983 */ /* 0x000ea20000300800 */
[----:B------:R-:W-:Y:S01]  /*42ca0*/  IMAD.MOV.U32 R195, RZ, RZ, R75 ;  /* 0x000000ffffc37224 */ /* 0x000fe200078e004b */
[----:B------:R-:W-:Y:S01]  /*42cb0*/  MOV R74, R67 ;  /* 0x00000043004a7202 */ /* 0x000fe20000000f00 */
[----:B------:R-:W-:Y:S01]  /*42cc0*/  IMAD.MOV.U32 R75, RZ, RZ, R10 ;  /* 0x000000ffff4b7224 */ /* 0x000fe200078e000a */
[----:B------:R-:W1:Y:S01]  /*42cd0*/  LDL.LU R66, [R1+0x2288] ;  /* 0x0022880001427983 */ /* 0x000e620000300800 */
[----:B------:R-:W-:Y:S01]  /*42ce0*/  MOV R194, R86 ;  /* 0x0000005600c27202 */ /* 0x000fe20000000f00 */
[----:B------:R-:W-:-:S02]  /*42cf0*/  IMAD.MOV.U32 R184, RZ, RZ, R87 ;  /* 0x000000ffffb87224 */ /* 0x000fc400078e0057 */
[----:B------:R-:W1:Y:S01]  /*42d00*/  LDL.LU R67, [R1+0x2284] ;  /* 0x0022840001437983 */ /* 0x000e620000300800 */
[----:B------:R-:W-:Y:S01]  /*42d10*/  MOV R192, R84 ;  /* 0x0000005400c07202 */ /* 0x000fe20000000f00 */
[----:B------:R-:W-:Y:S02]  /*42d20*/  IMAD.MOV.U32 R193, RZ, RZ, R85 ;  /* 0x000000ffffc17224 */ /* 0x000fe400078e0055 */
[----:B------:R-:W3:Y:S04]  /*42d30*/  LDL.LU R10, [R1+0x2280] ;  /* 0x00228000010a7983 */ /* 0x000ee80000300800 */
[----:B------:R-:W4:Y:S01]  /*42d40*/  LDL.LU.64 R86, [R1+0x2278] ;  /* 0x0022780001567983 */ /* 0x000f220000300a00 */
[----:B------:R-:W-:-:S03]  /*42d50*/  MOV R198, R68 ;  /* 0x0000004400c67202 */ /* 0x000fc60000000f00 */
[----:B------:R-:W4:Y:S01]  /*42d60*/  LDL.LU.64 R84, [R1+0x2270] ;  /* 0x0022700001547983 */ /* 0x000f220000300a00 */
[----:B------:R-:W-:-:S03]  /*42d70*/  MOV R68, R11 ;  /* 0x0000000b00447202 */ /* 0x000fc60000000f00 */
[----:B------:R-:W3:Y:S01]  /*42d80*/  LDL.LU R11, [R1+0x2268] ;  /* 0x00226800010b7983 */ /* 0x000ee20000300800 */
[----:B------:R-:W-:Y:S01]  /*42d90*/  IMAD.MOV.U32 R199, RZ, RZ, R69 ;  /* 0x000000ffffc77224 */ /* 0x000fe200078e0045 */
[----:B------:R-:W-:Y:S01]  /*42da0*/  MOV R17, R70 ;  /* 0x0000004600117202 */ /* 0x000fe20000000f00 */
[----:B------:R-:W-:Y:S01]  /*42db0*/  IMAD.MOV.U32 R69, RZ, RZ, R6 ;  /* 0x000000ffff457224 */ /* 0x000fe200078e0006 */
[----:B------:R-:W-:Y:S01]  /*42dc0*/  MOV R70, R7 ;  /* 0x0000000700467202 */ /* 0x000fe20000000f00 */
[----:B------:R-:W2:Y:S04]  /*42dd0*/  LDL.LU R6, [R1+0x2264] ;  /* 0x0022640001067983 */ /* 0x000ea80000300800 */
[----:B------:R-:W2:Y:S01]  /*42de0*/  LDL.LU R7, [R1+0x2260] ;  /* 0x0022600001077983 */ /* 0x000ea20000300800 */
[----:B------:R-:W-:Y:S01]  /*42df0*/  HMMA.1688.F32.TF32 R232, R180, R52, R232 ;  /* 0x00000034b4e8723c */ /* 0x000fe200000810e8 */
[----:B------:R-:W-:-:S05]  /*42e00*/  IMAD.MOV.U32 R16, RZ, RZ, R71 ;  /* 0x000000ffff107224 */ /* 0x000fca00078e0047 */
[----:B------:R-:W-:Y:S01]  /*42e10*/  HMMA.1688.F32.TF32 R88, R180, R12, R88 ;  /* 0x0000000cb458723c */ /* 0x000fe20000081058 */
[----:B------:R-:W-:-:S05]  /*42e20*/  IMAD.MOV.U32 R71, RZ, RZ, R2 ;  /* 0x000000ffff477224 */ /* 0x000fca00078e0002 */
[C---:B-1----:R-:W-:Y:S06]  /*42e30*/  HMMA.1688.F32.TF32 R72, R208.reuse, R66, R72 ;  /* 0x00000042d048723c */ /* 0x042fec0000081048 */
[C---:B---3--:R-:W-:Y:S06]  /*42e40*/  HMMA.1688.F32.TF32 R80, R208.reuse, R10, R80 ;  /* 0x0000000ad050723c */ /* 0x048fec0000081050 */
[----:B--2---:R-:W-:-:S15]  /*42e50*/  HMMA.1688.F32.TF32 R76, R208, R6, R76 ;  /* 0x00000006d04c723c */ /* 0x004fde000008104c */
[----:B------:R-:W-:-:S03]  /*42e60*/  NOP ;  /* 0x0000000000007918 */ /* 0x000fc60000000000 */
[----:B------:R-:W-:Y:S01]  /*42e70*/  IMAD.MOV.U32 R52, RZ, RZ, R83 ;  /* 0x000000ffff347224 */ /* 0x000fe200078e0053 */
[----:B------:R-:W-:Y:S01]  /*42e80*/  MOV R12, R80 ;  /* 0x00000050000c7202 */ /* 0x000fe20000000f00 */
[----:B------:R-:W-:Y:S01]  /*42e90*/  IMAD.MOV.U32 R13, RZ, RZ, R81 ;  /* 0x000000ffff0d7224 */ /* 0x000fe200078e0051 */
[----:B------:R-:W-:Y:S02]  /*42ea0*/  MOV R53, R82 ;  /* 0x0000005200357202 */ /* 0x000fe40000000f00 */
[----:B------:R1:W-:Y:S04]  /*42eb0*/  STL [R1+0x2138], R52 ;  /* 0x0021383401007387 */ /* 0x0003e80000100800 */
[----:B------:R-:W-:Y:S01]  /*42ec0*/  STL [R1+0x2134], R13 ;  /* 0x0021340d01007387 */ /* 0x000fe20000100800 */
[----:B------:R-:W-:-:S03]  /*42ed0*/  MOV R2, R79 ;  /* 0x0000004f00027202 */ /* 0x000fc60000000f00 */
[----:B------:R-:W-:Y:S01]  /*42ee0*/  STL [R1+0x2130], R12 ;  /* 0x0021300c01007387 */ /* 0x000fe20000100800 */
[----:B-1----:R-:W-:-:S03]  /*42ef0*/  IMAD.MOV.U32 R52, RZ, RZ, R72 ;  /* 0x000000ffff347224 */ /* 0x002fc600078e0048 */
[----:B------:R1:W-:Y:S01]  /*42f00*/  STL [R1+0x212c], R53 ;  /* 0x00212c3501007387 */ /* 0x0003e20000100800 */
[----:B------:R-:W-:-:S03]  /*42f10*/  IMAD.MOV.U32 R72, RZ, RZ, R63 ;  /* 0x000000ffff487224 */ /* 0x000fc600078e003f */
[----:B------:R2:W-:Y:S04]  /*42f20*/  STL.64 [R1+0x30], R76 ;  /* 0x0000304c01007387 */ /* 0x0005e80000100a00 */
[----:B------:R3:W-:Y:S04]  /*42f30*/  STL [R1+0x38], R78 ;  /* 0x0000384e01007387 */ /* 0x0007e80000100800 */
[----:B------:R4:W-:Y:S04]  /*42f40*/  STL [R1+0x213c], R2 ;  /* 0x00213c0201007387 */ /* 0x0009e80000100800 */
[----:B------:R-:W4:Y:S01]  /*42f50*/  LDL.LU R63, [R1+0x225c] ;  /* 0x00225c00013f7983 */ /* 0x000f220000300800 */
[----:B-1----:R-:W-:Y:S01]  /*42f60*/  MOV R53, R75 ;  /* 0x0000004b00357202 */ /* 0x002fe20000000f00 */
[----:B------:R-:W-:Y:S01]  /*42f70*/  IMAD.MOV.U32 R12, RZ, RZ, R74 ;  /* 0x000000ffff0c7224 */ /* 0x000fe200078e004a */
[----:B------:R-:W-:-:S02]  /*42f80*/  MOV R13, R73 ;  /* 0x00000049000d7202 */ /* 0x000fc40000000f00 */
[----:B------:R-:W4:Y:S04]  /*42f90*/  LDL.LU R73, [R1+0x94] ;  /* 0x0000940001497983 */ /* 0x000f280000300800 */
[----:B------:R-:W4:Y:S04]  /*42fa0*/  LDL.LU R74, [R1+0x98] ;  /* 0x00009800014a7983 */ /* 0x000f280000300800 */
[----:B------:R-:W4:Y:S01]  /*42fb0*/  LDL.LU R75, [R1+0x9c] ;  /* 0x00009c00014b7983 */ /* 0x000f220000300800 */
[C---:B------:R-:W-:Y:S03]  /*42fc0*/  HMMA.1688.F32.TF32 R220, R180.reuse, R64, R220 ;  /* 0x00000040b4dc723c */ /* 0x040fe600000810dc */
[----:B------:R-:W-:Y:S04]  /*42fd0*/  STL [R1+0x214c], R53 ;  /* 0x00214c3501007387 */ /* 0x000fe80000100800 */
[----:B------:R-:W-:Y:S01]  /*42fe0*/  STL [R1+0x2148], R52 ;  /* 0x0021483401007387 */ /* 0x000fe20000100800 */
[----:B------:R-:W-:Y:S01]  /*42ff0*/  HMMA.1688.F32.TF32 R244, R180, R40, R244 ;  /* 0x00000028b4f4723c */ /* 0x000fe200000810f4 */
[----:B------:R-:W-:-:S02]  /*43000*/  MOV R65, R89 ;  /* 0x0000005900417202 */ /* 0x000fc40000000f00 */
[----:B------:R-:W-:Y:S01]  /*43010*/  STL [R1+0x2144], R13 ;  /* 0x0021440d01007387 */ /* 0x000fe20000100800 */
[----:B------:R-:W-:-:S03]  /*43020*/  IMAD.MOV.U32 R64, RZ, RZ, R90 ;  /* 0x000000ffff407224 */ /* 0x000fc600078e005a */
[----:B------:R-:W-:Y:S01]  /*43030*/  STL [R1+0x2140], R12 ;  /* 0x0021400c01007387 */ /* 0x000fe20000100800 */
        /* <DEDUP_REMOVED lines=9> */
[----:B--2---:R-:W-:Y:S01]  /*430d0*/  MOV R76, R38 ;  /* 0x00000026004c7202 */ /* 0x004fe20000000f00 */
[----:B------:R-:W-:Y:S01]  /*430e0*/  IMAD.MOV.U32 R77, RZ, RZ, R39 ;  /* 0x000000ffff4d7224 */ /* 0x000fe200078e0027 */
[----:B------:R-:W-:Y:S01]  /*430f0*/  HMMA.1688.F32.TF32 R216, R180, R4, R216 ;  /* 0x00000004b4d8723c */ /* 0x000fe200000810d8 */
[----:B---3--:R-:W-:Y:S01]  /*43100*/  MOV R78, R42 ;  /* 0x0000002a004e7202 */ /* 0x008fe20000000f00 */
[----:B------:R-:W-:-:S04]  /*43110*/  IMAD.MOV.U32 R79, RZ, RZ, R43 ;  /* 0x000000ffff4f7224 */ /* 0x000fc800078e002b */
[----:B----4-:R-:W-:-:S15]  /*43120*/  HMMA.1688.F32.TF32 R68, R208, R62, R68 ;  /* 0x0000003ed044723c */ /* 0x010fde0000081044 */
[----:B------:R-:W-:-:S08]  /*43130*/  NOP ;  /* 0x0000000000007918 */ /* 0x000fd00000000000 */
[----:B------:R1:W-:Y:S04]  /*43140*/  STL [R1+0x18], R70 ;  /* 0x0000184601007387 */ /* 0x0003e80000100800 */
[----:B------:R-:W2:Y:S04]  /*43150*/  LDL.LU R88, [R1+0x80] ;  /* 0x0000800001587983 */ /* 0x000ea80000300800 */
[----:B------:R-:W3:Y:S04]  /*43160*/  LDL.LU R22, [R1+0x2258] ;  /* 0x0022580001167983 */ /* 0x000ee80000300800 */
[----:B------:R-:W4:Y:S04]  /*43170*/  LDL.LU R26, [R1+0x2254] ;  /* 0x00225400011a7983 */ /* 0x000f280000300800 */
[----:B------:R-:W4:Y:S04]  /*43180*/  LDL.LU R27, [R1+0x2250] ;  /* 0x00225000011b7983 */ /* 0x000f280000300800 */
[----:B------:R-:W3:Y:S04]  /*43190*/  LDL.LU R30, [R1+0x224c] ;  /* 0x00224c00011e7983 */ /* 0x000ee80000300800 */
[----:B------:R-:W3:Y:S04]  /*431a0*/  LDL.LU R31, [R1+0x2248] ;  /* 0x00224800011f7983 */ /* 0x000ee80000300800 */
[----:B------:R-:W4:Y:S01]  /*431b0*/  LDL.LU R34, [R1+0x2244] ;  /* 0x0022440001227983 */ /* 0x000f220000300800 */
[----:B------:R-:W-:-:S03]  /*431c0*/  MOV R4, R68 ;  /* 0x0000004400047202 */ /* 0x000fc60000000f00 */
[----:B------:R-:W4:Y:S01]  /*431d0*/  LDL.LU R35, [R1+0x2240] ;  /* 0x0022400001237983 */ /* 0x000f220000300800 */
[----:B------:R-:W-:-:S03]  /*431e0*/  IMAD.MOV.U32 R5, RZ, RZ, R69 ;  /* 0x000000ffff057224 */ /* 0x000fc600078e0045 */
[----:B------:R-:W3:Y:S01]  /*431f0*/  LDL.LU R38, [R1+0x223c] ;  /* 0x00223c0001267983 */ /* 0x000ee20000300800 */
[----:B------:R-:W-:-:S03]  /*43200*/  MOV R68, R58 ;  /* 0x0000003a00447202 */ /* 0x000fc60000000f00 */
[----:B------:R-:W3:Y:S01]  /*43210*/  LDL.LU R39, [R1+0x2238] ;  /* 0x0022380001277983 */ /* 0x000ee20000300800 */
[----:B------:R-:W-:-:S03]  /*43220*/  IMAD.MOV.U32 R69, RZ, RZ, R59 ;  /* 0x000000ffff457224 */ /* 0x000fc600078e003b */
[----:B------:R-:W4:Y:S04]  /*43230*/  LDL.LU R42, [R1+0x2234] ;  /* 0x00223400012a7983 */ /* 0x000f280000300800 */
[----:B------:R-:W4:Y:S04]  /*43240*/  LDL.LU R43, [R1+0x2230] ;  /* 0x00223000012b7983 */ /* 0x000f280000300800 */
[----:B------:R-:W2:Y:S04]  /*43250*/  LDL.LU R58, [R1+0x222c] ;  /* 0x00222c00013a7983 */ /* 0x000ea80000300800 */
[----:B------:R-:W2:Y:S01]  /*43260*/  LDL.LU R59, [R1+0x2228] ;  /* 0x00222800013b7983 */ /* 0x000ea20000300800 */
[----:B------:R-:W-:Y:S01]  /*43270*/  MOV R2, R71 ;  /* 0x0000004700027202 */ /* 0x000fe20000000f00 */
[----:B------:R-:W-:Y:S01]  /*43280*/  IMAD.MOV.U32 R71, RZ, RZ, R55 ;  /* 0x000000ffff477224 */ /* 0x000fe200078e0037 */
[----:B-1----:R-:W-:-:S02]  /*43290*/  MOV R70, R54 ;  /* 0x0000003600467202 */ /* 0x002fc40000000f00 */
[----:B------:R-:W3:Y:S01]  /*432a0*/  LDL.LU R54, [R1+0x2224] ;  /* 0x0022240001367983 */ /* 0x000ee20000300800 */
[----:B------:R-:W-:Y:S03]  /*432b0*/  HMMA.1688.F32.TF32 R212, R180, R8, R212 ;  /* 0x00000008b4d4723c */ /* 0x000fe600000810d4 */
[----:B------:R-:W3:Y:S04]  /*432c0*/  LDL.LU R55, [R1+0x2220] ;  /* 0x0022200001377983 */ /* 0x000ee80000300800 */
[----:B------:R-:W-:Y:S04]  /*432d0*/  STL [R1+0x2158], R2 ;  /* 0x0021580201007387 */ /* 0x000fe80000100800 */
[----:B------:R1:W-:Y:S04]  /*432e0*/  STL [R1+0x2154], R5 ;  /* 0x0021540501007387 */ /* 0x0003e80000100800 */
[----:B------:R1:W-:Y:S01]  /*432f0*/  STL [R1+0x2150], R4 ;  /* 0x0021500401007387 */ /* 0x0003e20000100800 */
[----:B--2---:R-:W-:-:S15]  /*43300*/  HMMA.1688.F32.TF32 R72, R208, R58, R72 ;  /* 0x0000003ad048723c */ /* 0x004fde0000081048 */
[----:B------:R-:W-:-:S09]  /*43310*/  NOP ;  /* 0x0000000000007918 */ /* 0x000fd20000000000 */
        /* <DEDUP_REMOVED lines=9> */
[----:B------:R-:W2:Y:S04]  /*433b0*/  LDL.LU R47, [R1+0x2218] ;  /* 0x00221800012f7983 */ /* 0x000ea80000300800 */
[----:B------:R-:W2:Y:S04]  /*433c0*/  LDL.LU R50, [R1+0x2214] ;  /* 0x0022140001327983 */ /* 0x000ea80000300800 */
[----:B------:R-:W2:Y:S01]  /*433d0*/  LDL.LU R51, [R1+0x2210] ;  /* 0x0022100001337983 */ /* 0x000ea20000300800 */
[C---:B---3--:R-:W-:Y:S06]  /*433e0*/  HMMA.1688.F32.TF32 R88, R208.reuse, R54, R88 ;  /* 0x00000036d058723c */ /* 0x048fec0000081058 */
[C---:B----4-:R-:W-:Y:S01]  /*433f0*/  HMMA.1688.F32.TF32 R68, R208.reuse, R42, R68 ;  /* 0x0000002ad044723c */ /* 0x050fe20000081044 */
[----:B------:R-:W-:Y:S04]  /*43400*/  STL [R1+0x2164], R13 ;  /* 0x0021640d01007387 */ /* 0x000fe80000100800 */
[----:B------:R-:W-:Y:S04]  /*43410*/  STL [R1+0x2160], R9 ;  /* 0x0021600901007387 */ /* 0x000fe80000100800 */
[----:B------:R3:W-:Y:S09]  /*43420*/  STL [R1+0x215c], R8 ;  /* 0x00215c0801007387 */ /* 0x0007f20000100800 */
[----:B------:R-:W-:Y:S01]  /*43430*/  MOV R53, R90 ;  /* 0x0000005a00357202 */ /* 0x000fe20000000f00 */
[----:B------:R-:W-:Y:S01]  /*43440*/  IMAD.MOV.U32 R52, RZ, RZ, R91 ;  /* 0x000000ffff347224 */ /* 0x000fe200078e005b */
[----:B-1----:R-:W-:Y:S01]  /*43450*/  MOV R5, R88 ;  /* 0x0000005800057202 */ /* 0x002fe20000000f00 */
[----:B------:R-:W-:Y:S01]  /*43460*/  IMAD.MOV.U32 R4, RZ, RZ, R89 ;  /* 0x000000ffff047224 */ /* 0x000fe200078e0059 */
[----:B------:R-:W4:Y:S04]  /*43470*/  LDL.LU.64 R90, [R1+0x2208] ;  /* 0x00220800015a7983 */ /* 0x000f280000300a00 */
[----:B------:R-:W4:Y:S01]  /*43480*/  LDL.LU.64 R88, [R1+0x2200] ;  /* 0x0022000001587983 */ /* 0x000f220000300a00 */
[----:B------:R-:W-:Y:S01]  /*43490*/  MOV R24, R68 ;  /* 0x0000004400187202 */ /* 0x000fe20000000f00 */
[----:B------:R-:W-:Y:S01]  /*434a0*/  IMAD.MOV.U32 R25, RZ, RZ, R69 ;  /* 0x000000ffff197224 */ /* 0x000fe200078e0045 */
[C---:B--2---:R-:W-:Y:S06]  /*434b0*/  HMMA.1688.F32.TF32 R76, R208.reuse, R46, R76 ;  /* 0x0000002ed04c723c */ /* 0x044fec000008104c */
[----:B------:R-:W-:-:S15]  /*434c0*/  HMMA.1688.F32.TF32 R80, R208, R50, R80 ;  /* 0x00000032d050723c */ /* 0x000fde0000081050 */
[----:B------:R-:W-:-:S03]  /*434d0*/  NOP ;  /* 0x0000000000007918 */ /* 0x000fc60000000000 */
[----:B------:R-:W-:Y:S01]  /*434e0*/  IMAD.MOV.U32 R21, RZ, RZ, R77 ;  /* 0x000000ffff157224 */ /* 0x000fe200078e004d */
[----:B------:R-:W-:-:S05]  /*434f0*/  MOV R20, R76 ;  /* 0x0000004c00147202 */ /* 0x000fca0000000f00 */
[----:B---3--:R-:W-:Y:S01]  /*43500*/  MOV R8, R82 ;  /* 0x0000005200087202 */ /* 0x008fe20000000f00 */
[----:B------:R-:W-:Y:S01]  /*43510*/  IMAD.MOV.U32 R2, RZ, RZ, R83 ;  /* 0x000000ffff027224 */ /* 0x000fe200078e0053 */
[----:B------:R-:W-:Y:S01]  /*43520*/  MOV R13, R80 ;  /* 0x00000050000d7202 */ /* 0x000fe20000000f00 */
[----:B------:R-:W-:Y:S01]  /*43530*/  IMAD.MOV.U32 R9, RZ, RZ, R81 ;  /* 0x000000ffff097224 */ /* 0x000fe200078e0051 */
[----:B------:R-:W2:Y:S04]  /*43540*/  LDL.LU.64 R82, [R1+0x21f8] ;  /* 0x0021f80001527983 */ /* 0x000ea80000300a00 */
[----:B------:R-:W2:Y:S04]  /*43550*/  LDL.LU.64 R80, [R1+0x21f0] ;  /* 0x0021f00001507983 */ /* 0x000ea80000300a00 */
[----:B------:R1:W-:Y:S04]  /*43560*/  STL.64 [R1+0x2b8], R78 ;  /* 0x0002b84e01007387 */ /* 0x0003e80000100a00 */
[----:B-1----:R-:W3:Y:S04]  /*43570*/  LDL.LU.64 R78, [R1+0x21e8] ;  /* 0x0021e800014e7983 */ /* 0x002ee80000300a00 */
[----:B------:R-:W3:Y:S04]  /*43580*/  LDL.LU.64 R76, [R1+0x21e0] ;  /* 0x0021e000014c7983 */ /* 0x000ee80000300a00 */
[----:B------:R-:W-:Y:S04]  /*43590*/  STL [R1+0x20fc], R21 ;  /* 0x0020fc1501007387 */ /* 0x000fe80000100800 */
[----:B------:R-:W-:Y:S04]  /*435a0*/  STL [R1+0x20f8], R20 ;  /* 0x0020f81401007387 */ /* 0x000fe80000100800 */
[----:B------:R1:W-:Y:S04]  /*435b0*/  STL.64 [R1+0x2a8], R70 ;  /* 0x0002a84601007387 */ /* 0x0003e80000100a00 */
[----:B-1----:R-:W4:Y:S04]  /*435c0*/  LDL.LU.64 R70, [R1+0x21d8] ;  /* 0x0021d80001467983 */ /* 0x002f280000300a00 */
[----:B------:R-:W4:Y:S01]  /*435d0*/  LDL.LU.64 R68, [R1+0x21d0] ;  /* 0x0021d00001447983 */ /* 0x000f220000300a00 */
[----:B------:R-:W-:Y:S03]  /*435e0*/  HMMA.1688.F32.TF32 R72, R208, R34, R72 ;  /* 0x00000022d048723c */ /* 0x000fe60000081048 */
[----:B------:R-:W-:Y:S04]  /*435f0*/  STL [R1+0x2108], R25 ;  /* 0x0021081901007387 */ /* 0x000fe80000100800 */
[----:B------:R-:W-:-:S15]  /*43600*/  STL [R1+0x2104], R24 ;  /* 0x0021041801007387 */ /* 0x000fde0000100800 */
[----:B------:R-:W-:-:S02]  /*43610*/  NOP ;  /* 0x0000000000007918 */ /* 0x000fc40000000000 */
[----:B------:R-:W-:Y:S01]  /*43620*/  MOV R32, R72 ;  /* 0x0000004800207202 */ /* 0x000fe20000000f00 */
[----:B------:R-:W-:Y:S01]  /*43630*/  IMAD.MOV.U32 R33, RZ, RZ, R73 ;  /* 0x000000ffff217224 */ /* 0x000fe200078e0049 */
[----:B----4-:R-:W-:-:S15]  /*43640*/  HMMA.1688.F32.TF32 R68, R208, R38, R68 ;  /* 0x00000026d044723c */ /* 0x010fde0000081044 */
[----:B------:R-:W-:-:S09]  /*43650*/  NOP ;  /* 0x0000000000007918 */ /* 0x000fd20000000000 */
[----:B------:R-:W-:Y:S01]  /*43660*/  IMAD.MOV.U32 R29, RZ, RZ, R69 ;  /* 0x000000ffff1d7224 */ /* 0x000fe200078e0045 */
[----:B------:R-:W-:Y:S01]  /*43670*/  MOV R28, R68 ;  /* 0x00000044001c7202 */ /* 0x000fe20000000f00 */
[----:B------:R-:W-:Y:S04]  /*43680*/  STL.64 [R1+0x298], R70 ;  /* 0x0002984601007387 */ /* 0x000fe80000100a00 */
[----:B------:R-:W-:Y:S04]  /*43690*/  STL [R1+0x20f4], R29 ;  /* 0x0020f41d01007387 */ /* 0x000fe80000100800 */
[----:B------:R-:W-:Y:S04]  /*436a0*/  STL [R1+0x20f0], R28 ;  /* 0x0020f01c01007387 */ /* 0x000fe80000100800 */
[----:B------:R1:W-:Y:S01]  /*436b0*/  STL.64 [R1+0x288], R74 ;  /* 0x0002884a01007387 */ /* 0x0003e20000100a00 */
[C---:B------:R-:W-:Y:S03]  /*436c0*/  HMMA.1688.F32.TF32 R248, R180.reuse, R36, R248 ;  /* 0x00000024b4f8723c */ /* 0x040fe600000810f8 */
[----:B------:R-:W-:Y:S03]  /*436d0*/  LDS R68, [R0+UR12+0x25880] ;  /* 0x0258800c00447984 */ /* 0x000fe60008000800 */
[----:B------:R-:W-:Y:S01]  /*436e0*/  HMMA.1688.F32.TF32 R240, R180, R44, R240 ;  /* 0x0000002cb4f0723c */ /* 0x000fe200000810f0 */
[----:B------:R-:W-:Y:S04]  /*436f0*/  LDS R70, [R0+UR12+0x25c80] ;  /* 0x025c800c00467984 */ /* 0x000fe80008000800 */
[----:B-1----:R-:W4:Y:S04]  /*43700*/  LDL.LU.64 R74, [R1+0x21c8] ;  /* 0x0021c800014a7983 */ /* 0x002f280000300a00 */
[----:B------:R-:W4:Y:S04]  /*43710*/  LDL.LU.64 R72, [R1+0x21c0] ;  /* 0x0021c00001487983 */ /* 0x000f280000300a00 */
[----:B------:R-:W-:Y:S04]  /*43720*/  STL [R1+0x210c], R33 ;  /* 0x00210c2101007387 */ /* 0x000fe80000100800 */
[----:B------:R-:W-:Y:S01]  /*43730*/  STL [R1+0x2100], R32 ;  /* 0x0021002001007387 */ /* 0x000fe20000100800 */
[----:B----4-:R-:W-:-:S15]  /*43740*/  HMMA.1688.F32.TF32 R72, R208, R30, R72 ;  /* 0x0000001ed048723c */ /* 0x010fde0000081048 */
[----:B------:R-:W-:-:S09]  /*43750*/  NOP ;  /* 0x0000000000007918 */ /* 0x000fd20000000000 */
[----:B------:R-:W-:Y:S01]  /*43760*/  IMAD.MOV.U32 R37, RZ, RZ, R73 ;  /* 0x000000ffff257224 */ /* 0x000fe200078e0049 */
[----:B------:R-:W-:Y:S01]  /*43770*/  MOV R36, R72 ;  /* 0x0000004800247202 */ /* 0x000fe20000000f00 */
[----:B------:R3:W-:Y:S04]  /*43780*/  STL.64 [R1+0x278], R74 ;  /* 0x0002784a01007387 */ /* 0x0007e80000100a00 */
[----:B------:R-:W-:Y:S04]  /*43790*/  STL [R1+0x2114], R37 ;  /* 0x0021142501007387 */ /* 0x000fe80000100800 */
[----:B------:R-:W-:Y:S01]  /*437a0*/  STL [R1+0x2110], R36 ;  /* 0x0021102401007387 */ /* 0x000fe20000100800 */
[----:B---3--:R-:W-:Y:S07]  /*437b0*/  HMMA.1688.F32.TF32 R72, R208, R26, R76 ;  /* 0x0000001ad048723c */ /* 0x008fee000008104c */
[----:B------:R-:W-:-:S02]  /*437c0*/  MOV R76, R23 ;  /* 0x00000017004c7202 */ /* 0x000fc40000000f00 */
[----:B------:R-:W2:Y:S01]  /*437d0*/  LDL.LU R23, [R1+0x21bc] ;  /* 0x0021bc0001177983 */ /* 0x000ea20000300800 */
[----:B------:R-:W-:Y:S01]  /*437e0*/  IMAD.MOV.U32 R77, RZ, RZ, R87 ;  /* 0x000000ffff4d7224 */ /* 0x000fe200078e0057 */
[----:B------:R-:W-:Y:S01]  /*437f0*/  MOV R78, R18 ;  /* 0x00000012004e7202 */ /* 0x000fe20000000f00 */
[----:B------:R-:W-:Y:S01]  /*43800*/  IMAD.MOV.U32 R79, RZ, RZ, R19 ;  /* 0x000000ffff4f7224 */ /* 0x000fe200078e0013 */
[----:B------:R-:W3:Y:S04]  /*43810*/  LDL.LU R87, [R1+0x21b8] ;  /* 0x0021b80001577983 */ /* 0x000ee80000300800 */
[----:B------:R-:W3:Y:S04]  /*43820*/  LDL.LU R18, [R1+0x21b4] ;  /* 0x0021b40001127983 */ /* 0x000ee80000300800 */
[----:B------:R-:W3:Y:S03]  /*43830*/  LDL.LU R19, [R1+0x21b0] ;  /* 0x0021b00001137983 */ /* 0x000ee60000300800 */
[----:B------:R-:W-:Y:S01]  /*43840*/  MOV R21, R72 ;  /* 0x0000004800157202 */ /* 0x000fe20000000f00 */
[----:B------:R-:W-:Y:S01]  /*43850*/  IMAD.MOV.U32 R20, RZ, RZ, R73 ;  /* 0x000000ffff147224 */ /* 0x000fe200078e0049 */
[----:B------:R-:W-:Y:S01]  /*43860*/  MOV R29, R74 ;  /* 0x0000004a001d7202 */ /* 0x000fe20000000f00 */
[----:B------:R-:W-:-:S05]  /*43870*/  IMAD.MOV.U32 R28, RZ, RZ, R75 ;  /* 0x000000ffff1c7224 */ /* 0x000fca00078e004b */
[----:B------:R-:W-:Y:S04]  /*43880*/  STL [R1+0x2124], R28 ;  /* 0x0021241c01007387 */ /* 0x000fe80000100800 */
[----:B------:R-:W-:Y:S04]  /*43890*/  STL [R1+0x2120], R29 ;  /* 0x0021201d01007387 */ /* 0x000fe80000100800 */
[----:B------:R-:W-:Y:S04]  /*438a0*/  STL [R1+0x211c], R20 ;  /* 0x00211c1401007387 */ /* 0x000fe80000100800 */
[----:B------:R-:W-:Y:S01]  /*438b0*/  STL [R1+0x2118], R21 ;  /* 0x0021181501007387 */ /* 0x000fe20000100800 */
[----:B--2---:R-:W-:Y:S07]  /*438c0*/  HMMA.1688.F32.TF32 R72, R208, R22, R80 ;  /* 0x00000016d048723c */ /* 0x004fee0000081050 */
[----:B------:R-:W-:Y:S01]  /*438d0*/  MOV R80, R90 ;  /* 0x0000005a00507202 */ /* 0x000fe20000000f00 */
[----:B------:R-:W-:Y:S01]  /*438e0*/  IMAD.MOV.U32 R81, RZ, RZ, R91 ;  /* 0x000000ffff517224 */ /* 0x000fe200078e005b */
[----:B------:R-:W-:Y:S01]  /*438f0*/  MOV R82, R14 ;  /* 0x0000000e00527202 */ /* 0x000fe20000000f00 */
[----:B------:R-:W-:-:S13]  /*43900*/  IMAD.MOV.U32 R83, RZ, RZ, R15 ;  /* 0x000000ffff537224 */ /* 0x000fda00078e000f */
[----:B------:R3:W-:Y:S04]  /*43910*/  STL.64 [R1+0x258], R74 ;  /* 0x0002584a01007387 */ /* 0x0007e80000100a00 */
[----:B------:R-:W2:Y:S04]  /*43920*/  LDL.LU R90, [R1+0x21ac] ;  /* 0x0021ac00015a7983 */ /* 0x000ea80000300800 */
[----:B------:R-:W2:Y:S04]  /*43930*/  LDL.LU R91, [R1+0x21a8] ;  /* 0x0021a800015b7983 */ /* 0x000ea80000300800 */
[----:B------:R-:W2:Y:S04]  /*43940*/  LDL.LU R14, [R1+0x21a4] ;  /* 0x0021a400010e7983 */ /* 0x000ea80000300800 */
[----:B------:R-:W2:Y:S01]  /*43950*/  LDL.LU R15, [R1+0x21a0] ;  /* 0x0021a000010f7983 */ /* 0x000ea20000300800 */
[----:B------:R-:W-:Y:S01]  /*43960*/  MOV R44, R72 ;  /* 0x00000048002c7202 */ /* 0x000fe20000000f00 */
[----:B------:R-:W-:-:S02]  /*43970*/  IMAD.MOV.U32 R45, RZ, RZ, R73 ;  /* 0x000000ffff2d7224 */ /* 0x000fc400078e0049 */
[----:B---3--:R-:W-:Y:S06]  /*43980*/  HMMA.1688.F32.TF32 R72, R208, R18, R84 ;  /* 0x00000012d048723c */ /* 0x008fec0000081054 */
[----:B------:R-:W-:-:S15]  /*43990*/  HMMA.1688.F32.TF32 R236, R180, R48, R236 ;  /* 0x00000030b4ec723c */ /* 0x000fde00000810ec */
[----:B------:R-:W-:-:S02]  /*439a0*/  NOP ;  /* 0x0000000000007918 */ /* 0x000fc40000000000 */
[----:B------:R2:W-:Y:S04]  /*439b0*/  STL.64 [R1+0x248], R74 ;  /* 0x0002484a01007387 */ /* 0x0005e80000100a00 */
[----:B------:R-:W3:Y:S04]  /*439c0*/  LDL.LU R84, [R1+0xe0] ;  /* 0x0000e00001547983 */ /* 0x000ee80000300800 */
[----:B------:R-:W3:Y:S04]  /*439d0*/  LDL.LU R85, [R1+0xe4] ;  /* 0x0000e40001557983 */ /* 0x000ee80000300800 */
[----:B------:R-:W3:Y:S04]  /*439e0*/  LDL.LU R86, [R1+0xe8] ;  /* 0x0000e80001567983 */ /* 0x000ee80000300800 */
[----:B------:R-:W3:Y:S01]  /*439f0*/  LDL.LU R87, [R1+0xec] ;  /* 0x0000ec0001577983 */ /* 0x000ee20000300800 */
[----:B------:R-:W-:Y:S01]  /*43a00*/  MOV R48, R72 ;  /* 0x0000004800307202 */ /* 0x000fe20000000f00 */
[----:B------:R-:W-:Y:S01]  /*43a10*/  IMAD.MOV.U32 R49, RZ, RZ, R73 ;  /* 0x000000ffff317224 */ /* 0x000fe200078e0049 */
[----:B------:R-:W-:Y:S06]  /*43a20*/  HMMA.1688.F32.TF32 R224, R180, R60, R224 ;  /* 0x0000003cb4e0723c */ /* 0x000fec00000810e0 */
[----:B--2---:R-:W-:Y:S01]  /*43a30*/  HMMA.1688.F32.TF32 R72, R208, R14, R88 ;  /* 0x0000000ed048723c */ /* 0x004fe20000081058 */
[----:B------:R-:W2:Y:S04]  /*43a40*/  LDL.LU R88, [R1+0xf0] ;  /* 0x0000f00001587983 */ /* 0x000ea80000300800 */
[----:B------:R-:W2:Y:S04]  /*43a50*/  LDL.LU R89, [R1+0xf4] ;  /* 0x0000f40001597983 */ /* 0x000ea80000300800 */
[----:B------:R-:W2:Y:S04]  /*43a60*/  LDL.LU R90, [R1+0xf8] ;  /* 0x0000f800015a7983 */ /* 0x000ea80000300800 */
[----:B------:R-:W2:Y:S01]  /*43a70*/  LDL.LU R91, [R1+0xfc] ;  /* 0x0000fc00015b7983 */ /* 0x000ea20000300800 */
[----:B------:R-:W-:Y:S03]  /*43a80*/  HMMA.1688.F32.TF32 R228, R180, R56, R228 ;  /* 0x00000038b4e4723c */ /* 0x000fe600000810e4 */
[----:B------:R-:W-:Y:S04]  /*43a90*/  LDS R180, [R252+UR12+0x25800] ;  /* 0x0258000cfcb47984 */ /* 0x000fe80008000800 */
[----:B------:R-:W-:Y:S04]  /*43aa0*/  LDS R182, [R252+UR12+0x25c00] ;  /* 0x025c000cfcb67984 */ /* 0x000fe80008000800 */
[----:B------:R-:W-:Y:S04]  /*43ab0*/  LDS R181, [R3+UR12+0x25800] ;  /* 0x0258000c03b57984 */ /* 0x000fe80008000800 */
[----:B------:R-:W3:Y:S01]  /*43ac0*/  LDS R183, [R3+UR12+0x25c00] ;  /* 0x025c000c03b77984 */ /* 0x000ee20008000800 */
[----:B------:R-:W-:-:S05]  /*43ad0*/  LOP3.LUT R61, R0, 0x20, RZ, 0x3c, !PT ;  /* 0x00000020003d7812 */ /* 0x000fca00078e3cff */
[----:B------:R-:W-:Y:S04]  /*43ae0*/  LDS R69, [R61+UR12+0x25880] ;  /* 0x0258800c3d457984 */ /* 0x000fe80008000800 */
[----:B------:R1:W4:Y:S01]  /*43af0*/  LDS R71, [R61+UR12+0x25c80] ;  /* 0x025c800c3d477984 */ /* 0x0003220008000800 */
[----:B------:R-:W-:Y:S02]  /*43b00*/  MOV R33, R72 ;  /* 0x0000004800217202 */ /* 0x000fe40000000f00 */
[----:B------:R-:W-:Y:S01]  /*43b10*/  MOV R24, R74 ;  /* 0x0000004a00187202 */ /* 0x000fe20000000f00 */
[----:B------:R-:W-:Y:S04]  /*43b20*/  LDS R72, [R252+UR12+0x25880] ;  /* 0x0258800cfc487984 */ /* 0x000fe80008000800 */
[----:B------:R1:W-:Y:S01]  /*43b30*/  LDS R74, [R252+UR12+0x25c80] ;  /* 0x025c800cfc4a7984 */ /* 0x0003e20008000800 */
[C---:B---3--:R-:W-:Y:S06]  /*43b40*/  HMMA.1688.F32.TF32 R84, R180.reuse, R6, R84 ;  /* 0x00000006b454723c */ /* 0x048fec0000081054 */
[C---:B------:R-:W-:Y:S06]  /*43b50*/  HMMA.1688.F32.TF32 R76, R180.reuse, R62, R76 ;  /* 0x0000003eb44c723c */ /* 0x040fec000008104c */
[C---:B------:R-:W-:Y:S06]  /*43b60*/  HMMA.1688.F32.TF32 R80, R180.reuse, R66, R80 ;  /* 0x00000042b450723c */ /* 0x040fec0000081050 */
[C---:B------:R-:W-:Y:S05]  /*43b70*/  HMMA.1688.F32.TF32 R92, R180.reuse, R58, R92 ;  /* 0x0000003ab45c723c */ /* 0x040fea000008105c */
[----:B------:R-:W-:Y:S01]  /*43b80*/  STL.64 [R1+0x1a0], R84 ;  /* 0x0001a05401007387 */ /* 0x000fe20000100a00 */
[----:B------:R-:W-:Y:S03]  /*43b90*/  HMMA.1688.F32.TF32 R96, R180, R54, R96 ;  /* 0x00000036b460723c */ /* 0x000fe60000081060 */
[----:B------:R-:W-:Y:S03]  /*43ba0*/  STL.64 [R1+0x1a8], R86 ;  /* 0x0001a85601007387 */ /* 0x000fe60000100a00 */
[----:B------:R-:W-:Y:S01]  /*43bb0*/  MOV R60, R76 ;  /* 0x0000004c003c7202 */ /* 0x000fe20000000f00 */
[----:B-1----:R-:W-:Y:S01]  /*43bc0*/  IMAD.MOV.U32 R61, RZ, RZ, R77 ;  /* 0x000000ffff3d7224 */ /* 0x002fe200078e004d */
[----:B------:R1:W-:Y:S01]  /*43bd0*/  STL [R1+0x198], R78 ;  /* 0x0001984e01007387 */ /* 0x0003e20000100800 */
[----:B------:R-:W-:-:S03]  /*43be0*/  MOV R252, R79 ;  /* 0x0000004f00fc7202 */ /* 0x000fc60000000f00 */
[----:B------:R-:W-:Y:S01]  /*43bf0*/  MOV R28, R80 ;  /* 0x00000050001c7202 */ /* 0x000fe20000000f00 */
[----:B------:R-:W-:Y:S01]  /*43c00*/  IMAD.MOV.U32 R29, RZ, RZ, R81 ;  /* 0x000000ffff1d7224 */ /* 0x000fe200078e0051 */
[----:B------:R-:W-:Y:S01]  /*43c10*/  MOV R20, R82 ;  /* 0x0000005200147202 */ /* 0x000fe20000000f00 */
[----:B------:R-:W-:Y:S01]  /*43c20*/  IMAD.MOV.U32 R21, RZ, RZ, R83 ;  /* 0x000000ffff157224 */ /* 0x000fe200078e0053 */
[C---:B-1----:R-:W-:Y:S01]  /*43c30*/  HMMA.1688.F32.TF32 R76, R180.reuse, R50, R100 ;  /* 0x00000032b44c723c */ /* 0x042fe20000081064 */
[----:B------:R-:W-:Y:S05]  /*43c40*/  STL [R1+0x20bc], R92 ;  /* 0x0020bc5c01007387 */ /* 0x000fea0000100800 */
[C---:B------:R-:W-:Y:S01]  /*43c50*/  HMMA.1688.F32.TF32 R80, R180.reuse, R46, R104 ;  /* 0x0000002eb450723c */ /* 0x040fe20000081068 */
[----:B------:R-:W-:Y:S04]  /*43c60*/  STL [R1+0x20b8], R93 ;  /* 0x0020b85d01007387 */ /* 0x000fe80000100800 */
[----:B------:R-:W-:Y:S01]  /*43c70*/  STL [R1+0x20b4], R94 ;  /* 0x0020b45e01007387 */ /* 0x000fe20000100800 */
[C---:B------:R-:W-:Y:S03]  /*43c80*/  HMMA.1688.F32.TF32 R84, R180.reuse, R42, R108 ;  /* 0x0000002ab454723c */ /* 0x040fe6000008106c */
[----:B------:R1:W-:Y:S03]  /*43c90*/  STL [R1+0x20b0], R95 ;  /* 0x0020b05f01007387 */ /* 0x0003e60000100800 */
[C---:B-1----:R-:W-:Y:S01]  /*43ca0*/  HMMA.1688.F32.TF32 R92, R180.reuse, R34, R116 ;  /* 0x00000022b45c723c */ /* 0x042fe20000081074 */
[----:B------:R-:W-:Y:S04]  /*43cb0*/  STL [R1+0x20cc], R96 ;  /* 0x0020cc6001007387 */ /* 0x000fe80000100800 */
        /* <DEDUP_REMOVED lines=8> */
[----:B------:R-:W-:Y:S04]  /*43d40*/  STL [R1+0x20e4], R81 ;  /* 0x0020e45101007387 */ /* 0x000fe80000100800 */
[----:B------:R-:W-:Y:S04]  /*43d50*/  STL [R1+0x20e0], R82 ;  /* 0x0020e05201007387 */ /* 0x000fe80000100800 */
[----:B------:R-:W-:Y:S04]  /*43d60*/  STL [R1+0x20dc], R83 ;  /* 0x0020dc5301007387 */ /* 0x000fe80000100800 */
[----:B------:R-:W-:Y:S04]  /*43d70*/  STL [R1+0x20ec], R86 ;  /* 0x0020ec5601007387 */ /* 0x000fe80000100800 */
[----:B------:R-:W-:Y:S04]  /*43d80*/  STL [R1+0x20a8], R87 ;  /* 0x0020a85701007387 */ /* 0x000fe80000100800 */
[----:B------:R3:W-:Y:S01]  /*43d90*/  STL.64 [R1+0x230], R92 ;  /* 0x0002305c01007387 */ /* 0x0007e20000100a00 */
[----:B------:R-:W-:Y:S01]  /*43da0*/  IMAD.MOV.U32 R209, RZ, RZ, R65 ;  /* 0x000000ffffd17224 */ /* 0x000fe200078e0041 */
[----:B------:R-:W-:Y:S01]  /*43db0*/  MOV R210, R64 ;  /* 0x0000004000d27202 */ /* 0x000fe20000000f00 */
[C---:B-1----:R-:W-:Y:S01]  /*43dc0*/  HMMA.1688.F32.TF32 R76, R180.reuse, R30, R120 ;  /* 0x0000001eb44c723c */ /* 0x042fe20000081078 */
[----:B------:R1:W-:Y:S05]  /*43dd0*/  STL.64 [R1+0x238], R94 ;  /* 0x0002385e01007387 */ /* 0x0003ea0000100a00 */
[----:B--2---:R-:W-:-:S15]  /*43de0*/  HMMA.1688.F32.TF32 R88, R180, R10, R88 ;  /* 0x0000000ab458723c */ /* 0x004fde0000081058 */
[----:B------:R-:W-:-:S09]  /*43df0*/  NOP ;  /* 0x0000000000007918 */ /* 0x000fd20000000000 */
[----:B------:R-:W-:Y:S01]  /*43e00*/  MOV R56, R88 ;  /* 0x0000005800387202 */ /* 0x000fe20000000f00 */
[----:B------:R-:W-:Y:S01]  /*43e10*/  IMAD.MOV.U32 R57, RZ, RZ, R89 ;  /* 0x000000ffff397224 */ /* 0x000fe200078e0059 */
[----:B------:R-:W-:Y:S01]  /*43e20*/  MOV R37, R90 ;  /* 0x0000005a00257202 */ /* 0x000fe20000000f00 */
[----:B------:R-:W-:Y:S02]  /*43e30*/  IMAD.MOV.U32 R36, RZ, RZ, R91 ;  /* 0x000000ffff247224 */ /* 0x000fe400078e005b */
[----:B------:R-:W-:Y:S06]  /*43e40*/  HMMA.1688.F32.TF32 R88, R180, R38, R112 ;  /* 0x00000026b458723c */ /* 0x000fec0000081070 */
[----:B----4-:R-:W-:-:S15]  /*43e50*/  HMMA.1688.F32.TF32 R112, R68, R6, R144 ;  /* 0x000000064470723c */ /* 0x010fde0000081090 */
[----:B------:R-:W-:-:S09]  /*43e60*/  NOP ;  /* 0x0000000000007918 */ /* 0x000fd20000000000 */
[----:B------:R-:W-:Y:S01]  /*43e70*/  IMAD.MOV.U32 R98, RZ, RZ, R112 ;  /* 0x000000ffff627224 */ /* 0x000fe200078e0070 */
[----:B------:R-:W-:Y:S01]  /*43e80*/  MOV R99, R113 ;  /* 0x0000007100637202 */ /* 0x000fe20000000f00 */
[----:B---3--:R-:W-:Y:S01]  /*43e90*/  IMAD.MOV.U32 R92, RZ, RZ, R114 ;  /* 0x000000ffff5c7224 */ /* 0x008fe200078e0072 */
[----:B------:R-:W-:Y:S02]  /*43ea0*/  MOV R93, R115 ;  /* 0x00000073005d7202 */ /* 0x000fe40000000f00 */
[----:B------:R-:W-:-:S15]  /*43eb0*/  HMMA.1688.F32.TF32 R112, R68, R66, R148 ;  /* 0x000000424470723c */ /* 0x000fde0000081094 */
[----:B------:R-:W-:-:S09]  /*43ec0*/  NOP ;  /* 0x0000000000007918 */ /* 0x000fd20000000000 */
[----:B------:R-:W-:Y:S01]  /*43ed0*/  IMAD.MOV.U32 R64, RZ, RZ, R112 ;  /* 0x000000ffff407224 */ /* 0x000fe200078e0070 */
[----:B------:R-:W-:Y:S01]  /*43ee0*/  MOV R65, R113 ;  /* 0x0000007100417202 */ /* 0x000fe20000000f00 */
[----:B-1----:R-:W-:Y:S01]  /*43ef0*/  IMAD.MOV.U32 R94, RZ, RZ, R114 ;  /* 0x000000ffff5e7224 */ /* 0x002fe200078e0072 */
[----:B------:R-:W-:Y:S02]  /*43f00*/  MOV R95, R115 ;  /* 0x00000073005f7202 */ /* 0x000fe40000000f00 */
[----:B------:R-:W-:Y:S01]  /*43f10*/  HMMA.1688.F32.TF32 R112, R68, R58, R156 ;  /* 0x0000003a4470723c */ /* 0x000fe2000008109c */
[----:B------:R-:W-:Y:S01]  /*43f20*/  MOV R82, R77 ;  /* 0x0000004d00527202 */ /* 0x000fe20000000f00 */
[----:B------:R-:W-:-:S15]  /*43f30*/  IMAD.MOV.U32 R83, RZ, RZ, R78 ;  /* 0x000000ffff537224 */ /* 0x000fde00078e004e */
[----:B------:R-:W-:-:S07]  /*43f40*/  NOP ;  /* 0x0000000000007918 */ /* 0x000fce0000000000 */
[----:B------:R-:W-:Y:S01]  /*43f50*/  IMAD.MOV.U32 R77, RZ, RZ, R112 ;  /* 0x000000ffff4d7224 */ /* 0x000fe200078e0070 */
[----:B------:R-:W-:Y:S01]  /*43f60*/  MOV R78, R113 ;  /* 0x00000071004e7202 */ /* 0x000fe20000000f00 */
[----:B------:R-:W-:Y:S01]  /*43f70*/  IMAD.MOV.U32 R96, RZ, RZ, R114 ;  /* 0x000000ffff607224 */ /* 0x000fe200078e0072 */
[----:B------:R-:W-:Y:S02]  /*43f80*/  MOV R97, R115 ;  /* 0x0000007300617202 */ /* 0x000fe40000000f00 */
[----:B------:R-:W-:Y:S01]  /*43f90*/  HMMA.1688.F32.TF32 R112, R68, R54, R160 ;  /* 0x000000364470723c */ /* 0x000fe200000810a0 */
[----:B------:R-:W-:Y:S01]  /*43fa0*/  IMAD.MOV.U32 R211, RZ, RZ, R41 ;  /* 0x000000ffffd37224 */ /* 0x000fe200078e0029 */
[----:B------:R-:W-:-:S15]  /*43fb0*/  MOV R208, R40 ;  /* 0x0000002800d07202 */ /* 0x000fde0000000f00 */
[----:B------:R-:W-:-:S07]  /*43fc0*/  NOP ;  /* 0x0000000000007918 */ /* 0x000fce0000000000 */
[----:B------:R-:W-:Y:S01]  /*43fd0*/  IMAD.MOV.U32 R40, RZ, RZ, R112 ;  /* 0x000000ffff287224 */ /* 0x000fe200078e0070 */
[----:B------:R-:W-:Y:S01]  /*43fe0*/  MOV R41, R113 ;  /* 0x0000007100297202 */ /* 0x000fe20000000f00 */
[----:B------:R-:W-:Y:S01]  /*43ff0*/  IMAD.MOV.U32 R161, RZ, RZ, R114 ;  /* 0x000000ffffa17224 */ /* 0x000fe200078e0072 */
[----:B------:R-:W-:Y:S02]  /*44000*/  MOV R160, R115 ;  /* 0x0000007300a07202 */ /* 0x000fe40000000f00 */
[----:B------:R-:W-:Y:S01]  /*44010*/  HMMA.1688.F32.TF32 R112, R68, R38, R176 ;  /* 0x000000264470723c */ /* 0x000fe200000810b0 */
[----:B------:R-:W-:Y:S01]  /*44020*/  IMAD.MOV.U32 R81, RZ, RZ, R76 ;  /* 0x000000ffff517224 */ /* 0x000fe200078e004c */
[----:B------:R-:W-:-:S04]  /*44030*/  MOV R76, R79 ;  /* 0x0000004f004c7202 */ /* 0x000fc80000000f00 */
[----:B------:R-:W-:Y:S01]  /*44040*/  HMMA.1688.F32.TF32 R100, R180, R26, R124 ;  /* 0x0000001ab464723c */ /* 0x000fe2000008107c */
[----:B------:R-:W-:-:S05]  /*44050*/  IMAD.MOV.U32 R176, RZ, RZ, R185 ;  /* 0x000000ffffb07224 */ /* 0x000fca00078e00b9 */
[----:B------:R-:W-:Y:S01]  /*44060*/  HMMA.1688.F32.TF32 R124, R68, R50, R164 ;  /* 0x00000032447c723c */ /* 0x000fe200000810a4 */
[----:B------:R-:W-:-:S06]  /*44070*/  MOV R177, R186 ;  /* 0x000000ba00b17202 */ /* 0x000fcc0000000f00 */
[----:B------:R-:W-:Y:S01]  /*44080*/  IMAD.MOV.U32 R164, RZ, RZ, R192 ;  /* 0x000000ffffa47224 */ /* 0x000fe200078e00c0 */
[----:B------:R-:W-:-:S04]  /*44090*/  MOV R165, R193 ;  /* 0x000000c100a57202 */ /* 0x000fc80000000f00 */
[----:B------:R-:W-:Y:S01]  /*440a0*/  IMAD.MOV.U32 R79, RZ, RZ, R112 ;  /* 0x000000ffff4f7224 */ /* 0x000fe200078e0070 */
[----:B------:R-:W-:Y:S01]  /*440b0*/  MOV R87, R113 ;  /* 0x0000007100577202 */ /* 0x000fe20000000f00 */
[----:B------:R-:W-:Y:S01]  /*440c0*/  IMAD.MOV.U32 R112, RZ, RZ, R198 ;  /* 0x000000ffff707224 */ /* 0x000fe200078e00c6 */
[----:B------:R-:W-:Y:S01]  /*440d0*/  MOV R113, R199 ;  /* 0x000000c700717202 */ /* 0x000fe20000000f00 */
[----:B------:R-:W2:Y:S01]  /*440e0*/  LDL.LU R198, [R1+0x219c] ;  /* 0x00219c0001c67983 */ /* 0x000ea20000300800 */
[----:B------:R-:W-:-:S03]  /*440f0*/  IMAD.MOV.U32 R166, RZ, RZ, R194 ;  /* 0x000000ffffa67224 */ /* 0x000fc600078e00c2 */
[----:B------:R-:W2:Y:S01]  /*44100*/  LDL.LU R199, [R1+0x2198] ;  /* 0x0021980001c77983 */ /* 0x000ea20000300800 */
[----:B------:R-:W-:-:S03]  /*44110*/  MOV R167, R184 ;  /* 0x000000b800a77202 */ /* 0x000fc60000000f00 */
[----:B------:R-:W3:Y:S04]  /*44120*/  LDL.LU R192, [R1+0x2194] ;  /* 0x0021940001c07983 */ /* 0x000ee80000300800 */
[----:B------:R-:W3:Y:S01]  /*44130*/  LDL.LU R193, [R1+0x2190] ;  /* 0x0021900001c17983 */ /* 0x000ee20000300800 */
[----:B------:R-:W-:-:S03]  /*44140*/  IMAD.MOV.U32 R178, RZ, RZ, R187 ;  /* 0x000000ffffb27224 */ /* 0x000fc600078e00bb */
[----:B------:R-:W3:Y:S04]  /*44150*/  LDL.LU R194, [R1+0x218c] ;  /* 0x00218c0001c27983 */ /* 0x000ee80000300800 */
[----:B------:R-:W4:Y:S04]  /*44160*/  LDL.LU R184, [R1+0x2188] ;  /* 0x0021880001b87983 */ /* 0x000f280000300800 */
[----:B------:R-:W4:Y:S04]  /*44170*/  LDL.LU R185, [R1+0x2184] ;  /* 0x0021840001b97983 */ /* 0x000f280000300800 */
[----:B------:R-:W4:Y:S04]  /*44180*/  LDL.LU R186, [R1+0x2180] ;  /* 0x0021800001ba7983 */ /* 0x000f280000300800 */
[----:B------:R-:W4:Y:S01]  /*44190*/  LDL.LU R187, [R1+0x217c] ;  /* 0x00217c0001bb7983 */ /* 0x000f220000300800 */
[----:B------:R-:W-:Y:S01]  /*441a0*/  HMMA.1688.F32.TF32 R108, R180, R18, R132 ;  /* 0x00000012b46c723c */ /* 0x000fe20000081084 */
[----:B------:R-:W-:-:S02]  /*441b0*/  MOV R179, R188 ;  /* 0x000000bc00b37202 */ /* 0x000fc40000000f00 */
[----:B------:R-:W2:Y:S03]  /*441c0*/  LDL.LU R188, [R1+0x2178] ;  /* 0x0021780001bc7983 */ /* 0x000ea60000300800 */
[----:B------:R-:W-:Y:S07]  /*441d0*/  HMMA.1688.F32.TF32 R132, R68, R42, R172 ;  /* 0x0000002a4484723c */ /* 0x000fee00000810ac */
[----:B------:R-:W-:Y:S01]  /*441e0*/  IMAD.MOV.U32 R172, RZ, RZ, R189 ;  /* 0x000000ffffac7224 */ /* 0x000fe200078e00bd */
[----:B------:R-:W-:Y:S01]  /*441f0*/  MOV R173, R190 ;  /* 0x000000be00ad7202 */ /* 0x000fe20000000f00 */
[----:B------:R-:W2:Y:S01]  /*44200*/  LDL.LU R189, [R1+0x2174] ;  /* 0x0021740001bd7983 */ /* 0x000ea20000300800 */
[----:B------:R-:W-:-:S03]  /*44210*/  IMAD.MOV.U32 R174, RZ, RZ, R191 ;  /* 0x000000ffffae7224 */ /* 0x000fc600078e00bf */
[----:B------:R-:W2:Y:S04]  /*44220*/  LDL.LU R190, [R1+0x2170] ;  /* 0x0021700001be7983 */ /* 0x000ea80000300800 */
[----:B------:R-:W2:Y:S01]  /*44230*/  LDL.LU R191, [R1+0x216c] ;  /* 0x00216c0001bf7983 */ /* 0x000ea20000300800 */
[----:B------:R-:W-:-:S03]  /*44240*/  MOV R175, R195 ;  /* 0x000000c300af7202 */ /* 0x000fc60000000f00 */
[----:B------:R-:W3:Y:S01]  /*44250*/  LDL.LU R195, [R1+0x2168] ;  /* 0x0021680001c37983 */ /* 0x000ee20000300800 */
[----:B------:R-:W-:Y:S01]  /*44260*/  HMMA.1688.F32.TF32 R116, R68, R10, R140 ;  /* 0x0000000a4474723c */ /* 0x000fe2000008108c */
[----:B------:R-:W-:Y:S02]  /*44270*/  IMAD.MOV.U32 R25, RZ, RZ, R73 ;  /* 0x000000ffff197224 */ /* 0x000fe400078e0049 */
[----:B------:R-:W-:Y:S01]  /*44280*/  IMAD.MOV.U32 R32, RZ, RZ, R75 ;  /* 0x000000ffff207224 */ /* 0x000fe200078e004b */
[----:B------:R-:W-:Y:S04]  /*44290*/  LDS R73, [R3+UR12+0x25880] ;  /* 0x0258800c03497984 */ /* 0x000fe80008000800 */
[----:B------:R-:W1:Y:S01]  /*442a0*/  LDS R75, [R3+UR12+0x25c80] ;  /* 0x025c800c034b7984 */ /* 0x000e620008000800 */
[----:B------:R-:W-:Y:S06]  /*442b0*/  HMMA.1688.F32.TF32 R104, R180, R22, R128 ;  /* 0x00000016b468723c */ /* 0x000fec0000081080 */
[C---:B------:R-:W-:Y:S06]  /*442c0*/  HMMA.1688.F32.TF32 R128, R68.reuse, R46, R168 ;  /* 0x0000002e4480723c */ /* 0x040fec00000810a8 */
[C---:B------:R-:W-:Y:S06]  /*442d0*/  HMMA.1688.F32.TF32 R168, R68.reuse, R14, R204 ;  /* 0x0000000e44a8723c */ /* 0x040fec00000810cc */
[C---:B------:R-:W-:Y:S06]  /*442e0*/  HMMA.1688.F32.TF32 R120, R68.reuse, R62, R152 ;  /* 0x0000003e4478723c */ /* 0x040fec0000081098 */
[C---:B------:R-:W-:Y:S06]  /*442f0*/  HMMA.1688.F32.TF32 R156, R68.reuse, R18, R200 ;  /* 0x00000012449c723c */ /* 0x040fec00000810c8 */
[C---:B----4-:R-:W-:Y:S01]  /*44300*/  HMMA.1688.F32.TF32 R140, R68.reuse, R34, R184 ;  /* 0x00000022448c723c */ /* 0x050fe200000810b8 */
[----:B------:R-:W4:Y:S04]  /*44310*/  LDL.LU R184, [R1+0x140] ;  /* 0x0001400001b87983 */ /* 0x000f280000300800 */
[----:B------:R-:W4:Y:S04]  /*44320*/  LDL.LU R185, [R1+0x144] ;  /* 0x0001440001b97983 */ /* 0x000f280000300800 */
[----:B------:R-:W4:Y:S04]  /*44330*/  LDL.LU R186, [R1+0x148] ;  /* 0x0001480001ba7983 */ /* 0x000f280000300800 */
[----:B------:R-:W4:Y:S01]  /*44340*/  LDL.LU R187, [R1+0x14c] ;  /* 0x00014c0001bb7983 */ /* 0x000f220000300800 */
[----:B--2---:R-:W-:Y:S06]  /*44350*/  HMMA.1688.F32.TF32 R144, R68, R30, R188 ;  /* 0x0000001e4490723c */ /* 0x004fec00000810bc */
[----:B-1----:R-:W-:Y:S06]  /*44360*/  HMMA.1688.F32.TF32 R188, R72, R10, R212 ;  /* 0x0000000a48bc723c */ /* 0x002fec00000810d4 */
[C---:B---3--:R-:W-:Y:S06]  /*44370*/  HMMA.1688.F32.TF32 R148, R68.reuse, R26, R192 ;  /* 0x0000001a4494723c */ /* 0x048fec00000810c0 */
[----:B------:R-:W-:Y:S07]  /*44380*/  HMMA.1688.F32.TF32 R152, R68, R22, R196 ;  /* 0x000000164498723c */ /* 0x000fee00000810c4 */
[----:B------:R-:W-:Y:S01]  /*44390*/  IMAD.MOV.U32 R71, RZ, RZ, R168 ;  /* 0x000000ffff477224 */ /* 0x000fe200078e00a8 */
[----:B------:R-:W-:-:S04]  /*443a0*/  MOV R70, R169 ;  /* 0x000000a900467202 */ /* 0x000fc80000000f00 */
[----:B------:R-:W-:Y:S01]  /*443b0*/  IMAD.MOV.U32 R169, RZ, RZ, R188 ;  /* 0x000000ffffa97224 */ /* 0x000fe200078e00bc */
[----:B------:R-:W-:Y:S01]  /*443c0*/  MOV R168, R189 ;  /* 0x000000bd00a87202 */ /* 0x000fe20000000f00 */
[----:B------:R-:W-:Y:S01]  /*443d0*/  IMAD.MOV.U32 R163, RZ, RZ, R190 ;  /* 0x000000ffffa37224 */ /* 0x000fe200078e00be */
[----:B------:R-:W-:Y:S02]  /*443e0*/  MOV R162, R191 ;  /* 0x000000bf00a27202 */ /* 0x000fe40000000f00 */
[----:B------:R-:W-:Y:S01]  /*443f0*/  HMMA.1688.F32.TF32 R188, R72, R6, R216 ;  /* 0x0000000648bc723c */ /* 0x000fe200000810d8 */
[----:B------:R-:W-:Y:S01]  /*44400*/  IMAD.MOV.U32 R69, RZ, RZ, R170 ;  /* 0x000000ffff457224 */ /* 0x000fe200078e00aa */
[----:B------:R-:W-:-:S04]  /*44410*/  MOV R68, R171 ;  /* 0x000000ab00447202 */ /* 0x000fc80000000f00 */
[----:B------:R-:W-:-:S15]  /*44420*/  HMMA.1688.F32.TF32 R192, R72, R66, R220 ;  /* 0x0000004248c0723c */ /* 0x000fde00000810dc */
[----:B------:R-:W-:-:S03]  /*44430*/  NOP ;  /* 0x0000000000007918 */ /* 0x000fc60000000000 */
[----:B------:R-:W-:Y:S01]  /*44440*/  IMAD.MOV.U32 R86, RZ, RZ, R188 ;  /* 0x000000ffff567224 */ /* 0x000fe200078e00bc */
[----:B------:R-:W-:Y:S01]  /*44450*/  MOV R80, R189 ;  /* 0x000000bd00507202 */ /* 0x000fe20000000f00 */
[----:B------:R-:W-:Y:S01]  /*44460*/  IMAD.MOV.U32 R171, RZ, RZ, R190 ;  /* 0x000000ffffab7224 */ /* 0x000fe200078e00be */
[----:B------:R-:W-:Y:S02]  /*44470*/  MOV R170, R191 ;  /* 0x000000bf00aa7202 */ /* 0x000fe40000000f00 */
[C---:B------:R-:W-:Y:S01]  /*44480*/  HMMA.1688.F32.TF32 R188, R72.reuse, R62, R224 ;  /* 0x0000003e48bc723c */ /* 0x040fe200000810e0 */
[----:B------:R-:W-:Y:S04]  /*44490*/  STL.64 [R1+0x150], R192 ;  /* 0x000150c001007387 */ /* 0x000fe80000100a00 */
[----:B------:R1:W-:Y:S01]  /*444a0*/  STL.64 [R1+0x158], R194 ;  /* 0x000158c201007387 */ /* 0x0003e20000100a00 */
[C---:B------:R-:W-:Y:S06]  /*444b0*/  HMMA.1688.F32.TF32 R196, R72.reuse, R58, R228 ;  /* 0x0000003a48c4723c */ /* 0x040fec00000810e4 */
[----:B-1----:R-:W-:Y:S06]  /*444c0*/  HMMA.1688.F32.TF32 R192, R72, R54, R232 ;  /* 0x0000003648c0723c */ /* 0x002fec00000810e8 */
[----:B------:R-:W-:Y:S05]  /*444d0*/  HMMA.1688.F32.TF32 R136, R180, R14, R136 ;  /* 0x0000000eb488723c */ /* 0x000fea0000081088 */
[----:B------:R-:W-:Y:S04]  /*444e0*/  STL.64 [R1+0xf0], R188 ;  /* 0x0000f0bc01007387 */ /* 0x000fe80000100a00 */
[----:B------:R1:W-:Y:S01]  /*444f0*/  STL.64 [R1+0xf8], R190 ;  /* 0x0000f8be01007387 */ /* 0x0003e20000100a00 */
[C---:B------:R-:W-:Y:S06]  /*44500*/  HMMA.1688.F32.TF32 R176, R72.reuse, R30, R176 ;  /* 0x0000001e48b0723c */ /* 0x040fec00000810b0 */
[C---:B------:R-:W-:Y:S06]  /*44510*/  HMMA.1688.F32.TF32 R172, R72.reuse, R26, R172 ;  /* 0x0000001a48ac723c */ /* 0x040fec00000810ac */
[C---:B------:R-:W-:Y:S06]  /*44520*/  HMMA.1688.F32.TF32 R164, R72.reuse, R22, R164 ;  /* 0x0000001648a4723c */ /* 0x040fec00000810a4 */
[C---:B----4-:R-:W-:Y:S01]  /*44530*/  HMMA.1688.F32.TF32 R184, R72.reuse, R34, R184 ;  /* 0x0000002248b8723c */ /* 0x050fe200000810b8 */
[----:B------:R-:W-:Y:S01]  /*44540*/  MOV R11, R12 ;  /* 0x0000000c000b7202 */ /* 0x000fe20000000f00 */
[----:B------:R-:W-:Y:S04]  /*44550*/  LDS R54, [R0+UR12+0x26400] ;  /* 0x0264000c00367984 */ /* 0x000fe80008000800 */
[----:B-1----:R-:W-:Y:S01]  /*44560*/  HMMA.1688.F32.TF32 R188, R72, R50, R236 ;  /* 0x0000003248bc723c */ /* 0x002fe200000810ec */
[----:B------:R-:W-:Y:S04]  /*44570*/  STL.64 [R1+0xe0], R196 ;  /* 0x0000e0c401007387 */ /* 0x000fe80000100a00 */
[----:B------:R1:W-:Y:S04]  /*44580*/  STL.64 [R1+0xe8], R198 ;  /* 0x0000e8c601007387 */ /* 0x0003e80000100a00 */
[----:B------:R-:W-:Y:S01]  /*44590*/  STL.64 [R1+0xd0], R192 ;  /* 0x0000d0c001007387 */ /* 0x000fe20000100a00 */
[----:B------:R-:W-:-:S03]  /*445a0*/  IMAD.MOV.U32 R181, RZ, RZ, R114 ;  /* 0x000000ffffb57224 */ /* 0x000fc600078e0072 */
[----:B------:R2:W-:Y:S01]  /*445b0*/  STL.64 [R1+0xd8], R194 ;  /* 0x0000d8c201007387 */ /* 0x0005e20000100a00 */
[----:B-1----:R-:W-:Y:S01]  /*445c0*/  HMMA.1688.F32.TF32 R196, R72, R46, R240 ;  /* 0x0000002e48c4723c */ /* 0x002fe200000810f0 */
[----:B------:R-:W-:Y:S01]  /*445d0*/  MOV R180, R115 ;  /* 0x0000007300b47202 */ /* 0x000fe20000000f00 */
[----:B------:R-:W-:Y:S01]  /*445e0*/  IMAD.MOV.U32 R114, RZ, RZ, R17 ;  /* 0x000000ffff727224 */ /* 0x000fe200078e0011 */
[----:B------:R-:W-:-:S06]  /*445f0*/  MOV R115, R16 ;  /* 0x0000001000737202 */ /* 0x000fcc0000000f00 */
[----:B------:R-:W-:Y:S01]  /*44600*/  STL.64 [R1+0xc0], R188 ;  /* 0x0000c0bc01007387 */ /* 0x000fe20000100a00 */
[C---:B--2---:R-:W-:Y:S03]  /*44610*/  HMMA.1688.F32.TF32 R192, R72.reuse, R42, R244 ;  /* 0x0000002a48c0723c */ /* 0x044fe600000810f4 */
[----:B------:R1:W-:Y:S03]  /*44620*/  STL.64 [R1+0xc8], R190 ;  /* 0x0000c8be01007387 */ /* 0x0003e60000100a00 */
[C---:B------:R-:W-:Y:S01]  /*44630*/  HMMA.1688.F32.TF32 R16, R72.reuse, R18, R112 ;  /* 0x000000124810723c */ /* 0x040fe20000081070 */
[C---:B------:R-:W-:Y:S01]  /*44640*/  LOP3.LUT R182, R0.reuse, 0x20, RZ, 0x3c, !PT ;  /* 0x0000002000b67812 */ /* 0x040fe200078e3cff */
[----:B------:R-:W-:Y:S01]  /*44650*/  IMAD.MOV.U32 R58, RZ, RZ, R37 ;  /* 0x000000ffff3a7224 */ /* 0x000fe200078e0025 */
[----:B------:R-:W-:Y:S01]  /*44660*/  MOV R59, R36 ;  /* 0x00000024003b7202 */ /* 0x000fe20000000f00 */
[----:B------:R-:W-:Y:S01]  /*44670*/  IMAD.MOV.U32 R43, RZ, RZ, R160 ;  /* 0x000000ffff2b7224 */ /* 0x000fe200078e00a0 */
[----:B------:R-:W-:Y:S01]  /*44680*/  MOV R42, R161 ;  /* 0x000000a1002a7202 */ /* 0x000fe20000000f00 */
[----:B------:R-:W-:Y:S01]  /*44690*/  LDS R55, [R182+UR12+0x26400] ;  /* 0x0264000cb6377984 */ /* 0x000fe20008000800 */
[----:B-1----:R-:W-:Y:S03]  /*446a0*/  HMMA.1688.F32.TF32 R188, R72, R38, R248 ;  /* 0x0000002648bc723c */ /* 0x002fe600000810f8 */
[----:B------:R-:W-:Y:S04]  /*446b0*/  STL.64 [R1+0xb0], R196 ;  /* 0x0000b0c401007387 */ /* 0x000fe80000100a00 */
[----:B------:R-:W-:Y:S04]  /*446c0*/  STL.64 [R1+0xb8], R198 ;  /* 0x0000b8c601007387 */ /* 0x000fe80000100a00 */
[----:B------:R-:W-:Y:S04]  /*446d0*/  STL.64 [R1+0xa0], R192 ;  /* 0x0000a0c001007387 */ /* 0x000fe80000100a00 */
[----:B------:R-:W-:Y:S01]  /*446e0*/  STL.64 [R1+0xa8], R194 ;  /* 0x0000a8c201007387 */ /* 0x000fe20000100a00 */
[----:B------:R-:W-:Y:S01]  /*446f0*/  MOV R66, R94 ;  /* 0x0000005e00427202 */ /* 0x000fe20000000f00 */
[----:B------:R-:W-:Y:S01]  /*44700*/  IMAD.MOV.U32 R67, RZ, RZ, R95 ;  /* 0x000000ffff437224 */ /* 0x000fe200078e005f */
[----:B------:R-:W-:Y:S01]  /*44710*/  LOP3.LUT R183, R0, 0x40, RZ, 0x3c, !PT ;  /* 0x0000004000b77812 */ /* 0x000fe200078e3cff */
[----:B------:R-:W-:Y:S01]  /*44720*/  IMAD.MOV.U32 R161, RZ, RZ, R99 ;  /* 0x000000ffffa17224 */ /* 0x000fe200078e0063 */
[----:B------:R-:W-:Y:S01]  /*44730*/  MOV R160, R98 ;  /* 0x0000006200a07202 */ /* 0x000fe20000000f00 */
[----:B------:R-:W-:Y:S04]  /*44740*/  LDS R113, [R3+UR12+0x26000] ;  /* 0x0260000c03717984 */ /* 0x000fe80008000800 */
        /* <DEDUP_REMOVED lines=9> */
[----:B------:R1:W-:Y:S04]  /*447e0*/  STL.64 [R1], R164 ;  /* 0x000000a401007387 */ /* 0x0003e80000100a00 */
[----:B------:R2:W-:Y:S04]  /*447f0*/  STL.64 [R1+0x8], R166 ;  /* 0x000008a601007387 */ /* 0x0005e80000100a00 */
[----:B------:R3:W-:Y:S01]  /*44800*/  STL.64 [R1+0x2028], R16 ;  /* 0x0020281001007387 */ /* 0x0007e20000100a00 */
[----:B-1----:R-:W-:-:S03]  /*44810*/  IMAD.MOV.U32 R164, RZ, RZ, R13 ;  /* 0x000000ffffa47224 */ /* 0x002fc600078e000d */
[----:B------:R-:W-:Y:S01]  /*44820*/  LDS R112, [R183+UR12+0x26000] ;  /* 0x0260000cb7707984 */ /* 0x000fe20008000800 */
[----:B------:R-:W-:-:S03]  /*44830*/  MOV R165, R9 ;  /* 0x0000000900a57202 */ /* 0x000fc60000000f00 */
[----:B------:R-:W4:Y:S01]  /*44840*/  LDL.LU R13, [R1+0x2164] ;  /* 0x00216400010d7983 */ /* 0x000f220000300800 */
[----:B--2---:R-:W-:Y:S01]  /*44850*/  IMAD.MOV.U32 R166, RZ, RZ, R8 ;  /* 0x000000ffffa67224 */ /* 0x004fe200078e0008 */
[----:B------:R-:W-:Y:S02]  /*44860*/  MOV R167, R2 ;  /* 0x0000000200a77202 */ /* 0x000fe40000000f00 */
[----:B------:R-:W2:Y:S04]  /*44870*/  LDL.LU R9, [R1+0x2160] ;  /* 0x0021600001097983 */ /* 0x000ea80000300800 */
[----:B------:R-:W2:Y:S04]  /*44880*/  LDL.LU R8, [R1+0x215c] ;  /* 0x00215c0001087983 */ /* 0x000ea80000300800 */
[----:B------:R-:W3:Y:S01]  /*44890*/  LDL.LU R2, [R1+0x2158] ;  /* 0x0021580001027983 */ /* 0x000ee20000300800 */
[----:B------:R-:W-:Y:S01]  /*448a0*/  IMAD.MOV.U32 R176, RZ, RZ, R5 ;  /* 0x000000ffffb07224 */ /* 0x000fe200078e0005 */
[----:B------:R-:W-:Y:S01]  /*448b0*/  MOV R177, R4 ;  /* 0x0000000400b17202 */ /* 0x000fe20000000f00 */
[----:B------:R-:W-:Y:S01]  /*448c0*/  IMAD.MOV.U32 R178, RZ, RZ, R53 ;  /* 0x000000ffffb27224 */ /* 0x000fe200078e0035 */
[----:B------:R-:W2:Y:S01]  /*448d0*/  LDL.LU R5, [R1+0x2154] ;  /* 0x0021540001057983 */ /* 0x000ea20000300800 */
[----:B------:R-:W-:-:S03]  /*448e0*/  MOV R179, R52 ;  /* 0x0000003400b37202 */ /* 0x000fc60000000f00 */
[----:B------:R-:W2:Y:S04]  /*448f0*/  LDL.LU R4, [R1+0x2150] ;  /* 0x0021500001047983 */ /* 0x000ea80000300800 */
[----:B------:R-:W2:Y:S04]  /*44900*/  LDL.LU R53, [R1+0x214c] ;  /* 0x00214c0001357983 */ /* 0x000ea80000300800 */
[----:B------:R-:W2:Y:S04]  /*44910*/  LDL.LU R52, [R1+0x2148] ;  /* 0x0021480001347983 */ /* 0x000ea80000300800 */
[----:B------:R-:W-:Y:S04]  /*44920*/  LDS R114, [R183+UR12+0x26400] ;  /* 0x0264000cb7727984 */ /* 0x000fe80008000800 */
[----:B------:R-:W-:Y:S01]  /*44930*/  LDS R115, [R3+UR12+0x26400] ;  /* 0x0264000c03737984 */ /* 0x000fe20008000800 */
[----:B----4-:R-:W-:-:S03]  /*44940*/  IMAD.MOV.U32 R10, RZ, RZ, R13 ;  /* 0x000000ffff0a7224 */ /* 0x010fc600078e000d */
[----:B------:R-:W4:Y:S04]  /*44950*/  LDL.LU R13, [R1+0x2144] ;  /* 0x00214400010d7983 */ /* 0x000f280000300800 */
[----:B------:R-:W4:Y:S04]  /*44960*/  LDL.LU R12, [R1+0x2140] ;  /* 0x00214000010c7983 */ /* 0x000f280000300800 */
[----:B------:R-:W4:Y:S01]  /*44970*/  LDL.LU R6, [R1+0x18] ;  /* 0x0000180001067983 */ /* 0x000f220000300800 */
[----:B---3--:R-:W-:-:S03]  /*44980*/  IMAD.MOV.U32 R7, RZ, RZ, R2 ;  /* 0x000000ffff077224 */ /* 0x008fc600078e0002 */
[----:B------:R-:W3:Y:S01]  /*44990*/  LDL.LU R2, [R1+0x213c] ;  /* 0x00213c0001027983 */ /* 0x000ee20000300800 */
[----:B--2---:R-:W-:Y:S01]  /*449a0*/  IMAD.MOV.U32 R251, RZ, RZ, R53 ;  /* 0x000000fffffb7224 */ /* 0x004fe200078e0035 */
[----:B------:R-:W-:Y:S02]  /*449b0*/  MOV R248, R52 ;  /* 0x0000003400f87202 */ /* 0x000fe40000000f00 */
[----:B------:R-:W2:Y:S01]  /*449c0*/  LDL.LU R52, [R1+0x2138] ;  /* 0x0021380001347983 */ /* 0x000ea20000300800 */
[----:B----4-:R-:W-:-:S03]  /*449d0*/  IMAD.MOV.U32 R249, RZ, RZ, R13 ;  /* 0x000000fffff97224 */ /* 0x010fc600078e000d */
[----:B------:R-:W4:Y:S01]  /*449e0*/  LDL.LU R13, [R1+0x2134] ;  /* 0x00213400010d7983 */ /* 0x000f220000300800 */
[----:B------:R-:W-:-:S03]  /*449f0*/  MOV R250, R12 ;  /* 0x0000000c00fa7202 */ /* 0x000fc60000000f00 */
[----:B------:R-:W4:Y:S04]  /*44a00*/  LDL.LU R12, [R1+0x2130] ;  /* 0x00213000010c7983 */ /* 0x000f280000300800 */
[----:B------:R-:W4:Y:S01]  /*44a10*/  LDL.LU R53, [R1+0x212c] ;  /* 0x00212c0001357983 */ /* 0x000f220000300800 */
[----:B---3--:R-:W-:-:S03]  /*44a20*/  MOV R19, R2 ;  /* 0x0000000200137202 */ /* 0x008fc60000000f00 */
[----:B------:R-:W3:Y:S04]  /*44a30*/  LDL.LU R16, [R1+0x30] ;  /* 0x0000300001107983 */ /* 0x000ee80000300800 */
[----:B------:R-:W3:Y:S04]  /*44a40*/  LDL.LU R17, [R1+0x34] ;  /* 0x0000340001117983 */ /* 0x000ee80000300800 */
[----:B------:R-:W3:Y:S04]  /*44a50*/  LDL.LU R18, [R1+0x38] ;  /* 0x0000380001127983 */ /* 0x000ee80000300800 */
[----:B------:R-:W3:Y:S01]  /*44a60*/  LDL.LU R2, [R1+0x2128] ;  /* 0x0021280001027983 */ /* 0x000ee20000300800 */
[----:B------:R-:W-:Y:S07]  /*44a70*/  HMMA.1688.F32.TF32 R172, R72, R14, R208 ;  /* 0x0000000e48ac723c */ /* 0x000fee00000810d0 */
[----:B--2---:R-:W-:-:S02]  /*44a80*/  MOV R15, R52 ;  /* 0x00000034000f7202 */ /* 0x004fc40000000f00 */
[----:B------:R-:W-:-:S14]  /*44a90*/  LDS R52, [R0+UR12+0x26000] ;  /* 0x0260000c00347984 */ /* 0x000fdc0008000800 */
[----:B------:R-:W-:Y:S04]  /*44aa0*/  STL [R1+0x2018], R172 ;  /* 0x002018ac01007387 */ /* 0x000fe80000100800 */
[----:B------:R-:W-:Y:S04]  /*44ab0*/  STL [R1+0x2014], R173 ;  /* 0x002014ad01007387 */ /* 0x000fe80000100800 */
[----:B------:R-:W-:Y:S04]  /*44ac0*/  STL [R1+0x2010], R174 ;  /* 0x002010ae01007387 */ /* 0x000fe80000100800 */
[----:B------:R-:W-:Y:S01]  /*44ad0*/  STL [R1+0x200c], R175 ;  /* 0x00200caf01007387 */ /* 0x000fe20000100800 */
[----:B----4-:R-:W-:-:S03]  /*44ae0*/  IMAD.MOV.U32 R14, RZ, RZ, R53 ;  /* 0x000000ffff0e7224 */ /* 0x010fc600078e0035 */
[----:B------:R-:W-:Y:S04]  /*44af0*/  LDS R53, [R182+UR12+0x26000] ;  /* 0x0260000cb6357984 */ /* 0x000fe80008000800 */
[----:B---3--:R-:W1:Y:S04]  /*44b00*/  LDSM.16.M88.4 R244, [R2+UR17+0x180] ;  /* 0x0001801102f4783b */ /* 0x008e680008000200 */
        /* <DEDUP_REMOVED lines=8> */
[----:B------:R-:W-:Y:S01]  /*44b90*/  LDSM.16.M88.4 R216, [R2+UR17+0x7180] ;  /* 0x0071801102d8783b */ /* 0x000fe20008000200 */
[C---:B-1----:R-:W-:Y:S03]  /*44ba0*/  HMMA.1688.F32.TF32 R72, R52.reuse, R244, R12 ;  /* 0x000000f43448723c */ /* 0x042fe6000008100c */
[----:B------:R-:W-:Y:S04]  /*44bb0*/  LDSM.16.M88.4 R204, [R2+UR17+0xa180] ;  /* 0x00a1801102cc783b */ /* 0x000fe80008000200 */
[----:B------:R-:W-:Y:S01]  /*44bc0*/  LDSM.16.M88.4 R200, [R2+UR17+0xb180] ;  /* 0x00b1801102c8783b */ /* 0x000fe20008000200 */
[C---:B--2---:R-:W-:Y:S03]  /*44bd0*/  HMMA.1688.F32.TF32 R12, R52.reuse, R240, R16 ;  /* 0x000000f0340c723c */ /* 0x044fe60000081010 */
[----:B------:R-:W1:Y:S03]  /*44be0*/  LDSM.16.M88.4 R196, [R2+UR17+0xc180] ;  /* 0x00c1801102c4783b */ /* 0x000e660008000200 */
[----:B---3--:R-:W-:Y:S01]  /*44bf0*/  HMMA.1688.F32.TF32 R4, R52, R232, R4 ;  /* 0x000000e83404723c */ /* 0x008fe20000081004 */
[----:B------:R-:W-:Y:S04]  /*44c00*/  STL [R1+0x1ffc], R246 ;  /* 0x001ffcf601007387 */ /* 0x000fe80000100800 */
[----:B------:R-:W-:Y:S04]  /*44c10*/  STL [R1+0x1ff8], R247 ;  /* 0x001ff8f701007387 */ /* 0x000fe80000100800 */
[----:B------:R-:W-:Y:S04]  /*44c20*/  STL [R1+0x2004], R242 ;  /* 0x002004f201007387 */ /* 0x000fe80000100800 */
[----:B------:R-:W-:Y:S04]  /*44c30*/  STL [R1+0x2000], R243 ;  /* 0x002000f301007387 */ /* 0x000fe80000100800 */
[----:B----4-:R2:W-:Y:S01]  /*44c40*/  STL [R1+0x201c], R238 ;  /* 0x00201cee01007387 */ /* 0x0105e20000100800 */
[----:B------:R-:W-:-:S03]  /*44c50*/  MOV R172, R15 ;  /* 0x0000000f00ac7202 */ /* 0x000fc60000000f00 */
[----:B------:R-:W-:Y:S04]  /*44c60*/  STL [R1+0x2008], R239 ;  /* 0x002008ef01007387 */ /* 0x000fe80000100800 */
[----:B------:R3:W-:Y:S01]  /*44c70*/  STL [R1+0x2024], R234 ;  /* 0x002024ea01007387 */ /* 0x0007e20000100800 */
[----:B--2---:R-:W-:-:S03]  /*44c80*/  IMAD.MOV.U32 R238, RZ, RZ, R14 ;  /* 0x000000ffffee7224 */ /* 0x004fc600078e000e */
[----:B------:R2:W-:Y:S04]  /*44c90*/  STL [R1+0x2020], R235 ;  /* 0x002020eb01007387 */ /* 0x0005e80000100800 */
[----:B------:R-:W4:Y:S01]  /*44ca0*/  LDSM.16.M88.4 R192, [R2+UR17+0xd180] ;  /* 0x00d1801102c0783b */ /* 0x000f220008000200 */
[----:B---3--:R-:W-:-:S03]  /*44cb0*/  IMAD.MOV.U32 R234, RZ, RZ, R12 ;  /* 0x000000ffffea7224 */ /* 0x008fc600078e000c */
[----:B------:R-:W3:Y:S01]  /*44cc0*/  LDSM.16.M88.4 R188, [R2+UR17+0xe180] ;  /* 0x00e1801102bc783b */ /* 0x000ee20008000200 */
[----:B--2---:R-:W-:Y:S02]  /*44cd0*/  MOV R235, R13 ;  /* 0x0000000d00eb7202 */ /* 0x004fe40000000f00 */
[C---:B------:R-:W-:Y:S01]  /*44ce0*/  HMMA.1688.F32.TF32 R12, R52.reuse, R236, R248 ;  /* 0x000000ec340c723c */ /* 0x040fe200000810f8 */
[----:B------:R-:W-:Y:S01]  /*44cf0*/  IMAD.MOV.U32 R242, RZ, RZ, R4 ;  /* 0x000000fffff27224 */ /* 0x000fe200078e0004 */
[----:B------:R-:W-:Y:S01]  /*44d00*/  MOV R243, R5 ;  /* 0x0000000500f37202 */ /* 0x000fe20000000f00 */
[----:B------:R-:W-:Y:S01]  /*44d10*/  IMAD.MOV.U32 R246, RZ, RZ, R6 ;  /* 0x000000fffff67224 */ /* 0x000fe200078e0006 */
[----:B------:R-:W-:Y:S01]  /*44d20*/  MOV R247, R7 ;  /* 0x0000000700f77202 */ /* 0x000fe20000000f00 */
[----:B------:R-:W2:Y:S01]  /*44d30*/  LDSM.16.M88.4 R184, [R2+UR17+0xf180] ;  /* 0x00f1801102b8783b */ /* 0x000ea20008000200 */
[C---:B------:R-:W-:Y:S06]  /*44d40*/  HMMA.1688.F32.TF32 R4, R52.reuse, R228, R8 ;  /* 0x000000e43404723c */ /* 0x040fec0000081008 */
[----:B------:R-:W-:Y:S01]  /*44d50*/  HMMA.1688.F32.TF32 R8, R52, R224, R176 ;  /* 0x000000e03408723c */ /* 0x000fe200000810b0 */
[----:B------:R-:W-:Y:S04]  /*44d60*/  STL [R1+0x1fb0], R215 ;  /* 0x001fb0d701007387 */ /* 0x000fe80000100800 */
[----:B------:R-:W-:Y:S04]  /*44d70*/  STL [R1+0x1fac], R211 ;  /* 0x001facd301007387 */ /* 0x000fe80000100800 */
[----:B------:R-:W-:Y:S03]  /*44d80*/  STL [R1+0x1e44], R2 ;  /* 0x001e440201007387 */ /* 0x000fe60000100800 */
[----:B------:R-:W-:Y:S01]  /*44d90*/  MOV R174, R13 ;  /* 0x0000000d00ae7202 */ /* 0x000fe20000000f00 */
[----:B------:R-:W-:-:S02]  /*44da0*/  IMAD.MOV.U32 R175, RZ, RZ, R14 ;  /* 0x000000ffffaf7224 */ /* 0x000fc400078e000e */
[----:B------:R-:W-:Y:S01]  /*44db0*/  IMAD.MOV.U32 R173, RZ, RZ, R12 ;  /* 0x000000ffffad7224 */ /* 0x000fe200078e000c */
[----:B------:R-:W-:Y:S04]  /*44dc0*/  STL.64 [R1+0x40], R72 ;  /* 0x0000404801007387 */ /* 0x000fe80000100a00 */
[----:B------:R-:W-:Y:S04]  /*44dd0*/  STL.64 [R1+0x48], R74 ;  /* 0x0000484a01007387 */ /* 0x000fe80000100a00 */
[----:B------:R-:W-:Y:S04]  /*44de0*/  STL.64 [R1+0x2040], R174 ;  /* 0x002040ae01007387 */ /* 0x000fe80000100a00 */
[----:B------:R4:W-:Y:S01]  /*44df0*/  STL.64 [R1+0x2038], R172 ;  /* 0x002038ac01007387 */ /* 0x0009e20000100a00 */
[----:B------:R-:W-:-:S03]  /*44e00*/  IMAD.MOV.U32 R248, RZ, RZ, R28 ;  /* 0x000000fffff87224 */ /* 0x000fc600078e001c */
[----:B------:R-:W-:Y:S01]  /*44e10*/  STL.64 [R1+0x1fc0], R6 ;  /* 0x001fc00601007387 */ /* 0x000fe20000100a00 */
[----:B------:R-:W-:-:S03]  /*44e20*/  MOV R249, R29 ;  /* 0x0000001d00f97202 */ /* 0x000fc60000000f00 */
[----:B------:R-:W-:Y:S01]  /*44e30*/  STL.64 [R1+0x1fb8], R4 ;  /* 0x001fb80401007387 */ /* 0x000fe20000100a00 */
[----:B------:R-:W-:-:S03]  /*44e40*/  IMAD.MOV.U32 R250, RZ, RZ, R20 ;  /* 0x000000fffffa7224 */ /* 0x000fc600078e0014 */
[----:B------:R-:W-:Y:S01]  /*44e50*/  STL.64 [R1+0x1fd0], R10 ;  /* 0x001fd00a01007387 */ /* 0x000fe20000100a00 */
[----:B------:R-:W-:-:S03]  /*44e60*/  MOV R251, R21 ;  /* 0x0000001500fb7202 */ /* 0x000fc60000000f00 */
[----:B------:R-:W-:Y:S04]  /*44e70*/  STL.64 [R1+0x1fc8], R8 ;  /* 0x001fc80801007387 */ /* 0x000fe80000100a00 */
[----:B------:R-:W3:Y:S04]  /*44e80*/  LDL.LU R28, [R1+0x2124] ;  /* 0x00212400011c7983 */ /* 0x000ee80000300800 */
[----:B------:R-:W2:Y:S04]  /*44e90*/  LDL.LU R29, [R1+0x2120] ;  /* 0x00212000011d7983 */ /* 0x000ea80000300800 */
[----:B------:R-:W4:Y:S04]  /*44ea0*/  LDL.LU R20, [R1+0x211c] ;  /* 0x00211c0001147983 */ /* 0x000f280000300800 */
[----:B------:R-:W4:Y:S01]  /*44eb0*/  LDL.LU R21, [R1+0x2118] ;  /* 0x0021180001157983 */ /* 0x000f220000300800 */
[----:B------:R-:W-:Y:S01]  /*44ec0*/  IMAD.MOV.U32 R16, RZ, RZ, R33 ;  /* 0x000000ffff107224 */ /* 0x000fe200078e0021 */
[----:B------:R-:W-:-:S02]  /*44ed0*/  MOV R17, R25 ;  /* 0x0000001900117202 */ /* 0x000fc40000000f00 */
[----:B------:R-:W4:Y:S01]  /*44ee0*/  LDL.LU R37, [R1+0x2114] ;  /* 0x0021140001257983 */ /* 0x000f220000300800 */
[----:B------:R-:W-:Y:S01]  /*44ef0*/  MOV R239, R15 ;  /* 0x0000000f00ef7202 */ /* 0x000fe20000000f00 */
[----:B------:R-:W-:Y:S02]  /*44f00*/  IMAD.MOV.U32 R18, RZ, RZ, R24 ;  /* 0x000000ffff127224 */ /* 0x000fe400078e0018 */
[----:B------:R-:W4:Y:S01]  /*44f10*/  LDL.LU R36, [R1+0x2110] ;  /* 0x0021100001247983 */ /* 0x000f220000300800 */
[----:B------:R-:W-:Y:S01]  /*44f20*/  HMMA.1688.F32.TF32 R12, R52, R220, R164 ;  /* 0x000000dc340c723c */ /* 0x000fe200000810a4 */
[----:B------:R-:W-:Y:S02]  /*44f30*/  MOV R19, R32 ;  /* 0x0000002000137202 */ /* 0x000fe40000000f00 */
[----:B------:R-:W4:Y:S04]  /*44f40*/  LDL.LU R33, [R1+0x210c] ;  /* 0x00210c0001217983 */ /* 0x000f280000300800 */
[----:B------:R-:W4:Y:S04]  /*44f50*/  LDL.LU R25, [R1+0x2108] ;  /* 0x0021080001197983 */ /* 0x000f280000300800 */
[----:B------:R-:W4:Y:S04]  /*44f60*/  LDL.LU R24, [R1+0x2104] ;  /* 0x0021040001187983 */ /* 0x000f280000300800 */
[----:B------:R-:W4:Y:S01]  /*44f70*/  LDL.LU R32, [R1+0x2100] ;  /* 0x0021000001207983 */ /* 0x000f220000300800 */
[----:B---3--:R-:W-:Y:S01]  /*44f80*/  MOV R167, R28 ;  /* 0x0000001c00a77202 */ /* 0x008fe20000000f00 */
[----:B--2---:R-:W-:Y:S01]  /*44f90*/  IMAD.MOV.U32 R166, RZ, RZ, R29 ;  /* 0x000000ffffa67224 */ /* 0x004fe200078e001d */
[----:B----4-:R-:W-:Y:S01]  /*44fa0*/  MOV R165, R20 ;  /* 0x0000001400a57202 */ /* 0x010fe20000000f00 */
[----:B------:R-:W-:-:S02]  /*44fb0*/  IMAD.MOV.U32 R164, RZ, RZ, R21 ;  /* 0x000000ffffa47224 */ /* 0x000fc400078e0015 */
[----:B------:R-:W2:Y:S04]  /*44fc0*/  LDL.LU R21, [R1+0x20fc] ;  /* 0x0020fc0001157983 */ /* 0x000ea80000300800 */
[----:B------:R-:W2:Y:S04]  /*44fd0*/  LDL.LU R20, [R1+0x20f8] ;  /* 0x0020f80001147983 */ /* 0x000ea80000300800 */
[----:B------:R-:W3:Y:S04]  /*44fe0*/  LDL.LU R29, [R1+0x20f4] ;  /* 0x0020f400011d7983 */ /* 0x000ee80000300800 */
[----:B------:R-:W3:Y:S04]  /*44ff0*/  LDL.LU R28, [R1+0x20f0] ;  /* 0x0020f000011c7983 */ /* 0x000ee80000300800 */
        /* <DEDUP_REMOVED lines=20> */
[----:B------:R1:W-:Y:S04]  /*45140*/  STL.64 [R1+0x1fe0], R14 ;  /* 0x001fe00e01007387 */ /* 0x0003e80000100a00 */
[----:B------:R1:W-:Y:S01]  /*45150*/  STL.64 [R1+0x1fd8], R12 ;  /* 0x001fd80c01007387 */ /* 0x0003e20000100a00 */
[----:B------:R-:W-:Y:S01]  /*45160*/  IMAD.MOV.U32 R173, RZ, RZ, R168 ;  /* 0x000000ffffad7224 */ /* 0x000fe200078e00a8 */
[----:B------:R-:W-:-:S02]  /*45170*/  MOV R172, R169 ;  /* 0x000000a900ac7202 */ /* 0x000fc40000000f00 */
[----:B-1----:R-:W-:Y:S01]  /*45180*/  MOV R14, R83 ;  /* 0x00000053000e7202 */ /* 0x002fe20000000f00 */
        /* <DEDUP_REMOVED lines=11> */
[C---:B----4-:R-:W-:Y:S06]  /*45240*/  HMMA.1688.F32.TF32 R24, R52.reuse, R212, R24 ;  /* 0x000000d43418723c */ /* 0x050fec0000081018 */
[C---:B--2---:R-:W-:Y:S06]  /*45250*/  HMMA.1688.F32.TF32 R20, R52.reuse, R216, R20 ;  /* 0x000000d83414723c */ /* 0x044fec0000081014 */
[C---:B---3--:R-:W-:Y:S06]  /*45260*/  HMMA.1688.F32.TF32 R28, R52.reuse, R208, R28 ;  /* 0x000000d0341c723c */ /* 0x048fec000008101c */
[C---:B------:R-:W-:Y:S06]  /*45270*/  HMMA.1688.F32.TF32 R32, R52.reuse, R204, R32 ;  /* 0x000000cc3420723c */ /* 0x040fec0000081020 */
[C---:B------:R-:W-:Y:S06]  /*45280*/  HMMA.1688.F32.TF32 R36, R52.reuse, R200, R36 ;  /* 0x000000c83424723c */ /* 0x040fec0000081024 */
[C---:B------:R-:W-:Y:S01]  /*45290*/  HMMA.1688.F32.TF32 R44, R52.reuse, R192, R44 ;  /* 0x000000c0342c723c */ /* 0x040fe2000008102c */
[----:B------:R-:W-:Y:S04]  /*452a0*/  STL.64 [R1+0x1ff0], R22 ;  /* 0x001ff01601007387 */ /* 0x000fe80000100a00 */
[----:B------:R1:W-:Y:S04]  /*452b0*/  STL.64 [R1+0x1fe8], R20 ;  /* 0x001fe81401007387 */ /* 0x0003e80000100a00 */
[----:B------:R-:W-:Y:S04]  /*452c0*/  STL.64 [R1+0x2050], R26 ;  /* 0x0020501a01007387 */ /* 0x000fe80000100a00 */
[----:B------:R-:W-:Y:S04]  /*452d0*/  STL.64 [R1+0x2048], R24 ;  /* 0x0020481801007387 */ /* 0x000fe80000100a00 */
[----:B------:R-:W-:Y:S04]  /*452e0*/  STL.64 [R1+0x2060], R30 ;  /* 0x0020601e01007387 */ /* 0x000fe80000100a00 */
[----:B------:R-:W-:Y:S04]  /*452f0*/  STL.64 [R1+0x2058], R28 ;  /* 0x0020581c01007387 */ /* 0x000fe80000100a00 */
[----:B------:R-:W-:Y:S04]  /*45300*/  STL.64 [R1+0x2070], R34 ;  /* 0x0020702201007387 */ /* 0x000fe80000100a00 */
[----:B------:R-:W-:Y:S01]  /*45310*/  STL.64 [R1+0x2068], R32 ;  /* 0x0020682001007387 */ /* 0x000fe20000100a00 */
[C---:B------:R-:W-:Y:S03]  /*45320*/  HMMA.1688.F32.TF32 R48, R52.reuse, R188, R48 ;  /* 0x000000bc3430723c */ /* 0x040fe60000081030 */
[----:B------:R-:W-:Y:S04]  /*45330*/  STL.64 [R1+0x2080], R38 ;  /* 0x0020802601007387 */ /* 0x000fe80000100a00 */
[----:B------:R-:W-:Y:S01]  /*45340*/  STL.64 [R1+0x2078], R36 ;  /* 0x0020782401007387 */ /* 0x000fe20000100a00 */
[----:B------:R-:W-:Y:S03]  /*45350*/  HMMA.1688.F32.TF32 R52, R52, R184, R16 ;  /* 0x000000b83434723c */ /* 0x000fe60000081010 */
[----:B------:R-:W-:Y:S04]  /*45360*/  STL.64 [R1+0x2090], R166 ;  /* 0x002090a601007387 */ /* 0x000fe80000100a00 */
[----:B------:R-:W-:Y:S01]  /*45370*/  STL.64 [R1+0x2088], R164 ;  /* 0x002088a401007387 */ /* 0x000fe20000100a00 */
[----:B------:R-:W-:Y:S01]  /*45380*/  MOV R16, R86 ;  /* 0x0000005600107202 */ /* 0x000fe20000000f00 */
[----:B------:R-:W-:-:S02]  /*45390*/  IMAD.MOV.U32 R17, RZ, RZ, R80 ;  /* 0x000000ffff117224 */ /* 0x000fc400078e0050 */
[----:B------:R-:W-:Y:S04]  /*453a0*/  STL.64 [R1+0x20a0], R46 ;  /* 0x0020a02e01007387 */ /* 0x000fe80000100a00 */
[----:B------:R-:W-:Y:S04]  /*453b0*/  STL.64 [R1+0x2098], R44 ;  /* 0x0020982c01007387 */ /* 0x000fe80000100a00 */
[----:B------:R-:W2:Y:S04]  /*453c0*/  LDL.LU R86, [R1+0x20ec] ;  /* 0x0020ec0001567983 */ /* 0x000ea80000300800 */
[----:B------:R-:W3:Y:S04]  /*453d0*/  LDL.LU R80, [R1+0x20e8] ;  /* 0x0020e80001507983 */ /* 0x000ee80000300800 */
[----:B------:R-:W3:Y:S04]  /*453e0*/  LDL.LU R81, [R1+0x20e4] ;  /* 0x0020e40001517983 */ /* 0x000ee80000300800 */
[----:B------:R-:W3:Y:S04]  /*453f0*/  LDL.LU R82, [R1+0x20e0] ;  /* 0x0020e00001527983 */ /* 0x000ee80000300800 */
[----:B------:R-:W3:Y:S04]  /*45400*/  LDL.LU R83, [R1+0x20dc] ;  /* 0x0020dc0001537983 */ /* 0x000ee80000300800 */
[----:B------:R-:W4:Y:S04]  /*45410*/  LDL.LU R76, [R1+0x20d8] ;  /* 0x0020d800014c7983 */ /* 0x000f280000300800 */
[----:B-1----:R-:W2:Y:S01]  /*45420*/  LDL.LU R20, [R1+0x230] ;  /* 0x0002300001147983 */ /* 0x002ea20000300800 */
[----:B------:R-:W-:-:S03]  /*45430*/  IMAD.MOV.U32 R19, RZ, RZ, R170 ;  /* 0x000000ffff137224 */ /* 0x000fc600078e00aa */
[----:B------:R-:W2:Y:S01]  /*45440*/  LDL.LU R21, [R1+0x234] ;  /* 0x0002340001157983 */ /* 0x000ea20000300800 */
[----:B------:R-:W-:-:S03]  /*45450*/  MOV R18, R171 ;  /* 0x000000ab00127202 */ /* 0x000fc60000000f00 */
[----:B------:R-:W2:Y:S01]  /*45460*/  LDL.LU R22, [R1+0x238] ;  /* 0x0002380001167983 */ /* 0x000ea20000300800 */
[----:B------:R-:W-:-:S03]  /*45470*/  MOV R170, R96 ;  /* 0x0000006000aa7202 */ /* 0x000fc60000000f00 */
[----:B------:R-:W2:Y:S01]  /*45480*/  LDL.LU R23, [R1+0x23c] ;  /* 0x00023c0001177983 */ /* 0x000ea20000300800 */
[----:B------:R-:W-:-:S03]  /*45490*/  IMAD.MOV.U32 R171, RZ, RZ, R97 ;  /* 0x000000ffffab7224 */ /* 0x000fc600078e0061 */
[----:B------:R-:W4:Y:S04]  /*454a0*/  LDL.LU R77, [R1+0x20d4] ;  /* 0x0020d400014d7983 */ /* 0x000f280000300800 */
[----:B------:R-:W4:Y:S04]  /*454b0*/  LDL.LU R78, [R1+0x20d0] ;  /* 0x0020d000014e7983 */ /* 0x000f280000300800 */
[----:B------:R-:W2:Y:S04]  /*454c0*/  LDL.LU R96, [R1+0x20cc] ;  /* 0x0020cc0001607983 */ /* 0x000ea80000300800 */
[----:B------:R-:W2:Y:S04]  /*454d0*/  LDL.LU R97, [R1+0x20c8] ;  /* 0x0020c80001617983 */ /* 0x000ea80000300800 */
[----:B------:R-:W2:Y:S04]  /*454e0*/  LDL.LU R98, [R1+0x20c4] ;  /* 0x0020c40001627983 */ /* 0x000ea80000300800 */
[----:B------:R-:W2:Y:S04]  /*454f0*/  LDL.LU R99, [R1+0x20c0] ;  /* 0x0020c00001637983 */ /* 0x000ea80000300800 */
[----:B------:R-:W4:Y:S04]  /*45500*/  LDL.LU R92, [R1+0x20bc] ;  /* 0x0020bc00015c7983 */ /* 0x000f280000300800 */
[----:B------:R-:W4:Y:S04]  /*45510*/  LDL.LU R93, [R1+0x20b8] ;  /* 0x0020b800015d7983 */ /* 0x000f280000300800 */
[----:B------:R-:W4:Y:S04]  /*45520*/  LDL.LU R94, [R1+0x20b4] ;  /* 0x0020b400015e7983 */ /* 0x000f280000300800 */
[----:B------:R-:W4:Y:S04]  /*45530*/  LDL.LU R95, [R1+0x20b0] ;  /* 0x0020b000015f7983 */ /* 0x000f280000300800 */
[----:B------:R-:W4:Y:S04]  /*45540*/  LDL.LU R79, [R1+0x20ac] ;  /* 0x0020ac00014f7983 */ /* 0x000f280000300800 */
[----:B------:R-:W4:Y:S01]  /*45550*/  LDL.LU R87, [R1+0x20a8] ;  /* 0x0020a80001577983 */ /* 0x000f220000300800 */
[C---:B------:R-:W-:Y:S01]  /*45560*/  HMMA.1688.F32.TF32 R4, R112.reuse, R236, R248 ;  /* 0x000000ec7004723c */ /* 0x040fe200000810f8 */
[----:B------:R-:W-:Y:S01]  /*45570*/  IMAD.MOV.U32 R11, RZ, RZ, R180 ;  /* 0x000000ffff0b7224 */ /* 0x000fe200078e00b4 */
[----:B------:R-:W-:Y:S01]  /*45580*/  MOV R10, R181 ;  /* 0x000000b5000a7202 */ /* 0x000fe20000000f00 */
[----:B------:R-:W-:Y:S04]  /*45590*/  LDS R248, [R0+UR12+0x26080] ;  /* 0x0260800c00f87984 */ /* 0x000fe80008000800 */
[----:B------:R-:W-:Y:S04]  /*455a0*/  LDS R250, [R0+UR12+0x26480] ;  /* 0x0264800c00fa7984 */ /* 0x000fe80008000800 */
[----:B------:R-:W-:Y:S04]  /*455b0*/  LDS R249, [R182+UR12+0x26080] ;  /* 0x0260800cb6f97984 */ /* 0x000fe80008000800 */
[----:B------:R-:W1:Y:S04]  /*455c0*/  LDS R251, [R182+UR12+0x26480] ;  /* 0x0264800cb6fb7984 */ /* 0x000e680008000800 */
[----:B------:R-:W-:Y:S04]  /*455d0*/  LDS R180, [R183+UR12+0x26080] ;  /* 0x0260800cb7b47984 */ /* 0x000fe80008000800 */
[----:B------:R-:W-:Y:S04]  /*455e0*/  LDS R182, [R183+UR12+0x26480] ;  /* 0x0264800cb7b67984 */ /* 0x000fe80008000800 */
[----:B------:R-:W-:Y:S04]  /*455f0*/  LDS R181, [R3+UR12+0x26080] ;  /* 0x0260800c03b57984 */ /* 0x000fe80008000800 */
[----:B------:R-:W4:Y:S01]  /*45600*/  LDS R183, [R3+UR12+0x26480] ;  /* 0x0264800c03b77984 */ /* 0x000f220008000800 */
        /* <DEDUP_REMOVED lines=9> */
[C---:B------:R-:W-:Y:S06]  /*456a0*/  HMMA.1688.F32.TF32 R56, R112.reuse, R244, R56 ;  /* 0x000000f47038723c */ /* 0x040fec0000081038 */
[C---:B------:R-:W-:Y:S06]  /*456b0*/  HMMA.1688.F32.TF32 R176, R112.reuse, R240, R176 ;  /* 0x000000f070b0723c */ /* 0x040fec00000810b0 */
[C---:B------:R-:W-:Y:S06]  /*456c0*/  HMMA.1688.F32.TF32 R60, R112.reuse, R232, R60 ;  /* 0x000000e8703c723c */ /* 0x040fec000008103c */
[C---:B------:R-:W-:Y:S06]  /*456d0*/  HMMA.1688.F32.TF32 R88, R112.reuse, R208, R88 ;  /* 0x000000d07058723c */ /* 0x040fec0000081058 */
[C---:B------:R-:W-:Y:S06]  /*456e0*/  HMMA.1688.F32.TF32 R100, R112.reuse, R196, R100 ;  /* 0x000000c47064723c */ /* 0x040fec0000081064 */
[C---:B------:R-:W-:Y:S06]  /*456f0*/  HMMA.1688.F32.TF32 R104, R112.reuse, R192, R104 ;  /* 0x000000c07068723c */ /* 0x040fec0000081068 */
[----:B------:R-:W-:Y:S06]  /*45700*/  HMMA.1688.F32.TF32 R108, R112, R188, R108 ;  /* 0x000000bc706c723c */ /* 0x000fec000008106c */
[C---:B-1----:R-:W-:Y:S06]  /*45710*/  HMMA.1688.F32.TF32 R116, R248.reuse, R244, R116 ;  /* 0x000000f4f874723c */ /* 0x042fec0000081074 */
        /* <DEDUP_REMOVED lines=12> */
[----:B------:R-:W-:Y:S06]  /*457e0*/  HMMA.1688.F32.TF32 R156, R248, R188, R156 ;  /* 0x000000bcf89c723c */ /* 0x000fec000008109c */
[C---:B---3--:R-:W-:Y:S06]  /*457f0*/  HMMA.1688.F32.TF32 R80, R112.reuse, R216, R80 ;  /* 0x000000d87050723c */ /* 0x048fec0000081050 */
[C---:B--2---:R-:W-:Y:S06]  /*45800*/  HMMA.1688.F32.TF32 R72, R112.reuse, R224, R96 ;  /* 0x000000e07048723c */ /* 0x044fec0000081060 */
[C---:B------:R-:W-:Y:S06]  /*45810*/  HMMA.1688.F32.TF32 R96, R112.reuse, R200, R12 ;  /* 0x000000c87060723c */ /* 0x040fec000008100c */
[C---:B----4-:R-:W-:Y:S06]  /*45820*/  HMMA.1688.F32.TF32 R68, R112.reuse, R228, R92 ;  /* 0x000000e47044723c */ /* 0x050fec000008105c */
[C---:B------:R-:W-:Y:S06]  /*45830*/  HMMA.1688.F32.TF32 R76, R112.reuse, R220, R76 ;  /* 0x000000dc704c723c */ /* 0x040fec000008104c */
[C---:B------:R-:W-:Y:S06]  /*45840*/  HMMA.1688.F32.TF32 R84, R112.reuse, R212, R84 ;  /* 0x000000d47054723c */ /* 0x040fec0000081054 */
[C---:B------:R-:W-:Y:S06]  /*45850*/  HMMA.1688.F32.TF32 R92, R112.reuse, R204, R20 ;  /* 0x000000cc705c723c */ /* 0x040fec0000081014 */
[----:B------:R-:W-:Y:S06]  /*45860*/  HMMA.1688.F32.TF32 R112, R112, R184, R136 ;  /* 0x000000b87070723c */ /* 0x000fec0000081088 */
[C---:B------:R-:W-:Y:S06]  /*45870*/  HMMA.1688.F32.TF32 R136, R248.reuse, R208, R8 ;  /* 0x000000d0f888723c */ /* 0x040fec0000081008 */
[----:B------:R-:W-:Y:S06]  /*45880*/  HMMA.1688.F32.TF32 R248, R248, R184, R4 ;  /* 0x000000b8f8f8723c */ /* 0x000fec0000081004 */
[----:B------:R-:W-:-:S15]  /*45890*/  HMMA.1688.F32.TF32 R4, R180, R244, R172 ;  /* 0x000000f4b404723c */ /* 0x000fde00000810ac */
[----:B------:R-:W-:-:S08]  /*458a0*/  NOP ;  /* 0x0000000000007918 */ /* 0x000fd00000000000 */
[----:B------:R-:W-:Y:S01]  /*458b0*/  STL.64 [R1+0x180], R4 ;  /* 0x0001800401007387 */ /* 0x000fe20000100a00 */
[----:B------:R-:W-:-:S03]  /*458c0*/  MOV R3, R7 ;  /* 0x0000000700037202 */ /* 0x000fc60000000f00 */
[----:B------:R1:W-:Y:S02]  /*458d0*/  STL [R1+0x188], R6 ;  /* 0x0001880601007387 */ /* 0x0003e40000100800 */
[----:B-1----:R-:W-:Y:S02]  /*458e0*/  HMMA.1688.F32.TF32 R4, R180, R240, R16 ;  /* 0x000000f0b404723c */ /* 0x002fe40000081010 */
[----:B------:R-:W-:-:S15]  /*458f0*/  STL [R1+0x1f8c], R3 ;  /* 0x001f8c0301007387 */ /* 0x000fde0000100800 */
[----:B------:R-:W-:-:S06]  /*45900*/  NOP ;  /* 0x0000000000007918 */ /* 0x000fcc0000000000 */
[----:B------:R1:W-:Y:S04]  /*45910*/  STL.64 [R1+0x170], R4 ;  /* 0x0001700401007387 */ /* 0x0003e80000100a00 */
        /* <DEDUP_REMOVED lines=45> */
[----:B------:R-:W-:-:S02]  /*45bf0*/  IMAD.MOV.U32 R241, RZ, RZ, R6 ;  /* 0x000000fffff17224 */ /* 0x000fc400078e0006 */
[----:B-1----:R-:W4:Y:S04]  /*45c00*/  LDL.LU R4, [R1] ;  /* 0x0000000001047983 */ /* 0x002f280000300800 */
[----:B------:R-:W4:Y:S04]  /*45c10*/  LDL.LU R5, [R1+0x4] ;  /* 0x0000040001057983 */ /* 0x000f280000300800 */
[----:B------:R-:W4:Y:S04]  /*45c20*/  LDL.LU R6, [R1+0x8] ;  /* 0x0000080001067983 */ /* 0x000f280000300800 */
[----:B------:R-:W4:Y:S04]  /*45c30*/  LDL.LU R7, [R1+0xc] ;  /* 0x00000c0001077983 */ /* 0x000f280000300800 */
[----:B------:R-:W-:Y:S04]  /*45c40*/  STL [R1+0x1f94], R240 ;  /* 0x001f94f001007387 */ /* 0x000fe80000100800 */
[----:B------:R-:W-:Y:S01]  /*45c50*/  STL [R1+0x1f90], R241 ;  /* 0x001f90f101007387 */ /* 0x000fe20000100800 */
[C---:B--2---:R-:W-:Y:S06]  /*45c60*/  HMMA.1688.F32.TF32 R164, R180.reuse, R232, R164 ;  /* 0x000000e8b4a4723c */ /* 0x044fec00000810a4 */
[----:B---3--:R-:W-:-:S15]  /*45c70*/  HMMA.1688.F32.TF32 R44, R180, R236, R44 ;  /* 0x000000ecb42c723c */ /* 0x008fde000008102c */
[----:B------:R-:W-:-:S03]  /*45c80*/  NOP ;  /* 0x0000000000007918 */ /* 0x000fc60000000000 */
[----:B------:R-:W-:Y:S01]  /*45c90*/  IMAD.MOV.U32 R232, RZ, RZ, R167 ;  /* 0x000000ffffe87224 */ /* 0x000fe200078e00a7 */
[----:B------:R-:W-:Y:S01]  /*45ca0*/  MOV R233, R166 ;  /* 0x000000a600e97202 */ /* 0x000fe20000000f00 */
[----:B------:R-:W-:Y:S01]  /*45cb0*/  IMAD.MOV.U32 R236, RZ, RZ, R165 ;  /* 0x000000ffffec7224 */ /* 0x000fe200078e00a5 */
[----:B------:R-:W-:Y:S01]  /*45cc0*/  MOV R237, R164 ;  /* 0x000000a400ed7202 */ /* 0x000fe20000000f00 */
[----:B----4-:R-:W-:Y:S01]  /*45cd0*/  HMMA.1688.F32.TF32 R172, R180, R212, R172 ;  /* 0x000000d4b4ac723c */ /* 0x010fe200000810ac */
[----:B------:R-:W-:Y:S01]  /*45ce0*/  STL.64 [R1+0x160], R44 ;  /* 0x0001602c01007387 */ /* 0x000fe20000100a00 */
[----:B------:R-:W-:-:S03]  /*45cf0*/  IMAD.MOV.U32 R3, RZ, RZ, R47 ;  /* 0x000000ffff037224 */ /* 0x000fc600078e002f */
[----:B------:R1:W-:Y:S01]  /*45d00*/  STL [R1+0x168], R46 ;  /* 0x0001682e01007387 */ /* 0x0003e20000100800 */
[C---:B------:R-:W-:Y:S03]  /*45d10*/  HMMA.1688.F32.TF32 R24, R180.reuse, R216, R24 ;  /* 0x000000d8b418723c */ /* 0x040fe60000081018 */
[----:B-1----:R-:W2:Y:S04]  /*45d20*/  LDL.LU.64 R46, [R1+0x20a0] ;  /* 0x0020a000012e7983 */ /* 0x002ea80000300a00 */
[----:B------:R-:W2:Y:S01]  /*45d30*/  LDL.LU.64 R44, [R1+0x2098] ;  /* 0x00209800012c7983 */ /* 0x000ea20000300a00 */
[C---:B------:R-:W-:Y:S03]  /*45d40*/  HMMA.1688.F32.TF32 R36, R180.reuse, R228, R36 ;  /* 0x000000e4b424723c */ /* 0x040fe60000081024 */
[----:B------:R1:W-:Y:S04]  /*45d50*/  STL [R1+0x1f98], R3 ;  /* 0x001f980301007387 */ /* 0x0003e80000100800 */
[----:B------:R-:W3:Y:S04]  /*45d60*/  LDL.LU.64 R166, [R1+0x2090] ;  /* 0x0020900001a67983 */ /* 0x000ee80000300a00 */
[----:B------:R-:W3:Y:S01]  /*45d70*/  LDL.LU.64 R164, [R1+0x2088] ;  /* 0x0020880001a47983 */ /* 0x000ee20000300a00 */
[C---:B------:R-:W-:Y:S03]  /*45d80*/  HMMA.1688.F32.TF32 R32, R180.reuse, R224, R32 ;  /* 0x000000e0b420723c */ /* 0x040fe60000081020 */
[----:B------:R-:W-:Y:S03]  /*45d90*/  STL [R1+0x1fa8], R232 ;  /* 0x001fa8e801007387 */ /* 0x000fe60000100800 */
[----:B------:R-:W-:Y:S01]  /*45da0*/  HMMA.1688.F32.TF32 R28, R180, R220, R28 ;  /* 0x000000dcb41c723c */ /* 0x000fe2000008101c */
[----:B------:R-:W-:Y:S05]  /*45db0*/  STL [R1+0x1fa4], R233 ;  /* 0x001fa4e901007387 */ /* 0x000fea0000100800 */
[----:B------:R-:W-:Y:S01]  /*45dc0*/  IMAD.MOV.U32 R240, RZ, RZ, R38 ;  /* 0x000000fffff07224 */ /* 0x000fe200078e0026 */
[----:B------:R-:W-:Y:S01]  /*45dd0*/  MOV R241, R39 ;  /* 0x0000002700f17202 */ /* 0x000fe20000000f00 */
[----:B------:R4:W-:Y:S01]  /*45de0*/  STL [R1+0x1fa0], R236 ;  /* 0x001fa0ec01007387 */ /* 0x0009e20000100800 */
[----:B-1----:R-:W-:-:S03]  /*45df0*/  MOV R3, R37 ;  /* 0x0000002500037202 */ /* 0x002fc60000000f00 */
[----:B------:R1:W-:Y:S01]  /*45e00*/  STL [R1+0x1f9c], R237 ;  /* 0x001f9ced01007387 */ /* 0x0003e20000100800 */
[----:B------:R-:W-:Y:S03]  /*45e10*/  HMMA.1688.F32.TF32 R16, R180, R208, R16 ;  /* 0x000000d0b410723c */ /* 0x000fe60000081010 */
[----:B------:R1:W-:Y:S02]  /*45e20*/  STL [R1+0x140], R36 ;  /* 0x0001402401007387 */ /* 0x0003e40000100800 */
[----:B----4-:R-:W-:Y:S01]  /*45e30*/  IMAD.MOV.U32 R236, RZ, RZ, R34 ;  /* 0x000000ffffec7224 */ /* 0x010fe200078e0022 */
[----:B-1----:R-:W-:Y:S01]  /*45e40*/  MOV R237, R35 ;  /* 0x0000002300ed7202 */ /* 0x002fe20000000f00 */
[----:B------:R-:W4:Y:S01]  /*45e50*/  LDL.LU.64 R38, [R1+0x2080] ;  /* 0x0020800001267983 */ /* 0x000f220000300a00 */
[----:B------:R-:W-:Y:S01]  /*45e60*/  IMAD.MOV.U32 R232, RZ, RZ, R32 ;  /* 0x000000ffffe87224 */ /* 0x000fe200078e0020 */
[----:B------:R-:W-:-:S02]  /*45e70*/  MOV R233, R33 ;  /* 0x0000002100e97202 */ /* 0x000fc40000000f00 */
[----:B------:R-:W4:Y:S04]  /*45e80*/  LDL.LU.64 R36, [R1+0x2078] ;  /* 0x0020780001247983 */ /* 0x000f280000300a00 */
[----:B------:R-:W2:Y:S04]  /*45e90*/  LDL.LU.64 R34, [R1+0x2070] ;  /* 0x0020700001227983 */ /* 0x000ea80000300a00 */
[----:B------:R-:W2:Y:S04]  /*45ea0*/  LDL.LU.64 R32, [R1+0x2068] ;  /* 0x0020680001207983 */ /* 0x000ea80000300a00 */
[----:B------:R-:W-:Y:S04]  /*45eb0*/  STL.64 [R1+0x120], R28 ;  /* 0x0001201c01007387 */ /* 0x000fe80000100a00 */
[----:B------:R1:W-:Y:S04]  /*45ec0*/  STL.64 [R1+0x128], R30 ;  /* 0x0001281e01007387 */ /* 0x0003e80000100a00 */
[----:B-1----:R-:W3:Y:S04]  /*45ed0*/  LDL.LU.64 R30, [R1+0x2060] ;  /* 0x00206000011e7983 */ /* 0x002ee80000300a00 */
        /* <DEDUP_REMOVED lines=8> */
[----:B------:R-:W3:Y:S04]  /*45f60*/  LDL.LU.64 R172, [R1+0x2038] ;  /* 0x0020380001ac7983 */ /* 0x000ee80000300a00 */
[----:B------:R-:W-:Y:S04]  /*45f70*/  STL.64 [R1+0xf0], R16 ;  /* 0x0000f01001007387 */ /* 0x000fe80000100a00 */
[----:B------:R1:W-:Y:S04]  /*45f80*/  STL.64 [R1+0xf8], R18 ;  /* 0x0000f81201007387 */ /* 0x0003e80000100a00 */
[----:B-1----:R-:W4:Y:S04]  /*45f90*/  LDL.LU.64 R18, [R1+0x2030] ;  /* 0x0020300001127983 */ /* 0x002f280000300a00 */
[----:B------:R-:W4:Y:S01]  /*45fa0*/  LDL.LU.64 R16, [R1+0x2028] ;  /* 0x0020280001107983 */ /* 0x000f220000300a00 */
[----:B------:R-:W-:-:S15]  /*45fb0*/  HMMA.1688.F32.TF32 R20, R180, R204, R20 ;  /* 0x000000ccb414723c */ /* 0x000fde0000081014 */
[----:B------:R-:W-:-:S08]  /*45fc0*/  NOP ;  /* 0x0000000000007918 */ /* 0x000fd00000000000 */
[----:B------:R-:W-:Y:S04]  /*45fd0*/  STL.64 [R1+0xe0], R20 ;  /* 0x0000e01401007387 */ /* 0x000fe80000100a00 */
[----:B------:R1:W-:Y:S02]  /*45fe0*/  STL.64 [R1+0xe8], R22 ;  /* 0x0000e81601007387 */ /* 0x0003e40000100a00 */
[C---:B-1----:R-:W-:Y:S06]  /*45ff0*/  HMMA.1688.F32.TF32 R20, R180.reuse, R200, R12 ;  /* 0x000000c8b414723c */ /* 0x042fec000008100c */
[C---:B------:R-:W-:Y:S06]  /*46000*/  HMMA.1688.F32.TF32 R12, R180.reuse, R196, R8 ;  /* 0x000000c4b40c723c */ /* 0x040fec0000081008 */
[C---:B------:R-:W-:Y:S11]  /*46010*/  HMMA.1688.F32.TF32 R8, R180.reuse, R192, R4 ;  /* 0x000000c0b408723c */ /* 0x040ff60000081004 */
[----:B------:R1:W-:Y:S04]  /*46020*/  STL.64 [R1+0xd0], R20 ;  /* 0x0000d01401007387 */ /* 0x0003e80000100a00 */
[----:B------:R-:W-:Y:S04]  /*46030*/  STL.64 [R1+0xd8], R22 ;  /* 0x0000d81601007387 */ /* 0x000fe80000100a00 */
[----:B------:R1:W-:Y:S04]  /*46040*/  STL.64 [R1+0xc0], R12 ;  /* 0x0000c00c01007387 */ /* 0x0003e80000100a00 */
[----:B------:R1:W-:Y:S04]  /*46050*/  STL.64 [R1+0xc8], R14 ;  /* 0x0000c80e01007387 */ /* 0x0003e80000100a00 */
[----:B-1----:R-:W2:Y:S04]  /*46060*/  LDL.LU R20, [R1+0x40] ;  /* 0x0000400001147983 */ /* 0x002ea80000300800 */
[----:B------:R-:W-:Y:S04]  /*46070*/  STL.64 [R1+0xb0], R8 ;  /* 0x0000b00801007387 */ /* 0x000fe80000100a00 */
[----:B------:R1:W-:Y:S01]  /*46080*/  STL.64 [R1+0xb8], R10 ;  /* 0x0000b80a01007387 */ /* 0x0003e20000100a00 */
[----:B------:R-:W-:Y:S01]  /*46090*/  IMAD.MOV.U32 R12, RZ, RZ, R234 ;  /* 0x000000ffff0c7224 */ /* 0x000fe200078e00ea */
[----:B------:R-:W-:Y:S01]  /*460a0*/  MOV R13, R235 ;  /* 0x000000eb000d7202 */ /* 0x000fe20000000f00 */
[----:B------:R-:W-:Y:S01]  /*460b0*/  IMAD.MOV.U32 R14, RZ, RZ, R238 ;  /* 0x000000ffff0e7224 */ /* 0x000fe200078e00ee */
[----:B-1----:R-:W-:Y:S01]  /*460c0*/  MOV R11, R239 ;  /* 0x000000ef000b7202 */ /* 0x002fe20000000f00 */
[----:B----4-:R-:W-:Y:S01]  /*460d0*/  HMMA.1688.F32.TF32 R4, R180, R188, R16 ;  /* 0x000000bcb404723c */ /* 0x010fe20000081010 */
[----:B---3--:R-:W-:Y:S01]  /*460e0*/  MOV R15, R172 ;  /* 0x000000ac000f7202 */ /* 0x008fe20000000f00 */
[----:B------:R-:W-:Y:S01]  /*460f0*/  IMAD.MOV.U32 R8, RZ, RZ, R173 ;  /* 0x000000ffff087224 */ /* 0x000fe200078e00ad */
[----:B--2---:R-:W-:Y:S01]  /*46100*/  MOV R9, R174 ;  /* 0x000000ae00097202 */ /* 0x004fe20000000f00 */
[----:B------:R-:W-:-:S15]  /*46110*/  IMAD.MOV.U32 R10, RZ, RZ, R175 ;  /* 0x000000ffff0a7224 */ /* 0x000fde00078e00af */
[----:B------:R-:W-:-:S04]  /*46120*/  NOP ;  /* 0x0000000000007918 */ /* 0x000fc80000000000 */
[----:B------:R1:W-:Y:S04]  /*46130*/  STL.64 [R1+0xa0], R4 ;  /* 0x0000a00401007387 */ /* 0x0003e80000100a00 */
[----:B------:R2:W-:Y:S04]  /*46140*/  STL.64 [R1+0xa8], R6 ;  /* 0x0000a80601007387 */ /* 0x0005e80000100a00 */
[----:B------:R-:W3:Y:S04]  /*46150*/  LDL.LU R21, [R1+0x44] ;  /* 0x0000440001157983 */ /* 0x000ee80000300800 */
[----:B------:R-:W3:Y:S04]  /*46160*/  LDL.LU R22, [R1+0x48] ;  /* 0x0000480001167983 */ /* 0x000ee80000300800 */
[----:B------:R-:W3:Y:S04]  /*46170*/  LDL.LU R23, [R1+0x4c] ;  /* 0x00004c0001177983 */ /* 0x000ee80000300800 */
[----:B------:R-:W4:Y:S04]  /*46180*/  LDL.LU R234, [R1+0x2024] ;  /* 0x0020240001ea7983 */ /* 0x000f280000300800 */
[----:B------:R-:W4:Y:S04]  /*46190*/  LDL.LU R235, [R1+0x2020] ;  /* 0x0020200001eb7983 */ /* 0x000f280000300800 */
[----:B------:R-:W4:Y:S04]  /*461a0*/  LDL.LU R238, [R1+0x201c] ;  /* 0x00201c0001ee7983 */ /* 0x000f280000300800 */
[----:B------:R-:W3:Y:S04]  /*461b0*/  LDL.LU R172, [R1+0x2018] ;  /* 0x0020180001ac7983 */ /* 0x000ee80000300800 */
[----:B------:R-:W3:Y:S04]  /*461c0*/  LDL.LU R173, [R1+0x2014] ;  /* 0x0020140001ad7983 */ /* 0x000ee80000300800 */
[----:B------:R-:W3:Y:S04]  /*461d0*/  LDL.LU R174, [R1+0x2010] ;  /* 0x0020100001ae7983 */ /* 0x000ee80000300800 */
[----:B------:R-:W3:Y:S01]  /*461e0*/  LDL.LU R175, [R1+0x200c] ;  /* 0x00200c0001af7983 */ /* 0x000ee20000300800 */
[----:B-1----:R-:W-:Y:S01]  /*461f0*/  IMAD.MOV.U32 R4, RZ, RZ, R242 ;  /* 0x000000ffff047224 */ /* 0x002fe200078e00f2 */
[----:B------:R-:W-:-:S02]  /*46200*/  MOV R5, R243 ;  /* 0x000000f300057202 */ /* 0x000fc40000000f00 */
[----:B------:R-:W4:Y:S01]  /*46210*/  LDL.LU R239, [R1+0x2008] ;  /* 0x0020080001ef7983 */ /* 0x000f220000300800 */
[----:B--2---:R-:W-:Y:S01]  /*46220*/  IMAD.MOV.U32 R6, RZ, RZ, R246 ;  /* 0x000000ffff067224 */ /* 0x004fe200078e00f6 */
[----:B------:R-:W-:Y:S02]  /*46230*/  MOV R7, R247 ;  /* 0x000000f700077202 */ /* 0x000fe40000000f00 */
[----:B------:R-:W2:Y:S04]  /*46240*/  LDL.LU R242, [R1+0x2004] ;  /* 0x0020040001f27983 */ /* 0x000ea80000300800 */
[----:B------:R-:W2:Y:S04]  /*46250*/  LDL.LU R243, [R1+0x2000] ;  /* 0x0020000001f37983 */ /* 0x000ea80000300800 */
[----:B------:R-:W4:Y:S04]  /*46260*/  LDL.LU R246, [R1+0x1ffc] ;  /* 0x001ffc0001f67983 */ /* 0x000f280000300800 */
[----:B------:R-:W4:Y:S01]  /*46270*/  LDL.LU R247, [R1+0x1ff8] ;  /* 0x001ff80001f77983 */ /* 0x000f220000300800 */
[C---:B------:R-:W-:Y:S01]  /*46280*/  LOP3.LUT R229, R0.reuse, 0x20, RZ, 0x3c, !PT ;  /* 0x0000002000e57812 */ /* 0x040fe200078e3cff */
[----:B---3--:R-:W-:Y:S01]  /*46290*/  HMMA.1688.F32.TF32 R16, R180, R184, R172 ;  /* 0x000000b8b410723c */ /* 0x008fe200000810ac */
[C---:B------:R-:W-:Y:S01]  /*462a0*/  LOP3.LUT R244, R0.reuse, 0x40, RZ, 0x3c, !PT ;  /* 0x0000004000f47812 */ /* 0x040fe200078e3cff */
[----:B------:R-:W-:Y:S01]  /*462b0*/  LDS R180, [R0+UR12+0x26880] ;  /* 0x0268800c00b47984 */ /* 0x000fe20008000800 */
[----:B------:R-:W-:-:S03]  /*462c0*/  LOP3.LUT R245, R0, 0x60, RZ, 0x3c, !PT ;  /* 0x0000006000f57812 */ /* 0x000fc600078e3cff */
[----:B------:R-:W-:Y:S04]  /*462d0*/  LDS R172, [R244+UR12+0x26800] ;  /* 0x0268000cf4ac7984 */ /* 0x000fe80008000800 */
[----:B------:R-:W-:Y:S04]  /*462e0*/  LDS R174, [R244+UR12+0x26c00] ;  /* 0x026c000cf4ae7984 */ /* 0x000fe80008000800 */
[----:B------:R-:W-:Y:S04]  /*462f0*/  LDS R173, [R245+UR12+0x26800] ;  /* 0x0268000cf5ad7984 */ /* 0x000fe80008000800 */
[----:B------:R-:W-:Y:S04]  /*46300*/  LDS R175, [R245+UR12+0x26c00] ;  /* 0x026c000cf5af7984 */ /* 0x000fe80008000800 */
[----:B------:R-:W-:Y:S02]  /*46310*/  LDS R182, [R0+UR12+0x26c80] ;  /* 0x026c800c00b67984 */ /* 0x000fe40008000800 */
[----:B------:R-:W-:Y:S01]  /*46320*/  IMAD.MOV.U32 R205, RZ, RZ, R16 ;  /* 0x000000ffffcd7224 */ /* 0x000fe200078e0010 */
[----:B------:R-:W-:Y:S01]  /*46330*/  MOV R204, R17 ;  /* 0x0000001100cc7202 */ /* 0x000fe20000000f00 */
[----:B------:R-:W-:Y:S01]  /*46340*/  IMAD.MOV.U32 R201, RZ, RZ, R18 ;  /* 0x000000ffffc97224 */ /* 0x000fe200078e0012 */
[----:B------:R-:W-:Y:S01]  /*46350*/  MOV R200, R19 ;  /* 0x0000001300c87202 */ /* 0x000fe20000000f00 */
[----:B------:R-:W-:Y:S04]  /*46360*/  LDS R16, [R0+UR12+0x26800] ;  /* 0x0268000c00107984 */ /* 0x000fe80008000800 */
[----:B------:R-:W-:Y:S04]  /*46370*/  LDS R18, [R0+UR12+0x26c00] ;  /* 0x026c000c00127984 */ /* 0x000fe80008000800 */
[----:B------:R-:W-:Y:S04]  /*46380*/  LDS R17, [R229+UR12+0x26800] ;  /* 0x0268000ce5117984 */ /* 0x000fe80008000800 */
[----:B------:R-:W4:Y:S04]  /*46390*/  LDS R19, [R229+UR12+0x26c00] ;  /* 0x026c000ce5137984 */ /* 0x000f280008000800 */
[----:B------:R-:W-:Y:S04]  /*463a0*/  LDS R181, [R229+UR12+0x26880] ;  /* 0x0268800ce5b57984 */ /* 0x000fe80008000800 */
[----:B------:R-:W-:Y:S01]  /*463b0*/  LDS R183, [R229+UR12+0x26c80] ;  /* 0x026c800ce5b77984 */ /* 0x000fe20008000800 */
[C---:B----4-:R-:W-:Y:S06]  /*463c0*/  HMMA.1688.F32.TF32 R20, R16.reuse, R246, R20 ;  /* 0x000000f61014723c */ /* 0x050fec0000081014 */
[C---:B--2---:R-:W-:Y:S06]  /*463d0*/  HMMA.1688.F32.TF32 R12, R16.reuse, R242, R12 ;  /* 0x000000f2100c723c */ /* 0x044fec000008100c */
[C---:B------:R-:W-:Y:S06]  /*463e0*/  HMMA.1688.F32.TF32 R8, R16.reuse, R238, R8 ;  /* 0x000000ee1008723c */ /* 0x040fec0000081008 */
[----:B------:R-:W-:Y:S06]  /*463f0*/  HMMA.1688.F32.TF32 R4, R16, R234, R4 ;  /* 0x000000ea1004723c */ /* 0x000fec0000081004 */
[----:B------:R-:W-:Y:S01]  /*46400*/  IMAD.MOV.U32 R193, RZ, RZ, R22 ;  /* 0x000000ffffc17224 */ /* 0x000fe200078e0016 */
[----:B------:R-:W-:Y:S01]  /*46410*/  MOV R192, R23 ;  /* 0x0000001700c07202 */ /* 0x000fe20000000f00 */
[----:B------:R-:W-:Y:S01]  /*46420*/  IMAD.MOV.U32 R197, RZ, RZ, R20 ;  /* 0x000000ffffc57224 */ /* 0x000fe200078e0014 */
[----:B------:R-:W-:Y:S01]  /*46430*/  MOV R196, R21 ;  /* 0x0000001500c47202 */ /* 0x000fe20000000f00 */
[----:B------:R-:W2:Y:S02]  /*46440*/  LDL.LU.64 R22, [R1+0x1ff0] ;  /* 0x001ff00001167983 */ /* 0x000ea40000300a00 */
[----:B------:R-:W-:Y:S01]  /*46450*/  IMAD.MOV.U32 R185, RZ, RZ, R14 ;  /* 0x000000ffffb97224 */ /* 0x000fe200078e000e */
[----:B------:R-:W-:Y:S01]  /*46460*/  MOV R184, R15 ;  /* 0x0000000f00b87202 */ /* 0x000fe20000000f00 */
[----:B------:R-:W2:Y:S01]  /*46470*/  LDL.LU.64 R20, [R1+0x1fe8] ;  /* 0x001fe80001147983 */ /* 0x000ea20000300a00 */
[----:B------:R-:W-:Y:S01]  /*46480*/  IMAD.MOV.U32 R189, RZ, RZ, R12 ;  /* 0x000000ffffbd7224 */ /* 0x000fe200078e000c */
[----:B------:R-:W-:-:S02]  /*46490*/  MOV R188, R13 ;  /* 0x0000000d00bc7202 */ /* 0x000fc40000000f00 */
        /* <DEDUP_REMOVED lines=9> */
[----:B------:R-:W2:Y:S02]  /*46530*/  LDL.LU.64 R4, [R1+0x1fb8] ;  /* 0x001fb80001047983 */ /* 0x000ea40000300a00 */
[----:B--2---:R-:W-:-:S15]  /*46540*/  HMMA.1688.F32.TF32 R4, R16, R230, R4 ;  /* 0x000000e61004723c */ /* 0x004fde0000081004 */
[----:B------:R-:W-:-:S08]  /*46550*/  NOP ;  /* 0x0000000000007918 */ /* 0x000fd00000000000 */
[----:B------:R1:W-:Y:S04]  /*46560*/  STL.64 [R1+0x3e0], R4 ;  /* 0x0003e00401007387 */ /* 0x0003e80000100a00 */
[----:B------:R-:W-:Y:S01]  /*46570*/  STL.64 [R1+0x3e8], R6 ;  /* 0x0003e80601007387 */ /* 0x000fe20000100a00 */
[----:B-1----:R-:W-:-:S03]  /*46580*/  IMAD.MOV.U32 R4, RZ, RZ, R215 ;  /* 0x000000ffff047224 */ /* 0x002fc600078e00d7 */
[----:B------:R-:W2:Y:S01]  /*46590*/  LDL.LU R215, [R1+0x1fb0] ;  /* 0x001fb00001d77983 */ /* 0x000ea20000300800 */
[----:B------:R-:W-:-:S03]  /*465a0*/  MOV R5, R211 ;  /* 0x000000d300057202 */ /* 0x000fc60000000f00 */
[----:B------:R-:W2:Y:S01]  /*465b0*/  LDL.LU R211, [R1+0x1fac] ;  /* 0x001fac0001d37983 */ /* 0x000ea20000300800 */
[----:B----4-:R-:W-:-:S15]  /*465c0*/  HMMA.1688.F32.TF32 R8, R16, R226, R8 ;  /* 0x000000e21008723c */ /* 0x010fde0000081008 */
[----:B------:R-:W-:-:S08]  /*465d0*/  NOP ;  /* 0x0000000000007918 */ /* 0x000fd00000000000 */
[----:B------:R-:W-:Y:S04]  /*465e0*/  STL.64 [R1+0x3d0], R8 ;  /* 0x0003d00801007387 */ /* 0x000fe80000100a00 */
[----:B------:R3:W-:Y:S02]  /*465f0*/  STL.64 [R1+0x3d8], R10 ;  /* 0x0003d80a01007387 */ /* 0x0007e40000100a00 */
[C---:B---3--:R-:W-:Y:S06]  /*46600*/  HMMA.1688.F32.TF32 R8, R16.reuse, R222, R12 ;  /* 0x000000de1008723c */ /* 0x048fec000008100c */
[----:B------:R-:W-:-:S15]  /*46610*/  HMMA.1688.F32.TF32 R12, R16, R218, R20 ;  /* 0x000000da100c723c */ /* 0x000fde0000081014 */
[----:B------:R-:W-:-:S02]  /*46620*/  NOP ;  /* 0x0000000000007918 */ /* 0x000fc40000000000 */
[----:B------:R-:W-:Y:S04]  /*46630*/  STL.64 [R1+0x3c0], R8 ;  /* 0x0003c00801007387 */ /* 0x000fe80000100a00 */
[----:B------:R-:W-:Y:S04]  /*46640*/  STL.64 [R1+0x3c8], R10 ;  /* 0x0003c80a01007387 */ /* 0x000fe80000100a00 */
[----:B------:R-:W-:Y:S04]  /*46650*/  STL.64 [R1+0x3b0], R12 ;  /* 0x0003b00c01007387 */ /* 0x000fe80000100a00 */
[----:B------:R1:W-:Y:S02]  /*46660*/  STL.64 [R1+0x3b8], R14 ;  /* 0x0003b80e01007387 */ /* 0x0003e40000100a00 */
[----:B-1----:R-:W-:Y:S01]  /*46670*/  HMMA.1688.F32.TF32 R12, R16, R206, R32 ;  /* 0x000000ce100c723c */ /* 0x002fe20000081020 */
[----:B------:R-:W-:Y:S01]  /*46680*/  IMAD.MOV.U32 R6, RZ, RZ, R252 ;  /* 0x000000ffff067224 */ /* 0x000fe200078e00fc */
[----:B------:R-:W-:-:S07]  /*46690*/  MOV R7, R2 ;  /* 0x0000000200077202 */ /* 0x000fce0000000f00 */
[----:B------:R-:W-:Y:S06]  /*466a0*/  HMMA.1688.F32.TF32 R4, R172, R238, R4 ;  /* 0x000000eeac04723c */ /* 0x000fec0000081004 */
[C---:B--2---:R-:W-:Y:S06]  /*466b0*/  HMMA.1688.F32.TF32 R8, R16.reuse, R214, R24 ;  /* 0x000000d61008723c */ /* 0x044fec0000081018 */
[----:B------:R-:W-:Y:S01]  /*466c0*/  HMMA.1688.F32.TF32 R20, R16, R210, R28 ;  /* 0x000000d21014723c */ /* 0x000fe2000008101c */
[----:B------:R-:W-:Y:S01]  /*466d0*/  IMAD.MOV.U32 R32, RZ, RZ, R232 ;  /* 0x000000ffff207224 */ /* 0x000fe200078e00e8 */
[----:B------:R-:W-:Y:S01]  /*466e0*/  MOV R33, R233 ;  /* 0x000000e900217202 */ /* 0x000fe20000000f00 */
[----:B------:R-:W-:Y:S01]  /*466f0*/  IMAD.MOV.U32 R34, RZ, RZ, R236 ;  /* 0x000000ffff227224 */ /* 0x000fe200078e00ec */
[----:B------:R-:W-:Y:S01]  /*46700*/  MOV R35, R237 ;  /* 0x000000ed00237202 */ /* 0x000fe20000000f00 */
[----:B------:R-:W-:Y:S04]  /*46710*/  LDS R28, [R244+UR12+0x26880] ;  /* 0x0268800cf41c7984 */ /* 0x000fe80008000800 */
[----:B------:R-:W-:Y:S04]  /*46720*/  LDS R30, [R244+UR12+0x26c80] ;  /* 0x026c800cf41e7984 */ /* 0x000fe80008000800 */
[----:B------:R-:W-:Y:S04]  /*46730*/  LDS R29, [R245+UR12+0x26880] ;  /* 0x0268800cf51d7984 */ /* 0x000fe80008000800 */
[----:B------:R-:W-:Y:S04]  /*46740*/  STL.64 [R1+0x3a0], R8 ;  /* 0x0003a00801007387 */ /* 0x000fe80000100a00 */
[----:B------:R1:W-:Y:S04]  /*46750*/  STL.64 [R1+0x3a8], R10 ;  /* 0x0003a80a01007387 */ /* 0x0003e80000100a00 */
[----:B------:R-:W2:Y:S01]  /*46760*/  LDS R31, [R245+UR12+0x26c80] ;  /* 0x026c800cf51f7984 */ /* 0x000ea20008000800 */
[----:B------:R-:W-:Y:S03]  /*46770*/  HMMA.1688.F32.TF32 R176, R172, R242, R176 ;  /* 0x000000f2acb0723c */ /* 0x000fe600000810b0 */
[----:B------:R-:W-:Y:S03]  /*46780*/  LDS R24, [R244+UR12+0x27080] ;  /* 0x0270800cf4187984 */ /* 0x000fe60008000800 */
[----:B-1----:R-:W-:Y:S01]  /*46790*/  HMMA.1688.F32.TF32 R8, R16, R202, R36 ;  /* 0x000000ca1008723c */ /* 0x002fe20000081024 */
[----:B------:R-:W-:Y:S04]  /*467a0*/  STL.64 [R1+0x390], R20 ;  /* 0x0003901401007387 */ /* 0x000fe80000100a00 */
[----:B------:R-:W-:Y:S04]  /*467b0*/  STL.64 [R1+0x398], R22 ;  /* 0x0003981601007387 */ /* 0x000fe80000100a00 */
[----:B------:R-:W-:Y:S04]  /*467c0*/  STL.64 [R1+0x380], R12 ;  /* 0x0003800c01007387 */ /* 0x000fe80000100a00 */
[----:B------:R-:W-:Y:S01]  /*467d0*/  STL.64 [R1+0x388], R14 ;  /* 0x0003880e01007387 */ /* 0x000fe20000100a00 */
[----:B------:R-:W-:Y:S03]  /*467e0*/  HMMA.1688.F32.TF32 R56, R172, R246, R56 ;  /* 0x000000f6ac38723c */ /* 0x000fe60000081038 */
[----:B------:R-:W-:Y:S04]  /*467f0*/  LDS R26, [R244+UR12+0x27480] ;  /* 0x0274800cf41a7984 */ /* 0x000fe80008000800 */
[----:B------:R-:W-:Y:S04]  /*46800*/  LDS R25, [R245+UR12+0x27080] ;  /* 0x0270800cf5197984 */ /* 0x000fe80008000800 */
[----:B------:R-:W-:Y:S04]  /*46810*/  STL.64 [R1+0x370], R8 ;  /* 0x0003700801007387 */ /* 0x000fe80000100a00 */
[----:B------:R1:W-:Y:S04]  /*46820*/  STL.64 [R1+0x378], R10 ;  /* 0x0003780a01007387 */ /* 0x0003e80000100a00 */
[----:B------:R-:W-:Y:S01]  /*46830*/  LDS R27, [R245+UR12+0x27480] ;  /* 0x0274800cf51b7984 */ /* 0x000fe20008000800 */
[C---:B-1----:R-:W-:Y:S06]  /*46840*/  HMMA.1688.F32.TF32 R8, R16.reuse, R190, R48 ;  /* 0x000000be1008723c */ /* 0x042fec0000081030 */
[----:B------:R-:W-:-:S15]  /*46850*/  HMMA.1688.F32.TF32 R12, R16, R194, R44 ;  /* 0x000000c2100c723c */ /* 0x000fde000008102c */
[----:B------:R-:W-:-:S03]  /*46860*/  NOP ;  /* 0x0000000000007918 */ /* 0x000fc60000000000 */
[----:B------:R-:W-:Y:S01]  /*46870*/  IMAD.MOV.U32 R47, RZ, RZ, R8 ;  /* 0x000000ffff2f7224 */ /* 0x000fe200078e0008 */
[----:B------:R-:W-:Y:S01]  /*46880*/  MOV R46, R9 ;  /* 0x00000009002e7202 */ /* 0x000fe20000000f00 */
[----:B------:R-:W-:Y:S01]  /*46890*/  IMAD.MOV.U32 R45, RZ, RZ, R10 ;  /* 0x000000ffff2d7224 */ /* 0x000fe200078e000a */
[----:B------:R-:W-:Y:S02]  /*468a0*/  MOV R44, R11 ;  /* 0x0000000b002c7202 */ /* 0x000fe40000000f00 */
[----:B------:R-:W-:Y:S07]  /*468b0*/  HMMA.1688.F32.TF32 R8, R16, R186, R52 ;  /* 0x000000ba1008723c */ /* 0x000fee0000081034 */
[----:B------:R-:W-:Y:S01]  /*468c0*/  IMAD.MOV.U32 R55, RZ, RZ, R4 ;  /* 0x000000ffff377224 */ /* 0x000fe200078e0004 */
[----:B------:R-:W-:Y:S01]  /*468d0*/  MOV R54, R5 ;  /* 0x0000000500367202 */ /* 0x000fe20000000f00 */
[----:B------:R-:W-:Y:S01]  /*468e0*/  IMAD.MOV.U32 R53, RZ, RZ, R6 ;  /* 0x000000ffff357224 */ /* 0x000fe200078e0006 */
[----:B------:R-:W-:-:S02]  /*468f0*/  MOV R52, R7 ;  /* 0x0000000700347202 */ /* 0x000fc40000000f00 */
[----:B------:R-:W-:Y:S06]  /*46900*/  HMMA.1688.F32.TF32 R4, R172, R234, R60 ;  /* 0x000000eaac04723c */ /* 0x000fec000008103c */
[----:B------:R-:W-:Y:S01]  /*46910*/  HMMA.1688.F32.TF32 R20, R16, R198, R164 ;  /* 0x000000c61014723c */ /* 0x000fe200000810a4 */
[----:B------:R-:W-:Y:S04]  /*46920*/  LDS R16, [R0+UR12+0x27000] ;  /* 0x0270000c00107984 */ /* 0x000fe80008000800 */
[----:B------:R-:W-:Y:S01]  /*46930*/  LDS R18, [R0+UR12+0x27400] ;  /* 0x0274000c00127984 */ /* 0x000fe20008000800 */
[----:B------:R-:W-:-:S12]  /*46940*/  HMMA.1688.F32.TF32 R164, R172, R226, R72 ;  /* 0x000000e2aca4723c */ /* 0x000fd80000081048 */
[----:B------:R-:W-:Y:S01]  /*46950*/  IMAD.MOV.U32 R63, RZ, RZ, R4 ;  /* 0x000000ffff3f7224 */ /* 0x000fe200078e0004 */
[----:B------:R-:W-:Y:S01]  /*46960*/  MOV R62, R5 ;  /* 0x00000005003e7202 */ /* 0x000fe20000000f00 */
[----:B------:R-:W-:Y:S01]  /*46970*/  IMAD.MOV.U32 R61, RZ, RZ, R6 ;  /* 0x000000ffff3d7224 */ /* 0x000fe200078e0006 */
[----:B------:R-:W-:Y:S02]  /*46980*/  MOV R60, R7 ;  /* 0x00000007003c7202 */ /* 0x000fe40000000f00 */
[----:B------:R-:W-:Y:S01]  /*46990*/  HMMA.1688.F32.TF32 R4, R172, R230, R68 ;  /* 0x000000e6ac04723c */ /* 0x000fe20000081044 */
[----:B------:R-:W-:Y:S04]  /*469a0*/  STL.64 [R1+0x360], R20 ;  /* 0x0003601401007387 */ /* 0x000fe80000100a00 */
[----:B------:R-:W-:Y:S01]  /*469b0*/  STL.64 [R1+0x368], R22 ;  /* 0x0003681601007387 */ /* 0x000fe20000100a00 */
[----:B------:R-:W-:-:S03]  /*469c0*/  IMAD.MOV.U32 R51, RZ, RZ, R8 ;  /* 0x000000ffff337224 */ /* 0x000fc600078e0008 */
[----:B------:R-:W-:Y:S01]  /*469d0*/  STL.64 [R1+0x350], R12 ;  /* 0x0003500c01007387 */ /* 0x000fe20000100a00 */
[----:B------:R-:W-:Y:S01]  /*469e0*/  MOV R50, R9 ;  /* 0x0000000900327202 */ /* 0x000fe20000000f00 */
[----:B------:R-:W-:Y:S02]  /*469f0*/  IMAD.MOV.U32 R49, RZ, RZ, R10 ;  /* 0x000000ffff317224 */ /* 0x000fe400078e000a */
[----:B------:R1:W-:Y:S01]  /*46a00*/  STL.64 [R1+0x358], R14 ;  /* 0x0003580e01007387 */ /* 0x0003e20000100a00 */
[----:B------:R-:W-:-:S03]  /*46a10*/  MOV R48, R11 ;  /* 0x0000000b00307202 */ /* 0x000fc60000000f00 */
[----:B------:R-:W-:Y:S01]  /*46a20*/  STL [R1+0x1f84], R164 ;  /* 0x001f84a401007387 */ /* 0x000fe20000100800 */
[C---:B------:R-:W-:Y:S01]  /*46a30*/  HMMA.1688.F32.TF32 R8, R172.reuse, R218, R80 ;  /* 0x000000daac08723c */ /* 0x040fe20000081050 */
[----:B------:R-:W-:Y:S01]  /*46a40*/  IMAD.MOV.U32 R69, RZ, RZ, R3 ;  /* 0x000000ffff457224 */ /* 0x000fe200078e0003 */
[----:B------:R-:W-:Y:S01]  /*46a50*/  MOV R70, R240 ;  /* 0x000000f000467202 */ /* 0x000fe20000000f00 */
[----:B------:R-:W-:Y:S01]  /*46a60*/  IMAD.MOV.U32 R71, RZ, RZ, R241 ;  /* 0x000000ffff477224 */ /* 0x000fe200078e00f1 */
[----:B------:R-:W-:Y:S02]  /*46a70*/  LDS R20, [R244+UR12+0x27000] ;  /* 0x0270000cf4147984 */ /* 0x000fe40008000800 */
[----:B-1----:R-:W-:Y:S02]  /*46a80*/  HMMA.1688.F32.TF32 R12, R172, R222, R76 ;  /* 0x000000deac0c723c */ /* 0x002fe4000008104c */
[----:B------:R-:W-:Y:S04]  /*46a90*/  STL.64 [R1+0x300], R4 ;  /* 0x0003000401007387 */ /* 0x000fe80000100a00 */
[----:B------:R1:W-:Y:S01]  /*46aa0*/  STL.64 [R1+0x308], R6 ;  /* 0x0003080601007387 */ /* 0x0003e20000100a00 */
[----:B--2---:R-:W-:Y:S03]  /*46ab0*/  HMMA.1688.F32.TF32 R32, R28, R226, R32 ;  /* 0x000000e21c20723c */ /* 0x004fe60000081020 */
[----:B------:R-:W-:Y:S03]  /*46ac0*/  LDS R22, [R244+UR12+0x27400] ;  /* 0x0274000cf4167984 */ /* 0x000fe60008000800 */
[----:B------:R-:W-:Y:S01]  /*46ad0*/  HMMA.1688.F32.TF32 R36, R180, R246, R116 ;  /* 0x000000f6b424723c */ /* 0x000fe20000081074 */
[----:B------:R-:W-:Y:S04]  /*46ae0*/  LDS R21, [R245+UR12+0x27000] ;  /* 0x0270000cf5157984 */ /* 0x000fe80008000800 */
[----:B------:R-:W-:Y:S01]  /*46af0*/  LDS R23, [R245+UR12+0x27400] ;  /* 0x0274000cf5177984 */ /* 0x000fe20008000800 */
[C---:B-1----:R-:W-:Y:S03]  /*46b00*/  HMMA.1688.F32.TF32 R4, R172.reuse, R214, R84 ;  /* 0x000000d6ac04723c */ /* 0x042fe60000081054 */
[----:B------:R1:W-:Y:S04]  /*46b10*/  STL [R1+0x1f80], R165 ;  /* 0x001f80a501007387 */ /* 0x0003e80000100800 */
[----:B------:R2:W-:Y:S04]  /*46b20*/  STL [R1+0x1f7c], R166 ;  /* 0x001f7ca601007387 */ /* 0x0005e80000100800 */
[----:B------:R-:W-:Y:S04]  /*46b30*/  STL [R1+0x1f78], R167 ;  /* 0x001f78a701007387 */ /* 0x000fe80000100800 */
[----:B------:R-:W-:Y:S04]  /*46b40*/  STL.64 [R1+0x2f0], R12 ;  /* 0x0002f00c01007387 */ /* 0x000fe80000100a00 */
[----:B------:R-:W-:Y:S04]  /*46b50*/  STL.64 [R1+0x2f8], R14 ;  /* 0x0002f80e01007387 */ /* 0x000fe80000100a00 */
[----:B------:R-:W-:Y:S01]  /*46b60*/  STL.64 [R1+0x2e0], R8 ;  /* 0x0002e00801007387 */ /* 0x000fe20000100a00 */
[----:B------:R-:W-:Y:S01]  /*46b70*/  IMAD.MOV.U32 R164, RZ, RZ, R5 ;  /* 0x000000ffffa47224 */ /* 0x000fe200078e0005 */
[----:B-1----:R-:W-:Y:S01]  /*46b80*/  MOV R165, R6 ;  /* 0x0000000600a57202 */ /* 0x002fe20000000f00 */
[----:B--2---:R-:W-:Y:S01]  /*46b90*/  IMAD.MOV.U32 R166, RZ, RZ, R7 ;  /* 0x000000ffffa67224 */ /* 0x004fe200078e0007 */
[----:B------:R1:W-:Y:S04]  /*46ba0*/  STL.64 [R1+0x2e8], R10 ;  /* 0x0002e80a01007387 */ /* 0x0003e80000100a00 */
[----:B------:R2:W-:Y:S01]  /*46bb0*/  STL [R1+0x2d0], R4 ;  /* 0x0002d00401007387 */ /* 0x0005e20000100800 */
[C---:B-1----:R-:W-:Y:S06]  /*46bc0*/  HMMA.1688.F32.TF32 R8, R172.reuse, R210, R88 ;  /* 0x000000d2ac08723c */ /* 0x042fec0000081058 */
[----:B--2---:R-:W-:-:S15]  /*46bd0*/  HMMA.1688.F32.TF32 R4, R172, R206, R92 ;  /* 0x000000ceac04723c */ /* 0x004fde000008105c */
[----:B------:R-:W-:-:S08]  /*46be0*/  NOP ;  /* 0x0000000000007918 */ /* 0x000fd00000000000 */
[----:B------:R-:W-:Y:S01]  /*46bf0*/  STL [R1+0x2c4], R5 ;  /* 0x0002c40501007387 */ /* 0x000fe20000100800 */
[----:B------:R-:W-:-:S03]  /*46c00*/  MOV R167, R4 ;  /* 0x0000000400a77202 */ /* 0x000fc60000000f00 */
[----:B------:R-:W-:Y:S04]  /*46c10*/  STL.64 [R1+0x70], R8 ;  /* 0x0000700801007387 */ /* 0x000fe80000100a00 */
[----:B------:R1:W-:Y:S04]  /*46c20*/  STL.64 [R1+0x78], R10 ;  /* 0x0000780a01007387 */ /* 0x0003e80000100a00 */
[----:B------:R2:W-:Y:S01]  /*46c30*/  STL.64 [R1+0x2c8], R6 ;  /* 0x0002c80601007387 */ /* 0x0005e20000100a00 */
[C---:B-1----:R-:W-:Y:S06]  /*46c40*/  HMMA.1688.F32.TF32 R8, R172.reuse, R202, R96 ;  /* 0x000000caac08723c */ /* 0x042fec0000081060 */
[C---:B--2---:R-:W-:Y:S06]  /*46c50*/  HMMA.1688.F32.TF32 R4, R172.reuse, R198, R100 ;  /* 0x000000c6ac04723c */ /* 0x044fec0000081064 */
[C---:B------:R-:W-:Y:S11]  /*46c60*/  HMMA.1688.F32.TF32 R12, R172.reuse, R194, R104 ;  /* 0x000000c2ac0c723c */ /* 0x040ff60000081068 */
[----:B------:R-:W-:Y:S04]  /*46c70*/  STL.64 [R1+0x2b0], R8 ;  /* 0x0002b00801007387 */ /* 0x000fe80000100a00 */
[----:B------:R1:W-:Y:S04]  /*46c80*/  STL.64 [R1+0x2b8], R10 ;  /* 0x0002b80a01007387 */ /* 0x0003e80000100a00 */
[----:B------:R-:W-:Y:S04]  /*46c90*/  STL.64 [R1+0x2a0], R4 ;  /* 0x0002a00401007387 */ /* 0x000fe80000100a00 */
[----:B------:R2:W-:Y:S01]  /*46ca0*/  STL.64 [R1+0x2a8], R6 ;  /* 0x0002a80601007387 */ /* 0x0005e20000100a00 */
[C---:B-1----:R-:W-:Y:S06]  /*46cb0*/  HMMA.1688.F32.TF32 R8, R172.reuse, R190, R108 ;  /* 0x000000beac08723c */ /* 0x042fec000008106c */
[----:B--2---:R-:W-:Y:S01]  /*46cc0*/  HMMA.1688.F32.TF32 R4, R172, R186, R112 ;  /* 0x000000baac04723c */ /* 0x004fe20000081070 */
[----:B------:R-:W-:Y:S04]  /*46cd0*/  STL.64 [R1+0x290], R12 ;  /* 0x0002900c01007387 */ /* 0x000fe80000100a00 */
[----:B------:R-:W-:-:S12]  /*46ce0*/  STL.64 [R1+0x298], R14 ;  /* 0x0002980e01007387 */ /* 0x000fd80000100a00 */
[----:B------:R-:W-:Y:S04]  /*46cf0*/  STL.64 [R1+0x280], R8 ;  /* 0x0002800801007387 */ /* 0x000fe80000100a00 */
[----:B------:R-:W-:Y:S04]  /*46d00*/  STL.64 [R1+0x288], R10 ;  /* 0x0002880a01007387 */ /* 0x000fe80000100a00 */
[----:B------:R-:W-:Y:S04]  /*46d10*/  STL.64 [R1+0x270], R4 ;  /* 0x0002700401007387 */ /* 0x000fe80000100a00 */
[----:B------:R1:W-:Y:S02]  /*46d20*/  STL.64 [R1+0x278], R6 ;  /* 0x0002780601007387 */ /* 0x0003e40000100a00 */
[C---:B-1----:R-:W-:Y:S06]  /*46d30*/  HMMA.1688.F32.TF32 R4, R180.reuse, R230, R168 ;  /* 0x000000e6b404723c */ /* 0x042fec00000810a8 */
[C---:B------:R-:W-:Y:S06]  /*46d40*/  HMMA.1688.F32.TF32 R12, R180.reuse, R238, R64 ;  /* 0x000000eeb40c723c */ /* 0x040fec0000081040 */
[----:B------:R-:W-:-:S12]  /*46d50*/  HMMA.1688.F32.TF32 R8, R180, R234, R120 ;  /* 0x000000eab408723c */ /* 0x000fd80000081078 */
[----:B------:R-:W-:Y:S01]  /*46d60*/  IMAD.MOV.U32 R208, RZ, RZ, R4 ;  /* 0x000000ffffd07224 */ /* 0x000fe200078e0004 */
[----:B------:R-:W-:Y:S01]  /*46d70*/  MOV R209, R5 ;  /* 0x0000000500d17202 */ /* 0x000fe20000000f00 */
[----:B------:R-:W-:Y:S01]  /*46d80*/  IMAD.MOV.U32 R252, RZ, RZ, R6 ;  /* 0x000000fffffc7224 */ /* 0x000fe200078e0006 */
[----:B------:R-:W-:Y:S02]  /*46d90*/  MOV R2, R7 ;  /* 0x0000000700027202 */ /* 0x000fe40000000f00 */
[----:B------:R-:W-:Y:S01]  /*46da0*/  HMMA.1688.F32.TF32 R4, R180, R226, R40 ;  /* 0x000000e2b404723c */ /* 0x000fe20000081028 */
[----:B------:R-:W-:Y:S04]  /*46db0*/  STL.64 [R1+0x1b0], R12 ;  /* 0x0001b00c01007387 */ /* 0x000fe80000100a00 */
[----:B------:R-:W-:Y:S04]  /*46dc0*/  STL.64 [R1+0x1b8], R14 ;  /* 0x0001b80e01007387 */ /* 0x000fe80000100a00 */
[----:B------:R-:W-:Y:S04]  /*46dd0*/  STL.64 [R1+0x1a0], R8 ;  /* 0x0001a00801007387 */ /* 0x000fe80000100a00 */
[----:B------:R-:W-:Y:S10]  /*46de0*/  STL.64 [R1+0x1a8], R10 ;  /* 0x0001a80a01007387 */ /* 0x000ff40000100a00 */
[----:B------:R1:W-:Y:S01]  /*46df0*/  STL.64 [R1+0x258], R6 ;  /* 0x0002580601007387 */ /* 0x0003e20000100a00 */
[----:B------:R-:W-:Y:S01]  /*46e00*/  IMAD.MOV.U32 R212, RZ, RZ, R4 ;  /* 0x000000ffffd47224 */ /* 0x000fe200078e0004 */
[----:B------:R-:W-:-:S02]  /*46e10*/  MOV R213, R5 ;  /* 0x0000000500d57202 */ /* 0x000fc40000000f00 */
[----:B-1----:R-:W-:-:S15]  /*46e20*/  HMMA.1688.F32.TF32 R4, R180, R222, R124 ;  /* 0x000000deb404723c */ /* 0x002fde000008107c */
[----:B------:R-:W-:-:S08]  /*46e30*/  NOP ;  /* 0x0000000000007918 */ /* 0x000fd00000000000 */
[----:B------:R1:W-:Y:S01]  /*46e40*/  STL.64 [R1+0x248], R6 ;  /* 0x0002480601007387 */ /* 0x0003e20000100a00 */
[----:B------:R-:W-:Y:S01]  /*46e50*/  IMAD.MOV.U32 R216, RZ, RZ, R4 ;  /* 0x000000ffffd87224 */ /* 0x000fe200078e0004 */
[----:B------:R-:W-:Y:S02]  /*46e60*/  MOV R217, R5 ;  /* 0x0000000500d97202 */ /* 0x000fe40000000f00 */
[----:B-1----:R-:W-:-:S15]  /*46e70*/  HMMA.1688.F32.TF32 R4, R180, R218, R128 ;  /* 0x000000dab404723c */ /* 0x002fde0000081080 */
[----:B------:R-:W-:-:S08]  /*46e80*/  NOP ;  /* 0x0000000000007918 */ /* 0x000fd00000000000 */
[----:B------:R1:W-:Y:S01]  /*46e90*/  STL.64 [R1+0x238], R6 ;  /* 0x0002380601007387 */ /* 0x0003e20000100a00 */
[----:B------:R-:W-:Y:S01]  /*46ea0*/  IMAD.MOV.U32 R220, RZ, RZ, R4 ;  /* 0x000000ffffdc7224 */ /* 0x000fe200078e0004 */
[----:B------:R-:W-:Y:S02]  /*46eb0*/  MOV R221, R5 ;  /* 0x0000000500dd7202 */ /* 0x000fe40000000f00 */
[----:B-1----:R-:W-:Y:S03]  /*46ec0*/  HMMA.1688.F32.TF32 R4, R180, R214, R132 ;  /* 0x000000d6b404723c */ /* 0x002fe60000081084 */
[----:B------:R-:W-:Y:S04]  /*46ed0*/  STL [R1+0x1f74], R221 ;  /* 0x001f74dd01007387 */ /* 0x000fe80000100800 */
[----:B------:R-:W-:-:S15]  /*46ee0*/  STL [R1+0x1f70], R220 ;  /* 0x001f70dc01007387 */ /* 0x000fde0000100800 */
[----:B------:R-:W-:-:S01]  /*46ef0*/  NOP ;  /* 0x0000000000007918 */ /* 0x000fc20000000000 */
        /* <DEDUP_REMOVED lines=10> */
[C---:B-1----:R-:W-:Y:S03]  /*46fa0*/  HMMA.1688.F32.TF32 R4, R180.reuse, R206, R140 ;  /* 0x000000ceb404723c */ /* 0x042fe6000008108c */
[----:B------:R-:W-:Y:S04]  /*46fb0*/  STL [R1+0x1f64], R229 ;  /* 0x001f64e501007387 */ /* 0x000fe80000100800 */
[----:B------:R-:W-:Y:S01]  /*46fc0*/  STL [R1+0x1f60], R228 ;  /* 0x001f60e401007387 */ /* 0x000fe20000100800 */
[C---:B------:R-:W-:Y:S06]  /*46fd0*/  HMMA.1688.F32.TF32 R12, R180.reuse, R202, R144 ;  /* 0x000000cab40c723c */ /* 0x040fec0000081090 */
[C---:B------:R-:W-:Y:S09]  /*46fe0*/  HMMA.1688.F32.TF32 R8, R180.reuse, R198, R148 ;  /* 0x000000c6b408723c */ /* 0x040ff20000081094 */
[----:B------:R-:W-:Y:S04]  /*46ff0*/  STL.64 [R1+0x200], R4 ;  /* 0x0002000401007387 */ /* 0x000fe80000100a00 */
[----:B------:R1:W-:Y:S02]  /*47000*/  STL.64 [R1+0x208], R6 ;  /* 0x0002080601007387 */ /* 0x0003e40000100a00 */
[C---:B-1----:R-:W-:Y:S02]  /*47010*/  HMMA.1688.F32.TF32 R4, R180.reuse, R194, R152 ;  /* 0x000000c2b404723c */ /* 0x042fe40000081098 */
[----:B------:R-:W-:Y:S04]  /*47020*/  STL.64 [R1+0x1f0], R12 ;  /* 0x0001f00c01007387 */ /* 0x000fe80000100a00 */
[----:B------:R-:W-:Y:S04]  /*47030*/  STL.64 [R1+0x1f8], R14 ;  /* 0x0001f80e01007387 */ /* 0x000fe80000100a00 */
[----:B------:R-:W-:Y:S04]  /*47040*/  STL.64 [R1+0x1e0], R8 ;  /* 0x0001e00801007387 */ /* 0x000fe80000100a00 */
[----:B------:R-:W-:Y:S01]  /*47050*/  STL.64 [R1+0x1e8], R10 ;  /* 0x0001e80a01007387 */ /* 0x000fe20000100a00 */
[----:B------:R-:W-:Y:S01]  /*47060*/  HMMA.1688.F32.TF32 R96, R180, R242, R160 ;  /* 0x000000f2b460723c */ /* 0x000fe200000810a0 */
        /* <DEDUP_REMOVED lines=8> */
[----:B------:R1:W-:Y:S04]  /*470f0*/  STL.64 [R1+0x1d8], R6 ;  /* 0x0001d80601007387 */ /* 0x0003e80000100a00 */
[----:B------:R-:W2:Y:S04]  /*47100*/  LDL.LU R232, [R1+0x1fa8] ;  /* 0x001fa80001e87983 */ /* 0x000ea80000300800 */
[----:B------:R-:W3:Y:S04]  /*47110*/  LDL.LU R233, [R1+0x1fa4] ;  /* 0x001fa40001e97983 */ /* 0x000ee80000300800 */
[----:B------:R-:W4:Y:S04]  /*47120*/  LDL.LU R236, [R1+0x1fa0] ;  /* 0x001fa00001ec7983 */ /* 0x000f280000300800 */
[----:B------:R-:W2:Y:S04]  /*47130*/  LDL.LU R237, [R1+0x1f9c] ;  /* 0x001f9c0001ed7983 */ /* 0x000ea80000300800 */
[----:B------:R-:W3:Y:S04]  /*47140*/  LDL.LU R68, [R1+0x140] ;  /* 0x0001400001447983 */ /* 0x000ee80000300800 */
[----:B------:R-:W4:Y:S04]  /*47150*/  LDL.LU R3, [R1+0x1f98] ;  /* 0x001f980001037983 */ /* 0x000f280000300800 */
        /* <DEDUP_REMOVED lines=9> */
[----:B------:R-:W-:Y:S01]  /*471f0*/  IMAD.MOV.U32 R153, RZ, RZ, R50 ;  /* 0x000000ffff997224 */ /* 0x000fe200078e0032 */
[----:B------:R-:W-:Y:S01]  /*47200*/  MOV R152, R51 ;  /* 0x0000003300987202 */ /* 0x000fe20000000f00 */
[----:B------:R-:W-:Y:S04]  /*47210*/  LDS R12, [R0+UR12+0x27080] ;  /* 0x0270800c000c7984 */ /* 0x000fe80008000800 */
[----:B------:R-:W-:Y:S01]  /*47220*/  LDS R14, [R0+UR12+0x27480] ;  /* 0x0274800c000e7984 */ /* 0x000fe20008000800 */
[----:B----4-:R-:W-:-:S03]  /*47230*/  MOV R79, R3 ;  /* 0x00000003004f7202 */ /* 0x010fc60000000f00 */
[----:B------:R-:W4:Y:S04]  /*47240*/  LDL.LU R3, [R1+0x1f8c] ;  /* 0x001f8c0001037983 */ /* 0x000f280000300800 */
[----:B------:R-:W2:Y:S04]  /*47250*/  LDL.LU R80, [R1+0x170] ;  /* 0x0001700001507983 */ /* 0x000ea80000300800 */
[----:B------:R-:W2:Y:S04]  /*47260*/  LDL.LU R81, [R1+0x174] ;  /* 0x0001740001517983 */ /* 0x000ea80000300800 */
[----:B------:R-:W2:Y:S04]  /*47270*/  LDL.LU R84, [R1+0x180] ;  /* 0x0001800001547983 */ /* 0x000ea80000300800 */
[----:B------:R-:W2:Y:S04]  /*47280*/  LDL.LU R85, [R1+0x184] ;  /* 0x0001840001557983 */ /* 0x000ea80000300800 */
[----:B------:R-:W2:Y:S01]  /*47290*/  LDL.LU R86, [R1+0x188] ;  /* 0x0001880001567983 */ /* 0x000ea20000300800 */
[----:B-1----:R-:W-:Y:S01]  /*472a0*/  HMMA.1688.F32.TF32 R4, R180, R190, R156 ;  /* 0x000000beb404723c */ /* 0x002fe2000008109c */
[----:B----4-:R-:W-:-:S02]  /*472b0*/  IMAD.MOV.U32 R87, RZ, RZ, R3 ;  /* 0x000000ffff577224 */ /* 0x010fc400078e0003 */
[----:B------:R-:W4:-:S15]  /*472c0*/  LDL.LU R3, [R1+0x1f88] ;  /* 0x001f880001037983 */ /* 0x000f1e0000300800 */
[----:B------:R-:W-:-:S06]  /*472d0*/  NOP ;  /* 0x0000000000007918 */ /* 0x000fcc0000000000 */
[----:B------:R-:W-:Y:S01]  /*472e0*/  IMAD.MOV.U32 R221, RZ, RZ, R4 ;  /* 0x000000ffffdd7224 */ /* 0x000fe200078e0004 */
[----:B------:R-:W-:Y:S01]  /*472f0*/  MOV R220, R5 ;  /* 0x0000000500dc7202 */ /* 0x000fe20000000f00 */
[----:B------:R-:W-:Y:S01]  /*47300*/  IMAD.MOV.U32 R225, RZ, RZ, R6 ;  /* 0x000000ffffe17224 */ /* 0x000fe200078e0006 */
[----:B------:R-:W-:Y:S02]  /*47310*/  MOV R224, R7 ;  /* 0x0000000700e07202 */ /* 0x000fe40000000f00 */
[----:B------:R-:W-:Y:S06]  /*47320*/  HMMA.1688.F32.TF32 R4, R180, R186, R248 ;  /* 0x000000bab404723c */ /* 0x000fec00000810f8 */
[C---:B---3--:R-:W-:Y:S01]  /*47330*/  HMMA.1688.F32.TF32 R40, R28.reuse, R230, R68 ;  /* 0x000000e61c28723c */ /* 0x048fe20000081044 */
[----:B--2---:R-:W-:Y:S01]  /*47340*/  IMAD.MOV.U32 R82, RZ, RZ, R241 ;  /* 0x000000ffff527224 */ /* 0x004fe200078e00f1 */
[----:B------:R-:W-:Y:S01]  /*47350*/  MOV R83, R240 ;  /* 0x000000f000537202 */ /* 0x000fe20000000f00 */
[----:B------:R-:W-:Y:S01]  /*47360*/  IMAD.MOV.U32 R73, RZ, RZ, R236 ;  /* 0x000000ffff497224 */ /* 0x000fe200078e00ec */
[----:B------:R-:W-:Y:S01]  /*47370*/  MOV R72, R237 ;  /* 0x000000ed00487202 */ /* 0x000fe20000000f00 */
[----:B------:R-:W-:Y:S01]  /*47380*/  IMAD.MOV.U32 R75, RZ, RZ, R232 ;  /* 0x000000ffff4b7224 */ /* 0x000fe200078e00e8 */
[C---:B------:R-:W-:Y:S01]  /*47390*/  HMMA.1688.F32.TF32 R244, R28.reuse, R246, R84 ;  /* 0x000000f61cf4723c */ /* 0x040fe20000081054 */
[----:B------:R-:W-:Y:S01]  /*473a0*/  MOV R74, R233 ;  /* 0x000000e9004a7202 */ /* 0x000fe20000000f00 */
[----:B------:R-:W-:Y:S04]  /*473b0*/  LDS R180, [R0+UR12+0x27800] ;  /* 0x0278000c00b47984 */ /* 0x000fe80008000800 */
[----:B------:R-:W-:Y:S06]  /*473c0*/  LDS R182, [R0+UR12+0x27c00] ;  /* 0x027c000c00b67984 */ /* 0x000fec0008000800 */
[----:B------:R-:W-:Y:S01]  /*473d0*/  IMAD.MOV.U32 R251, RZ, RZ, R4 ;  /* 0x000000fffffb7224 */ /* 0x000fe200078e0004 */
[----:B------:R-:W-:Y:S01]  /*473e0*/  MOV R250, R5 ;  /* 0x0000000500fa7202 */ /* 0x000fe20000000f00 */
[----:B------:R-:W-:Y:S01]  /*473f0*/  IMAD.MOV.U32 R249, RZ, RZ, R6 ;  /* 0x000000fffff97224 */ /* 0x000fe200078e0006 */
[----:B------:R-:W-:Y:S01]  /*47400*/  MOV R248, R7 ;  /* 0x0000000700f87202 */ /* 0x000fe20000000f00 */
[C---:B------:R-:W-:Y:S06]  /*47410*/  HMMA.1688.F32.TF32 R240, R28.reuse, R242, R80 ;  /* 0x000000f21cf0723c */ /* 0x040fec0000081050 */
[----:B------:R-:W-:Y:S01]  /*47420*/  HMMA.1688.F32.TF32 R236, R28, R238, R76 ;  /* 0x000000ee1cec723c */ /* 0x000fe2000008104c */
[----:B----4-:R-:W1:Y:S04]  /*47430*/  LDSM.16.M88.4 R8, [R3+UR17+0x180] ;  /* 0x000180110308783b */ /* 0x010e680008000200 */
[----:B------:R-:W2:Y:S04]  /*47440*/  LDSM.16.M88.4 R4, [R3+UR17+0x1180] ;  /* 0x001180110304783b */ /* 0x000ea80008000200 */
[----:B------:R-:W-:Y:S04]  /*47450*/  LDSM.16.M88.4 R148, [R3+UR17+0x4180] ;  /* 0x004180110394783b */ /* 0x000fe80008000200 */
[----:B------:R-:W-:Y:S04]  /*47460*/  LDSM.16.M88.4 R144, [R3+UR17+0x5180] ;  /* 0x005180110390783b */ /* 0x000fe80008000200 */
[----:B------:R-:W-:Y:S04]  /*47470*/  LDSM.16.M88.4 R140, [R3+UR17+0x6180] ;  /* 0x00618011038c783b */ /* 0x000fe80008000200 */
[----:B------:R-:W-:Y:S04]  /*47480*/  LDSM.16.M88.4 R136, [R3+UR17+0x7180] ;  /* 0x007180110388783b */ /* 0x000fe80008000200 */
[----:B------:R-:W-:Y:S04]  /*47490*/  LDSM.16.M88.4 R132, [R3+UR17+0x8180] ;  /* 0x008180110384783b */ /* 0x000fe80008000200 */
[----:B------:R-:W-:Y:S04]  /*474a0*/  LDSM.16.M88.4 R128, [R3+UR17+0x9180] ;  /* 0x009180110380783b */ /* 0x000fe80008000200 */
[----:B------:R-:W-:Y:S04]  /*474b0*/  LDSM.16.M88.4 R124, [R3+UR17+0xa180] ;  /* 0x00a18011037c783b */ /* 0x000fe80008000200 */
[----:B------:R-:W-:Y:S04]  /*474c0*/  LDSM.16.M88.4 R120, [R3+UR17+0xb180] ;  /* 0x00b180110378783b */ /* 0x000fe80008000200 */
[----:B-1----:R-:W-:Y:S04]  /*474d0*/  STL [R1+0x1f54], R10 ;  /* 0x001f540a01007387 */ /* 0x002fe80000100800 */
[----:B------:R-:W-:Y:S04]  /*474e0*/  STL [R1+0x1f50], R11 ;  /* 0x001f500b01007387 */ /* 0x000fe80000100800 */
[----:B--2---:R-:W-:Y:S04]  /*474f0*/  STL [R1+0x1f5c], R6 ;  /* 0x001f5c0601007387 */ /* 0x004fe80000100800 */
[----:B------:R-:W-:Y:S04]  /*47500*/  STL [R1+0x1f58], R7 ;  /* 0x001f580701007387 */ /* 0x000fe80000100800 */
[----:B------:R-:W2:Y:S04]  /*47510*/  LDL.LU R80, [R1+0xb0] ;  /* 0x0000b00001507983 */ /* 0x000ea80000300800 */
[----:B------:R-:W-:Y:S04]  /*47520*/  STL.64 [R1+0x50], R40 ;  /* 0x0000502801007387 */ /* 0x000fe80000100a00 */
[----:B------:R-:W-:Y:S04]  /*47530*/  STL.64 [R1+0x58], R42 ;  /* 0x0000582a01007387 */ /* 0x000fe80000100a00 */
[----:B------:R1:W-:Y:S04]  /*47540*/  STL.64 [R1+0x40], R32 ;  /* 0x0000402001007387 */ /* 0x0003e80000100a00 */
[----:B------:R3:W-:Y:S04]  /*47550*/  STL.64 [R1+0x48], R34 ;  /* 0x0000482201007387 */ /* 0x0007e80000100a00 */
[----:B------:R-:W2:Y:S04]  /*47560*/  LDL.LU R81, [R1+0xb4] ;  /* 0x0000b40001517983 */ /* 0x000ea80000300800 */
[----:B------:R-:W2:Y:S04]  /*47570*/  LDL.LU R82, [R1+0xb8] ;  /* 0x0000b80001527983 */ /* 0x000ea80000300800 */
[----:B------:R-:W2:Y:S04]  /*47580*/  LDL.LU R83, [R1+0xbc] ;  /* 0x0000bc0001537983 */ /* 0x000ea80000300800 */
[----:B-1----:R-:W4:Y:S04]  /*47590*/  LDL.LU R32, [R1+0x110] ;  /* 0x0001100001207983 */ /* 0x002f280000300800 */
[----:B------:R-:W4:Y:S04]  /*475a0*/  LDL.LU R33, [R1+0x114] ;  /* 0x0001140001217983 */ /* 0x000f280000300800 */
[----:B---3--:R-:W4:Y:S04]  /*475b0*/  LDL.LU R34, [R1+0x118] ;  /* 0x0001180001227983 */ /* 0x008f280000300800 */
        /* <DEDUP_REMOVED lines=29> */
[----:B------:R-:W-:-:S03]  /*47790*/  LOP3.LUT R183, R0, 0x20, RZ, 0x3c, !PT ;  /* 0x0000002000b77812 */ /* 0x000fc600078e3cff */
[----:B------:R-:W-:Y:S04]  /*477a0*/  LDSM.16.M88.4 R116, [R3+UR17+0xc180] ;  /* 0x00c180110374783b */ /* 0x000fe80008000200 */
[----:B------:R-:W-:Y:S04]  /*477b0*/  LDS R17, [R183+UR12+0x27000] ;  /* 0x0270000cb7117984 */ /* 0x000fe80008000800 */
[----:B------:R-:W1:Y:S01]  /*477c0*/  LDS R19, [R183+UR12+0x27400] ;  /* 0x0274000cb7137984 */ /* 0x000e620008000800 */
[C---:B------:R-:W-:Y:S01]  /*477d0*/  HMMA.1688.F32.TF32 R232, R28.reuse, R234, R72 ;  /* 0x000000ea1ce8723c */ /* 0x040fe20000081048 */
[----:B------:R-:W-:Y:S01]  /*477e0*/  MOV R68, R197 ;  /* 0x000000c500447202 */ /* 0x000fe20000000f00 */
[----:B------:R-:W-:Y:S01]  /*477f0*/  IMAD.MOV.U32 R69, RZ, RZ, R196 ;  /* 0x000000ffff457224 */ /* 0x000fe200078e00c4 */
[----:B------:R-:W-:Y:S01]  /*47800*/  MOV R70, R193 ;  /* 0x000000c100467202 */ /* 0x000fe20000000f00 */
[----:B------:R-:W-:Y:S01]  /*47810*/  IMAD.MOV.U32 R71, RZ, RZ, R192 ;  /* 0x000000ffff477224 */ /* 0x000fe200078e00c0 */
[----:B------:R-:W-:Y:S02]  /*47820*/  LDSM.16.M88.4 R112, [R3+UR17+0xd180] ;  /* 0x00d180110370783b */ /* 0x000fe40008000200 */
[----:B------:R-:W-:Y:S01]  /*47830*/  MOV R72, R205 ;  /* 0x000000cd00487202 */ /* 0x000fe20000000f00 */
[----:B------:R-:W-:Y:S01]  /*47840*/  IMAD.MOV.U32 R73, RZ, RZ, R204 ;  /* 0x000000ffff497224 */ /* 0x000fe200078e00cc */
[----:B------:R-:W-:Y:S01]  /*47850*/  MOV R74, R201 ;  /* 0x000000c9004a7202 */ /* 0x000fe20000000f00 */
[----:B------:R-:W-:Y:S01]  /*47860*/  IMAD.MOV.U32 R75, RZ, RZ, R200 ;  /* 0x000000ffff4b7224 */ /* 0x000fe200078e00c8 */
[----:B------:R-:W-:Y:S04]  /*47870*/  LDS R13, [R183+UR12+0x27080] ;  /* 0x0270800cb70d7984 */ /* 0x000fe80008000800 */
[----:B------:R-:W-:Y:S04]  /*47880*/  LDS R15, [R183+UR12+0x27480] ;  /* 0x0274800cb70f7984 */ /* 0x000fe80008000800 */
[----:B------:R-:W-:Y:S04]  /*47890*/  LDS R181, [R183+UR12+0x27800] ;  /* 0x0278000cb7b57984 */ /* 0x000fe80008000800 */
[----:B------:R-:W-:Y:S01]  /*478a0*/  LDS R183, [R183+UR12+0x27c00] ;  /* 0x027c000cb7b77984 */ /* 0x000fe20008000800 */
[C---:B----4-:R-:W-:Y:S06]  /*478b0*/  HMMA.1688.F32.TF32 R40, R28.reuse, R218, R32 ;  /* 0x000000da1c28723c */ /* 0x050fec0000081020 */
[----:B---3--:R-:W-:Y:S01]  /*478c0*/  HMMA.1688.F32.TF32 R64, R28, R222, R108 ;  /* 0x000000de1c40723c */ /* 0x008fe2000008106c */
[----:B------:R-:W-:Y:S01]  /*478d0*/  MOV R32, R189 ;  /* 0x000000bd00207202 */ /* 0x000fe20000000f00 */
[----:B------:R-:W-:Y:S01]  /*478e0*/  IMAD.MOV.U32 R33, RZ, RZ, R188 ;  /* 0x000000ffff217224 */ /* 0x000fe200078e00bc */
[----:B------:R-:W-:-:S03]  /*478f0*/  MOV R34, R185 ;  /* 0x000000b900227202 */ /* 0x000fc60000000f00 */
[----:B--2---:R-:W-:Y:S01]  /*47900*/  HMMA.1688.F32.TF32 R192, R28, R194, R80 ;  /* 0x000000c21cc0723c */ /* 0x004fe20000081050 */
[----:B------:R-:W-:Y:S01]  /*47910*/  IMAD.MOV.U32 R35, RZ, RZ, R184 ;  /* 0x000000ffff237224 */ /* 0x000fe200078e00b8 */
[----:B------:R-:W2:-:S15]  /*47920*/  LDSM.16.M88.4 R108, [R3+UR17+0xe180] ;  /* 0x00e18011036c783b */ /* 0x000e9e0008000200 */
[----:B------:R-:W-:Y:S04]  /*47930*/  STL.64 [R1+0x30], R64 ;  /* 0x0000304001007387 */ /* 0x000fe80000100a00 */
[----:B------:R3:W-:Y:S02]  /*47940*/  STL.64 [R1+0x38], R66 ;  /* 0x0000384201007387 */ /* 0x0007e40000100a00 */
[C---:B---3--:R-:W-:Y:S02]  /*47950*/  HMMA.1688.F32.TF32 R64, R28.reuse, R214, R104 ;  /* 0x000000d61c40723c */ /* 0x048fe40000081068 */
[----:B------:R-:W-:Y:S04]  /*47960*/  STL.64 [R1+0x20], R40 ;  /* 0x0000202801007387 */ /* 0x000fe80000100a00 */
[C---:B------:R-:W-:Y:S01]  /*47970*/  HMMA.1688.F32.TF32 R204, R28.reuse, R206, R92 ;  /* 0x000000ce1ccc723c */ /* 0x040fe2000008105c */
[----:B------:R3:W-:Y:S04]  /*47980*/  STL.64 [R1+0x28], R42 ;  /* 0x0000282a01007387 */ /* 0x0007e80000100a00 */
[----:B------:R-:W-:Y:S01]  /*47990*/  LDSM.16.M88.4 R104, [R3+UR17+0xf180] ;  /* 0x00f180110368783b */ /* 0x000fe20008000200 */
[C---:B------:R-:W-:Y:S06]  /*479a0*/  HMMA.1688.F32.TF32 R184, R28.reuse, R186, R72 ;  /* 0x000000ba1cb8723c */ /* 0x040fec0000081048 */
[C---:B------:R-:W-:Y:S06]  /*479b0*/  HMMA.1688.F32.TF32 R200, R28.reuse, R202, R88 ;  /* 0x000000ca1cc8723c */ /* 0x040fec0000081058 */
[C---:B---3--:R-:W-:Y:S06]  /*479c0*/  HMMA.1688.F32.TF32 R40, R28.reuse, R210, R100 ;  /* 0x000000d21c28723c */ /* 0x048fec0000081064 */
[C---:B------:R-:W-:Y:S01]  /*479d0*/  HMMA.1688.F32.TF32 R196, R28.reuse, R198, R84 ;  /* 0x000000c61cc4723c */ /* 0x040fe20000081054 */
[----:B------:R-:W-:Y:S05]  /*479e0*/  STL.64 [R1+0x10], R64 ;  /* 0x0000104001007387 */ /* 0x000fea0000100a00 */
[----:B------:R-:W-:Y:S06]  /*479f0*/  HMMA.1688.F32.TF32 R188, R28, R190, R76 ;  /* 0x000000be1cbc723c */ /* 0x000fec000008104c */
[----:B-1----:R-:W-:Y:S01]  /*47a00*/  HMMA.1688.F32.TF32 R28, R16, R8, R68 ;  /* 0x00000008101c723c */ /* 0x002fe20000081044 */
        /* <DEDUP_REMOVED lines=9> */
[----:B------:R-:W-:-:S03]  /*47aa0*/  MOV R6, R40 ;  /* 0x0000002800067202 */ /* 0x000fc60000000f00 */
[----:B------:R-:W-:Y:S01]  /*47ab0*/  STL.64 [R1+0x1f28], R190 ;  /* 0x001f28be01007387 */ /* 0x000fe20000100a00 */
[----:B------:R-:W-:Y:S01]  /*47ac0*/  IMAD.MOV.U32 R7, RZ, RZ, R41 ;  /* 0x000000ffff077224 */ /* 0x000fe200078e0029 */
[----:B------:R-:W-:Y:S02]  /*47ad0*/  MOV R10, R42 ;  /* 0x0000002a000a7202 */ /* 0x000fe40000000f00 */
[----:B------:R-:W-:Y:S01]  /*47ae0*/  STL.64 [R1+0x1f20], R188 ;  /* 0x001f20bc01007387 */ /* 0x000fe20000100a00 */
[----:B------:R-:W-:-:S03]  /*47af0*/  IMAD.MOV.U32 R11, RZ, RZ, R43 ;  /* 0x000000ffff0b7224 */ /* 0x000fc600078e002b */
[----:B------:R-:W-:Y:S01]  /*47b00*/  STL.64 [R1+0x1f38], R186 ;  /* 0x001f38ba01007387 */ /* 0x000fe20000100a00 */
[-C--:B------:R-:W-:Y:S03]  /*47b10*/  HMMA.1688.F32.TF32 R40, R20, R8.reuse, R56 ;  /* 0x000000081428723c */ /* 0x080fe60000081038 */
[----:B------:R-:W-:Y:S04]  /*47b20*/  STL.64 [R1+0x1f30], R184 ;  /* 0x001f30b801007387 */ /* 0x000fe80000100a00 */
[----:B------:R-:W-:Y:S04]  /*47b30*/  STL.64 [R1+0x1f48], R30 ;  /* 0x001f481e01007387 */ /* 0x000fe80000100a00 */
[----:B------:R1:W-:Y:S02]  /*47b40*/  STL.64 [R1+0x1f40], R28 ;  /* 0x001f401c01007387 */ /* 0x0003e40000100a00 */
[----:B-1----:R-:W-:Y:S10]  /*47b50*/  HMMA.1688.F32.TF32 R28, R24, R8, R244 ;  /* 0x00000008181c723c */ /* 0x002ff400000810f4 */
[----:B------:R-:W-:Y:S04]  /*47b60*/  STL.64 [R1+0x420], R40 ;  /* 0x0004202801007387 */ /* 0x000fe80000100a00 */
[----:B------:R1:W-:Y:S02]  /*47b70*/  STL.64 [R1+0x428], R42 ;  /* 0x0004282a01007387 */ /* 0x0003e40000100a00 */
[-C--:B-1----:R-:W-:Y:S07]  /*47b80*/  HMMA.1688.F32.TF32 R40, R20, R4.reuse, R176 ;  /* 0x000000041428723c */ /* 0x082fee00000810b0 */
[----:B------:R-:W-:Y:S04]  /*47b90*/  STL.64 [R1+0x440], R28 ;  /* 0x0004401c01007387 */ /* 0x000fe80000100a00 */
[----:B------:R1:W-:Y:S02]  /*47ba0*/  STL.64 [R1+0x448], R30 ;  /* 0x0004481e01007387 */ /* 0x0003e40000100a00 */
[-C--:B-1----:R-:W-:Y:S10]  /*47bb0*/  HMMA.1688.F32.TF32 R28, R24, R4.reuse, R240 ;  /* 0x00000004181c723c */ /* 0x082ff400000810f0 */
[----:B------:R-:W-:Y:S04]  /*47bc0*/  STL.64 [R1+0x410], R40 ;  /* 0x0004102801007387 */ /* 0x000fe80000100a00 */
[----:B------:R-:W-:Y:S01]  /*47bd0*/  STL.64 [R1+0x418], R42 ;  /* 0x0004182a01007387 */ /* 0x000fe20000100a00 */
[----:B------:R-:W-:Y:S01]  /*47be0*/  MOV R92, R47 ;  /* 0x0000002f005c7202 */ /* 0x000fe20000000f00 */
[----:B------:R-:W-:Y:S01]  /*47bf0*/  IMAD.MOV.U32 R93, RZ, RZ, R46 ;  /* 0x000000ffff5d7224 */ /* 0x000fe200078e002e */
[----:B------:R-:W-:Y:S01]  /*47c00*/  MOV R94, R45 ;  /* 0x0000002d005e7202 */ /* 0x000fe20000000f00 */
[----:B------:R-:W-:Y:S01]  /*47c10*/  IMAD.MOV.U32 R95, RZ, RZ, R44 ;  /* 0x000000ffff5f7224 */ /* 0x000fe200078e002c */
[----:B------:R-:W1:Y:S04]  /*47c20*/  LDSM.16.M88.4 R40, [R3+UR17+0x3180] ;  /* 0x003180110328783b */ /* 0x000e680008000200 */
[----:B------:R-:W3:Y:S04]  /*47c30*/  LDSM.16.M88.4 R44, [R3+UR17+0x2180] ;  /* 0x00218011032c783b */ /* 0x000ee80008000200 */
[----:B------:R-:W-:Y:S04]  /*47c40*/  STL.64 [R1+0x430], R28 ;  /* 0x0004301c01007387 */ /* 0x000fe80000100a00 */
[----:B------:R-:W-:Y:S04]  /*47c50*/  STL.64 [R1+0x438], R30 ;  /* 0x0004381e01007387 */ /* 0x000fe80000100a00 */
        /* <DEDUP_REMOVED lines=48> */
[C---:B------:R-:W-:Y:S06]  /*47f60*/  HMMA.1688.F32.TF32 R32, R16.reuse, R4, R32 ;  /* 0x000000041020723c */ /* 0x040fec0000081020 */
[----:B--2---:R-:W-:Y:S06]  /*47f70*/  HMMA.1688.F32.TF32 R92, R16, R108, R92 ;  /* 0x0000006c105c723c */ /* 0x004fec000008105c */
[----:B-1----:R-:W-:Y:S01]  /*47f80*/  HMMA.1688.F32.TF32 R156, R20, R40, R172 ;  /* 0x00000028149c723c */ /* 0x002fe200000810ac */
[----:B------:R-:W-:Y:S01]  /*47f90*/  MOV R193, R164 ;  /* 0x000000a400c17202 */ /* 0x000fe20000000f00 */
[----:B------:R-:W-:Y:S01]  /*47fa0*/  IMAD.MOV.U32 R194, RZ, RZ, R165 ;  /* 0x000000ffffc27224 */ /* 0x000fe200078e00a5 */
[----:B------:R-:W-:Y:S01]  /*47fb0*/  MOV R195, R166 ;  /* 0x000000a600c37202 */ /* 0x000fe20000000f00 */
[----:B------:R-:W-:-:S02]  /*47fc0*/  IMAD.MOV.U32 R196, RZ, RZ, R167 ;  /* 0x000000ffffc47224 */ /* 0x000fc400078e00a7 */
[C---:B----4-:R-:W-:Y:S06]  /*47fd0*/  HMMA.1688.F32.TF32 R88, R16.reuse, R112, R88 ;  /* 0x000000701058723c */ /* 0x050fec0000081058 */
[C---:B---3--:R-:W-:Y:S06]  /*47fe0*/  HMMA.1688.F32.TF32 R80, R16.reuse, R120, R80 ;  /* 0x000000781050723c */ /* 0x048fec0000081050 */
[C---:B------:R-:W-:Y:S06]  /*47ff0*/  HMMA.1688.F32.TF32 R76, R16.reuse, R128, R76 ;  /* 0x00000080104c723c */ /* 0x040fec000008104c */
[C---:B------:R-:W-:Y:S06]  /*48000*/  HMMA.1688.F32.TF32 R72, R16.reuse, R132, R72 ;  /* 0x000000841048723c */ /* 0x040fec0000081048 */
[C---:B------:R-:W-:Y:S06]  /*48010*/  HMMA.1688.F32.TF32 R68, R16.reuse, R136, R68 ;  /* 0x000000881044723c */ /* 0x040fec0000081044 */
[C---:B------:R-:W-:Y:S06]  /*48020*/  HMMA.1688.F32.TF32 R60, R16.reuse, R144, R60 ;  /* 0x00000090103c723c */ /* 0x040fec000008103c */
[C---:B------:R-:W-:Y:S06]  /*48030*/  HMMA.1688.F32.TF32 R56, R16.reuse, R148, R64 ;  /* 0x000000941038723c */ /* 0x040fec0000081040 */
[C---:B------:R-:W-:Y:S06]  /*48040*/  HMMA.1688.F32.TF32 R52, R16.reuse, R40, R52 ;  /* 0x000000281034723c */ /* 0x040fec0000081034 */
[C---:B------:R-:W-:Y:S06]  /*48050*/  HMMA.1688.F32.TF32 R48, R16.reuse, R44, R48 ;  /* 0x0000002c1030723c */ /* 0x040fec0000081030 */
[C---:B------:R-:W-:Y:S01]  /*48060*/  HMMA.1688.F32.TF32 R64, R16.reuse, R140, R160 ;  /* 0x0000008c1040723c */ /* 0x040fe200000810a0 */
[----:B------:R-:W2:Y:S04]  /*48070*/  LDL.LU R160, [R1+0x300] ;  /* 0x0003000001a07983 */ /* 0x000ea80000300800 */
[----:B------:R-:W2:Y:S04]  /*48080*/  LDL.LU R161, [R1+0x304] ;  /* 0x0003040001a17983 */ /* 0x000ea80000300800 */
[----:B------:R-:W2:Y:S04]  /*48090*/  LDL.LU R162, [R1+0x308] ;  /* 0x0003080001a27983 */ /* 0x000ea80000300800 */
[----:B------:R-:W2:Y:S01]  /*480a0*/  LDL.LU R163, [R1+0x30c] ;  /* 0x00030c0001a37983 */ /* 0x000ea20000300800 */
[C---:B------:R-:W-:Y:S06]  /*480b0*/  HMMA.1688.F32.TF32 R100, R16.reuse, R124, R100 ;  /* 0x0000007c1064723c */ /* 0x040fec0000081064 */
[C---:B------:R-:W-:Y:S06]  /*480c0*/  HMMA.1688.F32.TF32 R84, R16.reuse, R116, R84 ;  /* 0x000000741054723c */ /* 0x040fec0000081054 */
[----:B------:R-:W-:Y:S06]  /*480d0*/  HMMA.1688.F32.TF32 R16, R16, R104, R152 ;  /* 0x000000681010723c */ /* 0x000fec0000081098 */
[----:B------:R-:W-:-:S15]  /*480e0*/  HMMA.1688.F32.TF32 R152, R20, R44, R168 ;  /* 0x0000002c1498723c */ /* 0x000fde00000810a8 */
[----:B------:R-:W-:-:S08]  /*480f0*/  NOP ;  /* 0x0000000000007918 */ /* 0x000fd00000000000 */
[----:B------:R-:W-:Y:S04]  /*48100*/  STL [R1+0x1e58], R152 ;  /* 0x001e589801007387 */ /* 0x000fe80000100800 */
[----:B------:R-:W-:Y:S04]  /*48110*/  STL [R1+0x1e54], R153 ;  /* 0x001e549901007387 */ /* 0x000fe80000100800 */
[----:B------:R-:W-:Y:S04]  /*48120*/  STL [R1+0x1e50], R154 ;  /* 0x001e509a01007387 */ /* 0x000fe80000100800 */
[----:B------:R1:W-:Y:S04]  /*48130*/  STL [R1+0x1e4c], R155 ;  /* 0x001e4c9b01007387 */ /* 0x0003e80000100800 */
        /* <DEDUP_REMOVED lines=12> */
[----:B------:R-:W1:Y:S04]  /*48200*/  LDL.LU R192, [R1+0x2d0] ;  /* 0x0002d00001c07983 */ /* 0x000e680000300800 */
[----:B------:R-:W3:Y:S04]  /*48210*/  LDL.LU R164, [R1+0x1f84] ;  /* 0x001f840001a47983 */ /* 0x000ee80000300800 */
[----:B------:R-:W3:Y:S04]  /*48220*/  LDL.LU R165, [R1+0x1f80] ;  /* 0x001f800001a57983 */ /* 0x000ee80000300800 */
[----:B------:R-:W3:Y:S04]  /*48230*/  LDL.LU R166, [R1+0x1f7c] ;  /* 0x001f7c0001a67983 */ /* 0x000ee80000300800 */
[----:B------:R-:W-:Y:S04]  /*48240*/  STL [R1+0x1e64], R156 ;  /* 0x001e649c01007387 */ /* 0x000fe80000100800 */
[----:B------:R-:W-:Y:S04]  /*48250*/  STL [R1+0x1e60], R157 ;  /* 0x001e609d01007387 */ /* 0x000fe80000100800 */
[----:B------:R-:W-:Y:S04]  /*48260*/  STL [R1+0x1e5c], R158 ;  /* 0x001e5c9e01007387 */ /* 0x000fe80000100800 */
[----:B------:R-:W-:Y:S04]  /*48270*/  STL [R1+0x1e48], R159 ;  /* 0x001e489f01007387 */ /* 0x000fe80000100800 */
[----:B------:R-:W3:Y:S04]  /*48280*/  LDL.LU R167, [R1+0x1f78] ;  /* 0x001f780001a77983 */ /* 0x000ee80000300800 */
[----:B------:R-:W4:Y:S04]  /*48290*/  LDL.LU R197, [R1+0x2c4] ;  /* 0x0002c40001c57983 */ /* 0x000f280000300800 */
[----:B------:R-:W4:Y:S04]  /*482a0*/  LDL.LU R198, [R1+0x2c8] ;  /* 0x0002c80001c67983 */ /* 0x000f280000300800 */
[----:B------:R-:W4:Y:S01]  /*482b0*/  LDL.LU R199, [R1+0x2cc] ;  /* 0x0002cc0001c77983 */ /* 0x000f220000300800 */
[----:B--2---:R-:W-:-:S15]  /*482c0*/  HMMA.1688.F32.TF32 R160, R20, R148, R160 ;  /* 0x0000009414a0723c */ /* 0x004fde00000810a0 */
[----:B------:R-:W-:-:S08]  /*482d0*/  NOP ;  /* 0x0000000000007918 */ /* 0x000fd00000000000 */
[----:B------:R-:W-:Y:S04]  /*482e0*/  STL [R1+0x1e74], R160 ;  /* 0x001e74a001007387 */ /* 0x000fe80000100800 */
[----:B------:R-:W-:Y:S04]  /*482f0*/  STL [R1+0x1e70], R161 ;  /* 0x001e70a101007387 */ /* 0x000fe80000100800 */
[----:B------:R-:W-:Y:S04]  /*48300*/  STL [R1+0x1e6c], R162 ;  /* 0x001e6ca201007387 */ /* 0x000fe80000100800 */
[----:B------:R-:W-:Y:S01]  /*48310*/  STL [R1+0x1e68], R163 ;  /* 0x001e68a301007387 */ /* 0x000fe20000100800 */
[----:B---3--:R-:W-:-:S15]  /*48320*/  HMMA.1688.F32.TF32 R164, R20, R144, R164 ;  /* 0x0000009014a4723c */ /* 0x008fde00000810a4 */
        /* <DEDUP_REMOVED lines=8> */
[----:B------:R-:W3:Y:S01]  /*483b0*/  LDL.LU R203, [R1+0x2bc] ;  /* 0x0002bc0001cb7983 */ /* 0x000ee20000300800 */
[C---:B------:R-:W-:Y:S06]  /*483c0*/  HMMA.1688.F32.TF32 R168, R20.reuse, R140, R168 ;  /* 0x0000008c14a8723c */ /* 0x040fec00000810a8 */
[C---:B----4-:R-:W-:Y:S06]  /*483d0*/  HMMA.1688.F32.TF32 R172, R20.reuse, R136, R172 ;  /* 0x0000008814ac723c */ /* 0x050fec00000810ac */
[C---:B-1----:R-:W-:Y:S11]  /*483e0*/  HMMA.1688.F32.TF32 R152, R20.reuse, R132, R192 ;  /* 0x000000841498723c */ /* 0x042ff600000810c0 */
[----:B------:R-:W-:Y:S04]  /*483f0*/  STL [R1+0x1e94], R168 ;  /* 0x001e94a801007387 */ /* 0x000fe80000100800 */
[----:B------:R-:W-:Y:S04]  /*48400*/  STL [R1+0x1e90], R169 ;  /* 0x001e90a901007387 */ /* 0x000fe80000100800 */
[----:B------:R-:W-:Y:S04]  /*48410*/  STL [R1+0x1e8c], R170 ;  /* 0x001e8caa01007387 */ /* 0x000fe80000100800 */
[----:B------:R1:W-:Y:S04]  /*48420*/  STL [R1+0x1e88], R171 ;  /* 0x001e88ab01007387 */ /* 0x0003e80000100800 */
[----:B------:R-:W-:Y:S04]  /*48430*/  STL [R1+0x1ea4], R172 ;  /* 0x001ea4ac01007387 */ /* 0x000fe80000100800 */
[----:B------:R-:W-:Y:S01]  /*48440*/  STL [R1+0x1ea0], R173 ;  /* 0x001ea0ad01007387 */ /* 0x000fe20000100800 */
[----:B------:R-:W-:Y:S03]  /*48450*/  HMMA.1688.F32.TF32 R28, R20, R128, R204 ;  /* 0x00000080141c723c */ /* 0x000fe600000810cc */
[----:B------:R-:W-:Y:S04]  /*48460*/  STL [R1+0x1e9c], R174 ;  /* 0x001e9cae01007387 */ /* 0x000fe80000100800 */
[----:B------:R4:W-:Y:S04]  /*48470*/  STL [R1+0x1e98], R175 ;  /* 0x001e98af01007387 */ /* 0x0009e80000100800 */
[----:B------:R4:W-:Y:S04]  /*48480*/  STL.64 [R1+0x60], R152 ;  /* 0x0000609801007387 */ /* 0x0009e80000100a00 */
[----:B------:R4:W-:Y:S04]  /*48490*/  STL.64 [R1+0x68], R154 ;  /* 0x0000689a01007387 */ /* 0x0009e80000100a00 */
[----:B------:R-:W4:Y:S04]  /*484a0*/  LDL.LU R204, [R1+0x2a0] ;  /* 0x0002a00001cc7983 */ /* 0x000f280000300800 */
[----:B------:R-:W4:Y:S04]  /*484b0*/  LDL.LU R205, [R1+0x2a4] ;  /* 0x0002a40001cd7983 */ /* 0x000f280000300800 */
[----:B------:R-:W4:Y:S04]  /*484c0*/  LDL.LU R206, [R1+0x2a8] ;  /* 0x0002a80001ce7983 */ /* 0x000f280000300800 */
[----:B------:R-:W4:Y:S01]  /*484d0*/  LDL.LU R207, [R1+0x2ac] ;  /* 0x0002ac0001cf7983 */ /* 0x000f220000300800 */
[----:B--2---:R-:W-:Y:S01]  /*484e0*/  MOV R167, R28 ;  /* 0x0000001c00a77202 */ /* 0x004fe20000000f00 */
[----:B------:R-:W-:Y:S01]  /*484f0*/  IMAD.MOV.U32 R160, RZ, RZ, R29 ;  /* 0x000000ffffa07224 */ /* 0x000fe200078e001d */
[----:B------:R-:W-:Y:S01]  /*48500*/  MOV R161, R30 ;  /* 0x0000001e00a17202 */ /* 0x000fe20000000f00 */
[----:B------:R-:W-:-:S02]  /*48510*/  IMAD.MOV.U32 R162, RZ, RZ, R31 ;  /* 0x000000ffffa27224 */ /* 0x000fc400078e001f */
[----:B------:R-:W-:Y:S03]  /*48520*/  HMMA.1688.F32.TF32 R28, R20, R124, R196 ;  /* 0x0000007c141c723c */ /* 0x000fe600000810c4 */
[----:B------:R-:W-:Y:S03]  /*48530*/  STL [R1+0x1eb4], R162 ;  /* 0x001eb4a201007387 */ /* 0x000fe60000100800 */
[C---:B------:R-:W-:Y:S01]  /*48540*/  HMMA.1688.F32.TF32 R96, R12.reuse, R4, R96 ;  /* 0x000000040c60723c */ /* 0x040fe20000081060 */
[----:B------:R-:W-:Y:S04]  /*48550*/  STL [R1+0x1eb0], R161 ;  /* 0x001eb0a101007387 */ /* 0x000fe80000100800 */
[----:B------:R-:W-:Y:S01]  /*48560*/  STL [R1+0x1eac], R160 ;  /* 0x001eaca001007387 */ /* 0x000fe20000100800 */
[----:B------:R-:W-:Y:S03]  /*48570*/  HMMA.1688.F32.TF32 R36, R12, R8, R36 ;  /* 0x000000080c24723c */ /* 0x000fe60000081024 */
[----:B------:R2:W-:Y:S09]  /*48580*/  STL [R1+0x1ea8], R167 ;  /* 0x001ea8a701007387 */ /* 0x0005f20000100800 */
[----:B------:R-:W-:Y:S01]  /*48590*/  IMAD.MOV.U32 R3, RZ, RZ, R31 ;  /* 0x000000ffff037224 */ /* 0x000fe200078e001f */
[----:B------:R-:W-:Y:S01]  /*485a0*/  MOV R4, R30 ;  /* 0x0000001e00047202 */ /* 0x000fe20000000f00 */
[----:B------:R-:W-:Y:S01]  /*485b0*/  IMAD.MOV.U32 R5, RZ, RZ, R29 ;  /* 0x000000ffff057224 */ /* 0x000fe200078e001d */
[----:B------:R-:W-:-:S02]  /*485c0*/  MOV R8, R28 ;  /* 0x0000001c00087202 */ /* 0x000fc40000000f00 */
[----:B------:R-:W-:Y:S04]  /*485d0*/  STL [R1+0x1ec4], R3 ;  /* 0x001ec40301007387 */ /* 0x000fe80000100800 */
[----:B------:R-:W-:Y:S04]  /*485e0*/  STL [R1+0x1ec0], R4 ;  /* 0x001ec00401007387 */ /* 0x000fe80000100800 */
[----:B------:R-:W-:Y:S04]  /*485f0*/  STL [R1+0x1ebc], R5 ;  /* 0x001ebc0501007387 */ /* 0x000fe80000100800 */
[----:B------:R2:W-:Y:S01]  /*48600*/  STL [R1+0x1eb8], R8 ;  /* 0x001eb80801007387 */ /* 0x0005e20000100800 */
[----:B---3--:R-:W-:Y:S03]  /*48610*/  HMMA.1688.F32.TF32 R28, R20, R120, R200 ;  /* 0x00000078141c723c */ /* 0x008fe600000810c8 */
        /* <DEDUP_REMOVED lines=19> */
[----:B-1----:R-:W-:-:S02]  /*48750*/  MOV R171, R28 ;  /* 0x0000001c00ab7202 */ /* 0x002fc40000000f00 */
[----:B------:R-:W-:Y:S04]  /*48760*/  STL [R1+0x1ed4], R166 ;  /* 0x001ed4a601007387 */ /* 0x000fe80000100800 */
[----:B------:R-:W-:Y:S04]  /*48770*/  STL [R1+0x1ed0], R165 ;  /* 0x001ed0a501007387 */ /* 0x000fe80000100800 */
[----:B------:R-:W-:Y:S01]  /*48780*/  STL [R1+0x1ecc], R164 ;  /* 0x001ecca401007387 */ /* 0x000fe20000100800 */
[----:B----4-:R-:W-:Y:S03]  /*48790*/  HMMA.1688.F32.TF32 R28, R20, R116, R204 ;  /* 0x00000074141c723c */ /* 0x010fe600000810cc */
[----:B------:R1:W-:Y:S04]  /*487a0*/  STL [R1+0x1ec8], R171 ;  /* 0x001ec8ab01007387 */ /* 0x0003e80000100800 */
[----:B------:R-:W4:Y:S04]  /*487b0*/  LDL.LU R204, [R1+0x1a0] ;  /* 0x0001a00001cc7983 */ /* 0x000f280000300800 */
[----:B------:R-:W4:Y:S04]  /*487c0*/  LDL.LU R205, [R1+0x1a4] ;  /* 0x0001a40001cd7983 */ /* 0x000f280000300800 */
[----:B------:R-:W4:Y:S04]  /*487d0*/  LDL.LU R206, [R1+0x1a8] ;  /* 0x0001a80001ce7983 */ /* 0x000f280000300800 */
[----:B------:R-:W4:Y:S01]  /*487e0*/  LDL.LU R207, [R1+0x1ac] ;  /* 0x0001ac0001cf7983 */ /* 0x000f220000300800 */
[----:B------:R-:W-:Y:S01]  /*487f0*/  MOV R210, R252 ;  /* 0x000000fc00d27202 */ /* 0x000fe20000000f00 */
[----:B------:R-:W-:-:S02]  /*48800*/  IMAD.MOV.U32 R211, RZ, RZ, R2 ;  /* 0x000000ffffd37224 */ /* 0x000fc400078e0002 */
[----:B------:R-:W4:Y:S01]  /*48810*/  LDL.LU R214, [R1+0x258] ;  /* 0x0002580001d67983 */ /* 0x000f220000300800 */
[----:B------:R-:W-:Y:S01]  /*48820*/  MOV R175, R28 ;  /* 0x0000001c00af7202 */ /* 0x000fe20000000f00 */
[----:B------:R-:W-:Y:S01]  /*48830*/  IMAD.MOV.U32 R168, RZ, RZ, R29 ;  /* 0x000000ffffa87224 */ /* 0x000fe200078e001d */
[----:B------:R-:W-:Y:S01]  /*48840*/  MOV R169, R30 ;  /* 0x0000001e00a97202 */ /* 0x000fe20000000f00 */
[----:B------:R-:W-:Y:S01]  /*48850*/  IMAD.MOV.U32 R170, RZ, RZ, R31 ;  /* 0x000000ffffaa7224 */ /* 0x000fe200078e001f */
[----:B------:R-:W4:Y:S04]  /*48860*/  LDL.LU R215, [R1+0x25c] ;  /* 0x00025c0001d77983 */ /* 0x000f280000300800 */
[----:B------:R-:W-:Y:S04]  /*48870*/  STL [R1+0x1edc], R168 ;  /* 0x001edca801007387 */ /* 0x000fe80000100800 */
[----:B------:R1:W-:Y:S01]  /*48880*/  STL [R1+0x1ed8], R175 ;  /* 0x001ed8af01007387 */ /* 0x0003e20000100800 */
[----:B------:R-:W-:Y:S01]  /*48890*/  MOV R244, R229 ;  /* 0x000000e500f47202 */ /* 0x000fe20000000f00 */
[----:B------:R-:W-:Y:S01]  /*488a0*/  IMAD.MOV.U32 R245, RZ, RZ, R228 ;  /* 0x000000fffff57224 */ /* 0x000fe200078e00e4 */
[----:B--2---:R-:W-:-:S15]  /*488b0*/  HMMA.1688.F32.TF32 R28, R20, R112, R188 ;  /* 0x00000070141c723c */ /* 0x004fde00000810bc */
[----:B------:R-:W-:-:S09]  /*488c0*/  NOP ;  /* 0x0000000000007918 */ /* 0x000fd20000000000 */
[----:B------:R-:W-:Y:S01]  /*488d0*/  MOV R159, R28 ;  /* 0x0000001c009f7202 */ /* 0x000fe20000000f00 */
[----:B------:R-:W-:Y:S01]  /*488e0*/  IMAD.MOV.U32 R2, RZ, RZ, R29 ;  /* 0x000000ffff027224 */ /* 0x000fe200078e001d */
[----:B------:R-:W-:Y:S01]  /*488f0*/  MOV R252, R30 ;  /* 0x0000001e00fc7202 */ /* 0x000fe20000000f00 */
[----:B------:R-:W-:Y:S02]  /*48900*/  IMAD.MOV.U32 R9, RZ, RZ, R31 ;  /* 0x000000ffff097224 */ /* 0x000fe400078e001f */
[----:B---3--:R-:W-:-:S15]  /*48910*/  HMMA.1688.F32.TF32 R28, R20, R108, R192 ;  /* 0x0000006c141c723c */ /* 0x008fde00000810c0 */
[----:B------:R-:W-:-:S09]  /*48920*/  NOP ;  /* 0x0000000000007918 */ /* 0x000fd20000000000 */
[----:B------:R-:W-:Y:S01]  /*48930*/  MOV R152, R28 ;  /* 0x0000001c00987202 */ /* 0x000fe20000000f00 */
[----:B------:R-:W-:Y:S01]  /*48940*/  IMAD.MOV.U32 R153, RZ, RZ, R29 ;  /* 0x000000ffff997224 */ /* 0x000fe200078e001d */
[----:B------:R-:W-:Y:S01]  /*48950*/  MOV R154, R30 ;  /* 0x0000001e009a7202 */ /* 0x000fe20000000f00 */
[----:B------:R-:W-:Y:S02]  /*48960*/  IMAD.MOV.U32 R155, RZ, RZ, R31 ;  /* 0x000000ffff9b7224 */ /* 0x000fe400078e001f */
[----:B------:R-:W-:Y:S06]  /*48970*/  HMMA.1688.F32.TF32 R28, R24, R44, R236 ;  /* 0x0000002c181c723c */ /* 0x000fec00000810ec */
[----:B------:R-:W-:-:S15]  /*48980*/  HMMA.1688.F32.TF32 R20, R20, R104, R196 ;  /* 0x000000681414723c */ /* 0x000fde00000810c4 */
[----:B------:R-:W-:-:S03]  /*48990*/  NOP ;  /* 0x0000000000007918 */ /* 0x000fc60000000000 */
[----:B------:R-:W-:Y:S01]  /*489a0*/  MOV R167, R28 ;  /* 0x0000001c00a77202 */ /* 0x000fe20000000f00 */
[----:B------:R-:W-:Y:S01]  /*489b0*/  IMAD.MOV.U32 R172, RZ, RZ, R29 ;  /* 0x000000ffffac7224 */ /* 0x000fe200078e001d */
[----:B------:R-:W-:Y:S01]  /*489c0*/  MOV R173, R30 ;  /* 0x0000001e00ad7202 */ /* 0x000fe20000000f00 */
[----:B------:R-:W-:Y:S02]  /*489d0*/  IMAD.MOV.U32 R174, RZ, RZ, R31 ;  /* 0x000000ffffae7224 */ /* 0x000fe400078e001f */
[-C--:B------:R-:W-:Y:S01]  /*489e0*/  HMMA.1688.F32.TF32 R28, R24, R40.reuse, R232 ;  /* 0x00000028181c723c */ /* 0x080fe200000810e8 */
[----:B------:R-:W-:Y:S01]  /*489f0*/  MOV R163, R20 ;  /* 0x0000001400a37202 */ /* 0x000fe20000000f00 */
[----:B------:R-:W-:Y:S01]  /*48a00*/  IMAD.MOV.U32 R156, RZ, RZ, R21 ;  /* 0x000000ffff9c7224 */ /* 0x000fe200078e0015 */
[----:B------:R-:W-:Y:S01]  /*48a10*/  MOV R157, R22 ;  /* 0x00000016009d7202 */ /* 0x000fe20000000f00 */
[----:B------:R-:W-:Y:S02]  /*48a20*/  IMAD.MOV.U32 R158, RZ, RZ, R23 ;  /* 0x000000ffff9e7224 */ /* 0x000fe400078e0017 */
[C---:B----4-:R-:W-:Y:S06]  /*48a30*/  HMMA.1688.F32.TF32 R176, R12.reuse, R40, R204 ;  /* 0x000000280cb0723c */ /* 0x050fec00000810cc */
[----:B------:R-:W-:-:S12]  /*48a40*/  HMMA.1688.F32.TF32 R20, R12, R44, R200 ;  /* 0x0000002c0c14723c */ /* 0x000fd800000810c8 */
        /* <DEDUP_REMOVED lines=12> */
[----:B------:R-:W2:Y:S01]  /*48b10*/  LDL.LU R220, [R1+0x1f70] ;  /* 0x001f700001dc7983 */ /* 0x000ea20000300800 */
[----:B------:R-:W-:-:S03]  /*48b20*/  MOV R250, R225 ;  /* 0x000000e100fa7202 */ /* 0x000fc60000000f00 */
        /* <DEDUP_REMOVED lines=47> */
[C---:B------:R-:W-:Y:S06]  /*48e20*/  HMMA.1688.F32.TF32 R212, R12.reuse, R144, R212 ;  /* 0x000000900cd4723c */ /* 0x040fec00000810d4 */
[C---:B------:R-:W-:Y:S06]  /*48e30*/  HMMA.1688.F32.TF32 R248, R12.reuse, R108, R248 ;  /* 0x0000006c0cf8723c */ /* 0x040fec00000810f8 */
[C---:B----4-:R-:W-:Y:S06]  /*48e40*/  HMMA.1688.F32.TF32 R216, R12.reuse, R140, R216 ;  /* 0x0000008c0cd8723c */ /* 0x050fec00000810d8 */
[C---:B--2---:R-:W-:Y:S06]  /*48e50*/  HMMA.1688.F32.TF32 R220, R12.reuse, R136, R220 ;  /* 0x000000880cdc723c */ /* 0x044fec00000810dc */
[C---:B---3--:R-:W-:Y:S06]  /*48e60*/  HMMA.1688.F32.TF32 R244, R12.reuse, R112, R244 ;  /* 0x000000700cf4723c */ /* 0x048fec00000810f4 */
[C---:B------:R-:W-:Y:S06]  /*48e70*/  HMMA.1688.F32.TF32 R224, R12.reuse, R132, R224 ;  /* 0x000000840ce0723c */ /* 0x040fec00000810e0 */
[C---:B------:R-:W-:Y:S06]  /*48e80*/  HMMA.1688.F32.TF32 R228, R12.reuse, R128, R228 ;  /* 0x000000800ce4723c */ /* 0x040fec00000810e4 */
[----:B------:R-:W-:Y:S07]  /*48e90*/  HMMA.1688.F32.TF32 R232, R12, R124, R196 ;  /* 0x0000007c0ce8723c */ /* 0x000fee00000810c4 */
[----:B------:R-:W-:Y:S01]  /*48ea0*/  MOV R196, R6 ;  /* 0x0000000600c47202 */ /* 0x000fe20000000f00 */
[----:B------:R-:W-:Y:S01]  /*48eb0*/  IMAD.MOV.U32 R197, RZ, RZ, R7 ;  /* 0x000000ffffc57224 */ /* 0x000fe200078e0007 */
[----:B------:R-:W2:Y:S01]  /*48ec0*/  LDL.LU R6, [R1+0x1f5c] ;  /* 0x001f5c0001067983 */ /* 0x000ea20000300800 */
[----:B------:R-:W-:Y:S01]  /*48ed0*/  MOV R198, R10 ;  /* 0x0000000a00c67202 */ /* 0x000fe20000000f00 */
[----:B------:R-:W-:-:S02]  /*48ee0*/  IMAD.MOV.U32 R199, RZ, RZ, R11 ;  /* 0x000000ffffc77224 */ /* 0x000fc400078e000b */
[----:B------:R-:W2:Y:S01]  /*48ef0*/  LDL.LU R7, [R1+0x1f58] ;  /* 0x001f580001077983 */ /* 0x000ea20000300800 */
[----:B------:R-:W-:Y:S03]  /*48f00*/  HMMA.1688.F32.TF32 R236, R12, R120, R236 ;  /* 0x000000780cec723c */ /* 0x000fe600000810ec */
[----:B------:R-:W3:Y:S04]  /*48f10*/  LDL.LU R10, [R1+0x1f54] ;  /* 0x001f5400010a7983 */ /* 0x000ee80000300800 */
[----:B------:R-:W3:Y:S01]  /*48f20*/  LDL.LU R11, [R1+0x1f50] ;  /* 0x001f5000010b7983 */ /* 0x000ee20000300800 */
[C---:B------:R-:W-:Y:S06]  /*48f30*/  HMMA.1688.F32.TF32 R184, R24.reuse, R148, R184 ;  /* 0x0000009418b8723c */ /* 0x040fec00000810b8 */
[C---:B------:R-:W-:Y:S06]  /*48f40*/  HMMA.1688.F32.TF32 R188, R24.reuse, R144, R188 ;  /* 0x0000009018bc723c */ /* 0x040fec00000810bc */
[C---:B------:R-:W-:Y:S06]  /*48f50*/  HMMA.1688.F32.TF32 R192, R24.reuse, R140, R192 ;  /* 0x0000008c18c0723c */ /* 0x040fec00000810c0 */
[C---:B------:R-:W-:Y:S06]  /*48f60*/  HMMA.1688.F32.TF32 R200, R24.reuse, R136, R200 ;  /* 0x0000008818c8723c */ /* 0x040fec00000810c8 */
[----:B------:R-:W-:Y:S01]  /*48f70*/  HMMA.1688.F32.TF32 R204, R24, R132, R204 ;  /* 0x0000008418cc723c */ /* 0x000fe200000810cc */
[----:B------:R-:W-:Y:S01]  /*48f80*/  MOV R161, R186 ;  /* 0x000000ba00a17202 */ /* 0x000fe20000000f00 */
[----:B------:R-:W-:-:S04]  /*48f90*/  IMAD.MOV.U32 R160, RZ, RZ, R187 ;  /* 0x000000ffffa07224 */ /* 0x000fc800078e00bb */
[----:B------:R-:W-:Y:S01]  /*48fa0*/  HMMA.1688.F32.TF32 R240, R12, R116, R240 ;  /* 0x000000740cf0723c */ /* 0x000fe200000810f0 */
[----:B------:R-:W-:Y:S01]  /*48fb0*/  MOV R8, R184 ;  /* 0x000000b800087202 */ /* 0x000fe20000000f00 */
[----:B------:R-:W-:-:S04]  /*48fc0*/  IMAD.MOV.U32 R162, RZ, RZ, R185 ;  /* 0x000000ffffa27224 */ /* 0x000fc800078e00b9 */
[----:B------:R-:W-:Y:S01]  /*48fd0*/  HMMA.1688.F32.TF32 R12, R12, R104, R28 ;  /* 0x000000680c0c723c */ /* 0x000fe2000008101c */
[----:B------:R-:W4:Y:S01]  /*48fe0*/  LDL.LU.64 R30, [R1+0x1f48] ;  /* 0x001f4800011e7983 */ /* 0x000f220000300a00 */
[----:B------:R-:W-:Y:S01]  /*48ff0*/  MOV R145, R190 ;  /* 0x000000be00917202 */ /* 0x000fe20000000f00 */
[----:B------:R-:W-:Y:S02]  /*49000*/  IMAD.MOV.U32 R144, RZ, RZ, R191 ;  /* 0x000000ffff907224 */ /* 0x000fe400078e00bf */
[----:B------:R-:W4:Y:S01]  /*49010*/  LDL.LU.64 R28, [R1+0x1f40] ;  /* 0x001f4000011c7983 */ /* 0x000f220000300a00 */
[----:B------:R-:W-:Y:S01]  /*49020*/  MOV R149, R188 ;  /* 0x000000bc00957202 */ /* 0x000fe20000000f00 */
[----:B------:R-:W-:Y:S02]  /*49030*/  IMAD.MOV.U32 R148, RZ, RZ, R189 ;  /* 0x000000ffff947224 */ /* 0x000fe400078e00bd */
[----:B------:R-:W2:Y:S01]  /*49040*/  LDL.LU.64 R186, [R1+0x1f38] ;  /* 0x001f380001ba7983 */ /* 0x000ea20000300a00 */
[----:B------:R-:W-:Y:S01]  /*49050*/  MOV R141, R194 ;  /* 0x000000c2008d7202 */ /* 0x000fe20000000f00 */
[----:B------:R-:W-:-:S02]  /*49060*/  IMAD.MOV.U32 R140, RZ, RZ, R195 ;  /* 0x000000ffff8c7224 */ /* 0x000fc400078e00c3 */
[----:B------:R-:W2:Y:S01]  /*49070*/  LDL.LU.64 R184, [R1+0x1f30] ;  /* 0x001f300001b87983 */ /* 0x000ea20000300a00 */
[----:B------:R-:W-:Y:S01]  /*49080*/  MOV R4, R192 ;  /* 0x000000c000047202 */ /* 0x000fe20000000f00 */
[----:B------:R-:W-:Y:S02]  /*49090*/  IMAD.MOV.U32 R5, RZ, RZ, R193 ;  /* 0x000000ffff057224 */ /* 0x000fe400078e00c1 */
[----:B------:R-:W3:Y:S01]  /*490a0*/  LDL.LU.64 R190, [R1+0x1f28] ;  /* 0x001f280001be7983 */ /* 0x000ee20000300a00 */
[----:B-1----:R-:W-:Y:S01]  /*490b0*/  MOV R171, R202 ;  /* 0x000000ca00ab7202 */ /* 0x002fe20000000f00 */
[----:B------:R-:W-:Y:S02]  /*490c0*/  IMAD.MOV.U32 R3, RZ, RZ, R203 ;  /* 0x000000ffff037224 */ /* 0x000fe400078e00cb */
[----:B------:R-:W3:Y:S01]  /*490d0*/  LDL.LU.64 R188, [R1+0x1f20] ;  /* 0x001f200001bc7983 */ /* 0x000ee20000300a00 */
[----:B------:R-:W-:Y:S01]  /*490e0*/  MOV R165, R200 ;  /* 0x000000c800a57202 */ /* 0x000fe20000000f00 */
[----:B------:R-:W-:-:S02]  /*490f0*/  IMAD.MOV.U32 R164, RZ, RZ, R201 ;  /* 0x000000ffffa47224 */ /* 0x000fc400078e00c9 */
[----:B------:R-:W4:Y:S01]  /*49100*/  LDL.LU.64 R194, [R1+0x1f18] ;  /* 0x001f180001c27983 */ /* 0x000f220000300a00 */
[----:B------:R-:W-:Y:S01]  /*49110*/  MOV R133, R206 ;  /* 0x000000ce00857202 */ /* 0x000fe20000000f00 */
[----:B------:R-:W-:Y:S02]  /*49120*/  IMAD.MOV.U32 R132, RZ, RZ, R207 ;  /* 0x000000ffff847224 */ /* 0x000fe400078e00cf */
[----:B------:R-:W4:Y:S01]  /*49130*/  LDL.LU.64 R192, [R1+0x1f10] ;  /* 0x001f100001c07983 */ /* 0x000f220000300a00 */
[----:B------:R-:W-:Y:S01]  /*49140*/  MOV R137, R204 ;  /* 0x000000cc00897202 */ /* 0x000fe20000000f00 */
[----:B------:R-:W-:Y:S02]  /*49150*/  IMAD.MOV.U32 R136, RZ, RZ, R205 ;  /* 0x000000ffff887224 */ /* 0x000fe400078e00cd */
[----:B------:R-:W2:Y:S04]  /*49160*/  LDL.LU.64 R202, [R1+0x1f08] ;  /* 0x001f080001ca7983 */ /* 0x000ea80000300a00 */
[----:B------:R-:W2:Y:S04]  /*49170*/  LDL.LU.64 R200, [R1+0x1f00] ;  /* 0x001f000001c87983 */ /* 0x000ea80000300a00 */
[----:B------:R-:W3:Y:S04]  /*49180*/  LDL.LU.64 R206, [R1+0x1ef8] ;  /* 0x001ef80001ce7983 */ /* 0x000ee80000300a00 */
[----:B------:R-:W3:Y:S01]  /*49190*/  LDL.LU.64 R204, [R1+0x1ef0] ;  /* 0x001ef00001cc7983 */ /* 0x000ee20000300a00 */
[----:B------:R-:W-:-:S15]  /*491a0*/  HMMA.1688.F32.TF32 R196, R24, R128, R196 ;  /* 0x0000008018c4723c */ /* 0x000fde00000810c4 */
        /* <DEDUP_REMOVED lines=11> */
[----:B--2---:R-:W-:-:S15]  /*49260*/  HMMA.1688.F32.TF32 R196, R24, R120, R200 ;  /* 0x0000007818c4723c */ /* 0x004fde00000810c8 */
[----:B------:R-:W-:-:S09]  /*49270*/  NOP ;  /* 0x0000000000007918 */ /* 0x000fd20000000000 */
[----:B------:R-:W-:Y:S01]  /*49280*/  MOV R200, R198 ;  /* 0x000000c600c87202 */ /* 0x000fe20000000f00 */
[----:B------:R-:W-:Y:S01]  /*49290*/  IMAD.MOV.U32 R120, RZ, RZ, R199 ;  /* 0x000000ffff787224 */ /* 0x000fe200078e00c7 */
[----:B------:R-:W-:Y:S01]  /*492a0*/  MOV R202, R196 ;  /* 0x000000c400ca7202 */ /* 0x000fe20000000f00 */
[----:B------:R-:W-:Y:S01]  /*492b0*/  IMAD.MOV.U32 R201, RZ, RZ, R197 ;  /* 0x000000ffffc97224 */ /* 0x000fe200078e00c5 */
[----:B------:R-:W2:Y:S04]  /*492c0*/  LDL.LU.64 R198, [R1+0x1ee8] ;  /* 0x001ee80001c67983 */ /* 0x000ea80000300a00 */
[----:B------:R-:W2:Y:S01]  /*492d0*/  LDL.LU.64 R196, [R1+0x1ee0] ;  /* 0x001ee00001c47983 */ /* 0x000ea20000300a00 */
[----:B------:R-:W-:Y:S02]  /*492e0*/  MOV R121, R204 ;  /* 0x000000cc00797202 */ /* 0x000fe40000000f00 */
[----:B--2---:R-:W-:Y:S07]  /*492f0*/  HMMA.1688.F32.TF32 R204, R24, R116, R196 ;  /* 0x0000007418cc723c */ /* 0x004fee00000810c4 */
[----:B------:R-:W-:Y:S01]  /*49300*/  IMAD.MOV.U32 R199, RZ, RZ, R202 ;  /* 0x000000ffffc77224 */ /* 0x000fe200078e00ca */
[----:B------:R-:W-:Y:S01]  /*49310*/  MOV R116, R201 ;  /* 0x000000c900747202 */ /* 0x000fe20000000f00 */
[----:B------:R-:W-:-:S02]  /*49320*/  IMAD.MOV.U32 R117, RZ, RZ, R200 ;  /* 0x000000ffff757224 */ /* 0x000fc400078e00c8 */
[C---:B----4-:R-:W-:Y:S06]  /*49330*/  HMMA.1688.F32.TF32 R200, R24.reuse, R112, R192 ;  /* 0x0000007018c8723c */ /* 0x050fec00000810c0 */
[----:B------:R-:W-:Y:S01]  /*49340*/  HMMA.1688.F32.TF32 R192, R24, R104, R184 ;  /* 0x0000006818c0723c */ /* 0x000fe200000810b8 */
[----:B------:R-:W-:-:S05]  /*49350*/  MOV R113, R199 ;  /* 0x000000c700717202 */ /* 0x000fca0000000f00 */
[----:B------:R-:W-:Y:S06]  /*49360*/  HMMA.1688.F32.TF32 R196, R24, R108, R188 ;  /* 0x0000006c18c4723c */ /* 0x000fec00000810bc */
[C---:B------:R-:W-:Y:S01]  /*49370*/  HMMA.1688.F32.TF32 R24, R180.reuse, R46, R48 ;  /* 0x0000002eb418723c */ /* 0x040fe20000081030 */
[----:B------:R-:W-:Y:S01]  /*49380*/  LOP3.LUT R112, R0, 0x20, RZ, 0x3c, !PT ;  /* 0x0000002000707812 */ /* 0x000fe200078e3cff */
[----:B------:R-:W-:Y:S04]  /*49390*/  LDS R48, [R0+UR12+0x27880] ;  /* 0x0278800c00307984 */ /* 0x000fe80008000800 */
[----:B------:R-:W-:Y:S04]  /*493a0*/  LDS R49, [R112+UR12+0x27880] ;  /* 0x0278800c70317984 */ /* 0x000fe80008000800 */
[----:B------:R-:W-:Y:S04]  /*493b0*/  LDS R51, [R112+UR12+0x27c80] ;  /* 0x027c800c70337984 */ /* 0x000fe80008000800 */
[----:B------:R-:W1:Y:S09]  /*493c0*/  LDS R50, [R0+UR12+0x27c80] ;  /* 0x027c800c00327984 */ /* 0x000e720008000800 */
[----:B------:R-:W-:Y:S04]  /*493d0*/  STL.64 [R1+0x1d0], R24 ;  /* 0x0001d01801007387 */ /* 0x000fe80000100a00 */
[----:B------:R2:W-:Y:S02]  /*493e0*/  STL.64 [R1+0x1d8], R26 ;  /* 0x0001d81a01007387 */ /* 0x0005e40000100a00 */
[----:B--2---:R-:W-:-:S15]  /*493f0*/  HMMA.1688.F32.TF32 R24, R180, R42, R52 ;  /* 0x0000002ab418723c */ /* 0x004fde0000081034 */
[----:B------:R-:W-:-:S08]  /*49400*/  NOP ;  /* 0x0000000000007918 */ /* 0x000fd00000000000 */
[----:B------:R-:W-:Y:S04]  /*49410*/  STL.64 [R1+0x1c0], R24 ;  /* 0x0001c01801007387 */ /* 0x000fe80000100a00 */
[----:B------:R2:W-:Y:S02]  /*49420*/  STL.64 [R1+0x1c8], R26 ;  /* 0x0001c81a01007387 */ /* 0x0005e40000100a00 */
[C---:B--2---:R-:W-:Y:S06]  /*49430*/  HMMA.1688.F32.TF32 R24, R180.reuse, R150, R56 ;  /* 0x00000096b418723c */ /* 0x044fec0000081038 */
[C---:B------:R-:W-:Y:S06]  /*49440*/  HMMA.1688.F32.TF32 R56, R180.reuse, R146, R60 ;  /* 0x00000092b438723c */ /* 0x040fec000008103c */
[C---:B------:R-:W-:Y:S11]  /*49450*/  HMMA.1688.F32.TF32 R52, R180.reuse, R142, R64 ;  /* 0x0000008eb434723c */ /* 0x040ff60000081040 */
[----:B------:R-:W-:Y:S04]  /*49460*/  STL.64 [R1+0x1b0], R24 ;  /* 0x0001b01801007387 */ /* 0x000fe80000100a00 */
[----:B------:R2:W-:Y:S02]  /*49470*/  STL.64 [R1+0x1b8], R26 ;  /* 0x0001b81a01007387 */ /* 0x0005e40000100a00 */
[C---:B--2---:R-:W-:Y:S02]  /*49480*/  HMMA.1688.F32.TF32 R24, R180.reuse, R138, R68 ;  /* 0x0000008ab418723c */ /* 0x044fe40000081044 */
[----:B------:R-:W-:Y:S04]  /*49490*/  STL.64 [R1+0x1a0], R56 ;  /* 0x0001a03801007387 */ /* 0x000fe80000100a00 */
[----:B------:R-:W-:Y:S04]  /*494a0*/  STL.64 [R1+0x1a8], R58 ;  /* 0x0001a83a01007387 */ /* 0x000fe80000100a00 */
[----:B------:R-:W-:Y:S04]  /*494b0*/  STL.64 [R1+0x190], R52 ;  /* 0x0001903401007387 */ /* 0x000fe80000100a00 */
[----:B------:R2:W-:Y:S09]  /*494c0*/  STL.64 [R1+0x198], R54 ;  /* 0x0001983601007387 */ /* 0x0005f20000100a00 */
[----:B------:R-:W-:Y:S04]  /*494d0*/  STL.64 [R1+0x180], R24 ;  /* 0x0001801801007387 */ /* 0x000fe80000100a00 */
[----:B------:R3:W-:Y:S01]  /*494e0*/  STL.64 [R1+0x188], R26 ;  /* 0x0001881a01007387 */ /* 0x0007e20000100a00 */
[C---:B--2---:R-:W-:Y:S06]  /*494f0*/  HMMA.1688.F32.TF32 R52, R180.reuse, R130, R76 ;  /* 0x00000082b434723c */ /* 0x044fec000008104c */
[C---:B---3--:R-:W-:Y:S06]  /*49500*/  HMMA.1688.F32.TF32 R24, R180.reuse, R134, R72 ;  /* 0x00000086b418723c */ /* 0x048fec0000081048 */
[C---:B------:R-:W-:Y:S06]  /*49510*/  HMMA.1688.F32.TF32 R60, R180.reuse, R126, R100 ;  /* 0x0000007eb43c723c */ /* 0x040fec0000081064 */
[C---:B------:R-:W-:Y:S11]  /*49520*/  HMMA.1688.F32.TF32 R56, R180.reuse, R122, R80 ;  /* 0x0000007ab438723c */ /* 0x040ff60000081050 */
[----:B------:R-:W-:Y:S04]  /*49530*/  STL.64 [R1+0x170], R24 ;  /* 0x0001701801007387 */ /* 0x000fe80000100a00 */
[----:B------:R-:W-:Y:S04]  /*49540*/  STL.64 [R1+0x178], R26 ;  /* 0x0001781a01007387 */ /* 0x000fe80000100a00 */
[----:B------:R-:W-:Y:S04]  /*49550*/  STL.64 [R1+0x160], R52 ;  /* 0x0001603401007387 */ /* 0x000fe80000100a00 */
[----:B------:R2:W-:Y:S02]  /*49560*/  STL.64 [R1+0x168], R54 ;  /* 0x0001683601007387 */ /* 0x0005e40000100a00 */
[C---:B--2---:R-:W-:Y:S02]  /*49570*/  HMMA.1688.F32.TF32 R52, R180.reuse, R118, R84 ;  /* 0x00000076b434723c */ /* 0x044fe40000081054 */
[----:B------:R-:W-:Y:S04]  /*49580*/  STL.64 [R1+0xa0], R60 ;  /* 0x0000a03c01007387 */ /* 0x000fe80000100a00 */
[----:B------:R2:W-:Y:S04]  /*49590*/  STL.64 [R1+0xa8], R62 ;  /* 0x0000a83e01007387 */ /* 0x0005e80000100a00 */
[----:B------:R-:W-:Y:S04]  /*495a0*/  STL.64 [R1+0x150], R56 ;  /* 0x0001503801007387 */ /* 0x000fe80000100a00 */
[----:B------:R3:W-:Y:S01]  /*495b0*/  STL.64 [R1+0x158], R58 ;  /* 0x0001583a01007387 */ /* 0x0007e20000100a00 */
[C---:B--2---:R-:W-:Y:S08]  /*495c0*/  HMMA.1688.F32.TF32 R60, R180.reuse, R114, R88 ;  /* 0x00000072b43c723c */ /* 0x044ff00000081058 */
[----:B------:R-:W-:Y:S01]  /*495d0*/  STL.64 [R1+0x140], R52 ;  /* 0x0001403401007387 */ /* 0x000fe20000100a00 */
[C---:B---3--:R-:W-:Y:S03]  /*495e0*/  HMMA.1688.F32.TF32 R56, R180.reuse, R110, R92 ;  /* 0x0000006eb438723c */ /* 0x048fe6000008105c */
[----:B------:R2:W-:Y:S03]  /*495f0*/  STL.64 [R1+0x148], R54 ;  /* 0x0001483601007387 */ /* 0x0005e60000100a00 */
[----:B--2---:R-:W-:Y:S08]  /*49600*/  HMMA.1688.F32.TF32 R52, R180, R106, R16 ;  /* 0x0000006ab434723c */ /* 0x004ff00000081010 */
[----:B------:R-:W-:Y:S04]  /*49610*/  STL.64 [R1+0x130], R60 ;  /* 0x0001303c01007387 */ /* 0x000fe80000100a00 */
[----:B------:R-:W-:Y:S05]  /*49620*/  STL.64 [R1+0x138], R62 ;  /* 0x0001383e01007387 */ /* 0x000fea0000100a00 */
[----:B------:R-:W-:Y:S04]  /*49630*/  STL.64 [R1+0x120], R56 ;  /* 0x0001203801007387 */ /* 0x000fe80000100a00 */
[----:B------:R1:W-:Y:S04]  /*49640*/  STL.64 [R1+0x128], R58 ;  /* 0x0001283a01007387 */ /* 0x0003e80000100a00 */
[----:B------:R-:W-:Y:S01]  /*49650*/  STL.64 [R1+0xb0], R52 ;  /* 0x0000b03401007387 */ /* 0x000fe20000100a00 */
[C---:B-1----:R-:W-:Y:S03]  /*49660*/  HMMA.1688.F32.TF32 R56, R48.reuse, R46, R20 ;  /* 0x0000002e3038723c */ /* 0x042fe60000081014 */
[----:B------:R1:W-:Y:S03]  /*49670*/  STL.64 [R1+0xb8], R54 ;  /* 0x0000b83601007387 */ /* 0x0003e60000100a00 */
[C---:B------:R-:W-:Y:S06]  /*49680*/  HMMA.1688.F32.TF32 R20, R48.reuse, R150, R208 ;  /* 0x000000963014723c */ /* 0x040fec00000810d0 */
[C---:B-1----:R-:W-:Y:S11]  /*49690*/  HMMA.1688.F32.TF32 R52, R48.reuse, R42, R176 ;  /* 0x0000002a3034723c */ /* 0x042ff600000810b0 */
[----:B------:R-:W-:Y:S04]  /*496a0*/  STL.64 [R1+0x200], R56 ;  /* 0x0002003801007387 */ /* 0x000fe80000100a00 */
[----:B------:R1:W-:Y:S08]  /*496b0*/  STL.64 [R1+0x208], R58 ;  /* 0x0002083a01007387 */ /* 0x0003f00000100a00 */
[----:B------:R-:W-:Y:S01]  /*496c0*/  STL.64 [R1+0x210], R52 ;  /* 0x0002103401007387 */ /* 0x000fe20000100a00 */
[C---:B-1----:R-:W-:Y:S03]  /*496d0*/  HMMA.1688.F32.TF32 R56, R48.reuse, R146, R212 ;  /* 0x000000923038723c */ /* 0x042fe600000810d4 */
[----:B------:R1:W-:Y:S04]  /*496e0*/  STL.64 [R1+0x218], R54 ;  /* 0x0002183601007387 */ /* 0x0003e80000100a00 */
[----:B------:R-:W-:Y:S04]  /*496f0*/  STL.64 [R1+0x2d0], R20 ;  /* 0x0002d01401007387 */ /* 0x000fe80000100a00 */
[----:B------:R2:W-:Y:S01]  /*49700*/  STL.64 [R1+0x2d8], R22 ;  /* 0x0002d81601007387 */ /* 0x0005e20000100a00 */
[C---:B-1----:R-:W-:Y:S06]  /*49710*/  HMMA.1688.F32.TF32 R52, R48.reuse, R142, R216 ;  /* 0x0000008e3034723c */ /* 0x042fec00000810d8 */
[C---:B--2---:R-:W-:Y:S05]  /*49720*/  HMMA.1688.F32.TF32 R20, R48.reuse, R138, R220 ;  /* 0x0000008a3014723c */ /* 0x044fea00000810dc */
        /* <DEDUP_REMOVED lines=8> */
[----:B--2---:R-:W-:Y:S05]  /*497b0*/  HMMA.1688.F32.TF32 R20, R48, R126, R232 ;  /* 0x0000007e3014723c */ /* 0x004fea00000810e8 */
[----:B------:R1:W-:Y:S04]  /*497c0*/  STL.64 [R1+0x250], R56 ;  /* 0x0002503801007387 */ /* 0x0003e80000100a00 */
[----:B------:R2:W-:Y:S01]  /*497d0*/  STL.64 [R1+0x258], R58 ;  /* 0x0002583a01007387 */ /* 0x0005e20000100a00 */
[----:B------:R-:W-:Y:S01]  /*497e0*/  MOV R69, R168 ;  /* 0x000000a800457202 */ /* 0x000fe20000000f00 */
[----:B------:R-:W-:-:S06]  /*497f0*/  IMAD.MOV.U32 R72, RZ, RZ, R175 ;  /* 0x000000ffff487224 */ /* 0x000fcc00078e00af */
[----:B------:R-:W-:Y:S04]  /*49800*/  STL.64 [R1+0x240], R52 ;  /* 0x0002403401007387 */ /* 0x000fe80000100a00 */
[----:B------:R-:W-:Y:S04]  /*49810*/  STL.64 [R1+0x248], R54 ;  /* 0x0002483601007387 */ /* 0x000fe80000100a00 */
[----:B------:R-:W-:Y:S04]  /*49820*/  STL.64 [R1+0x230], R20 ;  /* 0x0002301401007387 */ /* 0x000fe80000100a00 */
[----:B------:R3:W-:Y:S04]  /*49830*/  STL.64 [R1+0x238], R22 ;  /* 0x0002381601007387 */ /* 0x0007e80000100a00 */
[----:B------:R-:W4:Y:S04]  /*49840*/  LDL.LU R168, [R1+0x1edc] ;  /* 0x001edc0001a87983 */ /* 0x000f280000300800 */
[----:B------:R-:W4:Y:S01]  /*49850*/  LDL.LU R175, [R1+0x1ed8] ;  /* 0x001ed80001af7983 */ /* 0x000f220000300800 */
[----:B------:R-:W-:Y:S01]  /*49860*/  MOV R73, R166 ;  /* 0x000000a600497202 */ /* 0x000fe20000000f00 */
[----:B------:R-:W-:Y:S01]  /*49870*/  IMAD.MOV.U32 R100, RZ, RZ, R165 ;  /* 0x000000ffff647224 */ /* 0x000fe200078e00a5 */
[----:B------:R-:W-:Y:S01]  /*49880*/  MOV R101, R164 ;  /* 0x000000a400657202 */ /* 0x000fe20000000f00 */
[----:B------:R-:W4:Y:S01]  /*49890*/  LDL.LU R166, [R1+0x1ed4] ;  /* 0x001ed40001a67983 */ /* 0x000f220000300800 */
[----:B------:R-:W-:Y:S01]  /*498a0*/  IMAD.MOV.U32 R102, RZ, RZ, R171 ;  /* 0x000000ffff667224 */ /* 0x000fe200078e00ab */
[----:B------:R-:W-:-:S02]  /*498b0*/  MOV R103, R3 ;  /* 0x0000000300677202 */ /* 0x000fc40000000f00 */
        /* <DEDUP_REMOVED lines=17> */
[----:B------:R-:W4:Y:S01]  /*499d0*/  LDL.LU R167, [R1+0x1ea8] ;  /* 0x001ea80001a77983 */ /* 0x000f220000300800 */
[----:B------:R-:W-:Y:S01]  /*499e0*/  MOV R81, R172 ;  /* 0x000000ac00517202 */ /* 0x000fe20000000f00 */
[----:B------:R-:W-:Y:S01]  /*499f0*/  IMAD.MOV.U32 R82, RZ, RZ, R173 ;  /* 0x000000ffff527224 */ /* 0x000fe200078e00ad */
[----:B------:R-:W-:Y:S01]  /*49a00*/  MOV R83, R174 ;  /* 0x000000ae00537202 */ /* 0x000fe20000000f00 */
[----:B------:R-:W4:Y:S04]  /*49a10*/  LDL.LU R172, [R1+0x1ea4] ;  /* 0x001ea40001ac7983 */ /* 0x000f280000300800 */
[----:B------:R-:W4:Y:S04]  /*49a20*/  LDL.LU R173, [R1+0x1ea0] ;  /* 0x001ea00001ad7983 */ /* 0x000f280000300800 */
[----:B------:R-:W4:Y:S04]  /*49a30*/  LDL.LU R174, [R1+0x1e9c] ;  /* 0x001e9c0001ae7983 */ /* 0x000f280000300800 */
[----:B-1----:R-:W4:Y:S04]  /*49a40*/  LDL.LU R56, [R1+0x440] ;  /* 0x0004400001387983 */ /* 0x002f280000300800 */
[----:B------:R-:W4:Y:S01]  /*49a50*/  LDL.LU R57, [R1+0x444] ;  /* 0x0004440001397983 */ /* 0x000f220000300800 */
[----:B------:R-:W-:-:S03]  /*49a60*/  IMAD.MOV.U32 R86, RZ, RZ, R169 ;  /* 0x000000ffff567224 */ /* 0x000fc600078e00a9 */
[----:B--2---:R-:W2:Y:S01]  /*49a70*/  LDL.LU R58, [R1+0x448] ;  /* 0x00044800013a7983 */ /* 0x004ea20000300800 */
[----:B------:R-:W-:-:S03]  /*49a80*/  MOV R87, R170 ;  /* 0x000000aa00577202 */ /* 0x000fc60000000f00 */
[----:B------:R-:W2:Y:S01]  /*49a90*/  LDL.LU R59, [R1+0x44c] ;  /* 0x00044c00013b7983 */ /* 0x000ea20000300800 */
[----:B------:R-:W-:-:S05]  /*49aa0*/  LOP3.LUT R191, R0, 0x40, RZ, 0x3c, !PT ;  /* 0x0000004000bf7812 */ /* 0x000fca00078e3cff */
[----:B------:R-:W-:Y:S04]  /*49ab0*/  LDS R24, [R191+UR12+0x27800] ;  /* 0x0278000cbf187984 */ /* 0x000fe80008000800 */
[----:B------:R-:W-:Y:S04]  /*49ac0*/  LDS R26, [R191+UR12+0x27c00] ;  /* 0x027c000cbf1a7984 */ /* 0x000fe80008000800 */
[----:B------:R-:W-:Y:S04]  /*49ad0*/  LDS R16, [R191+UR12+0x27880] ;  /* 0x0278800cbf107984 */ /* 0x000fe80008000800 */
[----:B------:R1:W-:Y:S01]  /*49ae0*/  LDS R18, [R191+UR12+0x27c80] ;  /* 0x027c800cbf127984 */ /* 0x0003e20008000800 */
[C---:B------:R-:W-:Y:S06]  /*49af0*/  HMMA.1688.F32.TF32 R212, R48.reuse, R118, R240 ;  /* 0x0000007630d4723c */ /* 0x040fec00000810f0 */
[C---:B------:R-:W-:Y:S07]  /*49b00*/  HMMA.1688.F32.TF32 R216, R48.reuse, R114, R244 ;  /* 0x0000007230d8723c */ /* 0x040fee00000810f4 */
[----:B------:R-:W-:Y:S01]  /*49b10*/  IMAD.MOV.U32 R244, RZ, RZ, R163 ;  /* 0x000000fffff47224 */ /* 0x000fe200078e00a3 */
[----:B------:R-:W-:Y:S01]  /*49b20*/  MOV R245, R156 ;  /* 0x0000009c00f57202 */ /* 0x000fe20000000f00 */
[----:B------:R-:W-:Y:S01]  /*49b30*/  IMAD.MOV.U32 R246, RZ, RZ, R157 ;  /* 0x000000fffff67224 */ /* 0x000fe200078e009d */
[----:B------:R-:W-:Y:S01]  /*49b40*/  MOV R247, R158 ;  /* 0x0000009e00f77202 */ /* 0x000fe20000000f00 */
[C---:B------:R-:W-:Y:S07]  /*49b50*/  HMMA.1688.F32.TF32 R220, R48.reuse, R110, R248 ;  /* 0x0000006e30dc723c */ /* 0x040fee00000810f8 */
[----:B------:R-:W-:Y:S01]  /*49b60*/  IMAD.MOV.U32 R248, RZ, RZ, R152 ;  /* 0x000000fffff87224 */ /* 0x000fe200078e0098 */
[----:B------:R-:W-:Y:S01]  /*49b70*/  MOV R249, R153 ;  /* 0x0000009900f97202 */ /* 0x000fe20000000f00 */
[----:B------:R-:W-:Y:S01]  /*49b80*/  IMAD.MOV.U32 R250, RZ, RZ, R154 ;  /* 0x000000fffffa7224 */ /* 0x000fe200078e009a */
[----:B------:R-:W-:Y:S01]  /*49b90*/  MOV R251, R155 ;  /* 0x0000009b00fb7202 */ /* 0x000fe20000000f00 */
[----:B---3--:R-:W-:Y:S07]  /*49ba0*/  HMMA.1688.F32.TF32 R20, R48, R106, R12 ;  /* 0x0000006a3014723c */ /* 0x008fee000008100c */
[----:B------:R-:W-:Y:S01]  /*49bb0*/  IMAD.MOV.U32 R12, RZ, RZ, R159 ;  /* 0x000000ffff0c7224 */ /* 0x000fe200078e009f */
[----:B----4-:R-:W-:Y:S01]  /*49bc0*/  MOV R85, R168 ;  /* 0x000000a800557202 */ /* 0x010fe20000000f00 */
[----:B------:R-:W-:-:S02]  /*49bd0*/  IMAD.MOV.U32 R84, RZ, RZ, R175 ;  /* 0x000000ffff547224 */ /* 0x000fc400078e00af */
[----:B------:R-:W3:Y:S04]  /*49be0*/  LDL.LU R175, [R1+0x1e98] ;  /* 0x001e980001af7983 */ /* 0x000ee80000300800 */
[----:B------:R-:W4:Y:S04]  /*49bf0*/  LDL.LU R168, [R1+0x1e94] ;  /* 0x001e940001a87983 */ /* 0x000f280000300800 */
[----:B------:R-:W4:Y:S04]  /*49c00*/  LDL.LU R169, [R1+0x1e90] ;  /* 0x001e900001a97983 */ /* 0x000f280000300800 */
[----:B------:R-:W4:Y:S04]  /*49c10*/  LDL.LU R170, [R1+0x1e8c] ;  /* 0x001e8c0001aa7983 */ /* 0x000f280000300800 */
[----:B------:R-:W4:Y:S04]  /*49c20*/  LDL.LU R64, [R1+0x410] ;  /* 0x0004100001407983 */ /* 0x000f280000300800 */
[----:B------:R-:W4:Y:S04]  /*49c30*/  LDL.LU R65, [R1+0x414] ;  /* 0x0004140001417983 */ /* 0x000f280000300800 */
[----:B------:R-:W4:Y:S04]  /*49c40*/  LDL.LU R66, [R1+0x418] ;  /* 0x0004180001427983 */ /* 0x000f280000300800 */
        /* <DEDUP_REMOVED lines=16> */
[----:B-1----:R-:W-:-:S03]  /*49d50*/  MOV R191, R162 ;  /* 0x000000a200bf7202 */ /* 0x002fc60000000f00 */
        /* <DEDUP_REMOVED lines=21> */
[----:B------:R-:W-:-:S05]  /*49eb0*/  LOP3.LUT R112, R0, 0x60, RZ, 0x3c, !PT ;  /* 0x0000006000707812 */ /* 0x000fca00078e3cff */
[----:B------:R-:W-:Y:S04]  /*49ec0*/  LDS R25, [R112+UR12+0x27800] ;  /* 0x0278000c70197984 */ /* 0x000fe80008000800 */
[----:B------:R-:W1:Y:S04]  /*49ed0*/  LDS R27, [R112+UR12+0x27c00] ;  /* 0x027c000c701b7984 */ /* 0x000e680008000800 */
[----:B------:R-:W-:Y:S04]  /*49ee0*/  LDS R17, [R112+UR12+0x27880] ;  /* 0x0278800c70117984 */ /* 0x000fe80008000800 */
[----:B------:R-:W2:Y:S01]  /*49ef0*/  LDS R19, [R112+UR12+0x27c80] ;  /* 0x027c800c70137984 */ /* 0x000ea20008000800 */
[----:B------:R-:W-:-:S03]  /*49f00*/  MOV R13, R2 ;  /* 0x00000002000d7202 */ /* 0x000fc60000000f00 */
[----:B------:R-:W-:Y:S01]  /*49f10*/  STL.64 [R1+0x220], R20 ;  /* 0x0002201401007387 */ /* 0x000fe20000100a00 */
[----:B------:R-:W-:Y:S01]  /*49f20*/  IMAD.MOV.U32 R14, RZ, RZ, R252 ;  /* 0x000000ffff0e7224 */ /* 0x000fe200078e00fc */
[----:B------:R-:W-:Y:S02]  /*49f30*/  MOV R15, R9 ;  /* 0x00000009000f7202 */ /* 0x000fe40000000f00 */
[----:B------:R4:W-:Y:S01]  /*49f40*/  STL.64 [R1+0x228], R22 ;  /* 0x0002281601007387 */ /* 0x0009e20000100a00 */
[C---:B------:R-:W-:Y:S06]  /*49f50*/  HMMA.1688.F32.TF32 R36, R48.reuse, R10, R36 ;  /* 0x0000000a3024723c */ /* 0x040fec0000081024 */
[C---:B------:R-:W-:Y:S06]  /*49f60*/  HMMA.1688.F32.TF32 R96, R48.reuse, R6, R96 ;  /* 0x000000063060723c */ /* 0x040fec0000081060 */
[----:B------:R-:W-:Y:S06]  /*49f70*/  HMMA.1688.F32.TF32 R208, R48, R122, R236 ;  /* 0x0000007a30d0723c */ /* 0x000fec00000810ec */
[C---:B------:R-:W-:Y:S06]  /*49f80*/  HMMA.1688.F32.TF32 R28, R180.reuse, R10, R28 ;  /* 0x0000000ab41c723c */ /* 0x040fec000008101c */
[----:B------:R-:W-:Y:S06]  /*49f90*/  HMMA.1688.F32.TF32 R32, R180, R6, R32 ;  /* 0x00000006b420723c */ /* 0x000fec0000081020 */
[C---:B-1----:R-:W-:Y:S06]  /*49fa0*/  HMMA.1688.F32.TF32 R188, R24.reuse, R130, R188 ;  /* 0x0000008218bc723c */ /* 0x042fec00000810bc */
[C---:B------:R-:W-:Y:S06]  /*49fb0*/  HMMA.1688.F32.TF32 R92, R24.reuse, R122, R92 ;  /* 0x0000007a185c723c */ /* 0x040fec000008105c */
        /* <DEDUP_REMOVED lines=11> */
[----:B--2---:R-:W-:Y:S01]  /*4a070*/  HMMA.1688.F32.TF32 R56, R16, R10, R56 ;  /* 0x0000000a1038723c */ /* 0x004fe20000081038 */
[----:B------:R-:W5:Y:S04]  /*4a080*/  LDL.LU R2, [R1+0x1e44] ;  /* 0x001e440001027983 */ /* 0x000f680000300800 */
[----:B------:R-:W5:Y:S01]  /*4a090*/  LDL.LU R252, [R1+0x1e40] ;  /* 0x001e400001fc7983 */ /* 0x000f620000300800 */
[C---:B---3--:R-:W-:Y:S06]  /*4a0a0*/  HMMA.1688.F32.TF32 R180, R24.reuse, R138, R172 ;  /* 0x0000008a18b4723c */ /* 0x048fec00000810ac */
[C---:B----4-:R-:W-:Y:S06]  /*4a0b0*/  HMMA.1688.F32.TF32 R48, R24.reuse, R6, R64 ;  /* 0x000000061830723c */ /* 0x050fec0000081040 */
        /* <DEDUP_REMOVED lines=8> */
[C---:B------:R-:W-:Y:S07]  /*4a140*/  HMMA.1688.F32.TF32 R20, R24.reuse, R46, R152 ;  /* 0x0000002e1814723c */ /* 0x040fee0000081098 */
[----:B------:R-:W-:Y:S01]  /*4a150*/  IMAD.MOV.U32 R152, RZ, RZ, R8 ;  /* 0x000000ffff987224 */ /* 0x000fe200078e0008 */
[----:B------:R-:W-:Y:S01]  /*4a160*/  MOV R153, R5 ;  /* 0x0000000500997202 */ /* 0x000fe20000000f00 */
[----:B------:R-:W-:Y:S01]  /*4a170*/  IMAD.MOV.U32 R154, RZ, RZ, R4 ;  /* 0x000000ffff9a7224 */ /* 0x000fe200078e0004 */
[----:B------:R-:W-:Y:S01]  /*4a180*/  MOV R155, R3 ;  /* 0x00000003009b7202 */ /* 0x000fe20000000f00 */
[C---:B------:R-:W-:Y:S06]  /*4a190*/  HMMA.1688.F32.TF32 R156, R24.reuse, R42, R156 ;  /* 0x0000002a189c723c */ /* 0x040fec000008109c */
[----:B------:R-:W-:Y:S06]  /*4a1a0*/  HMMA.1688.F32.TF32 R172, R24, R126, R152 ;  /* 0x0000007e18ac723c */ /* 0x000fec0000081098 */
[C---:B------:R-:W-:Y:S06]  /*4a1b0*/  HMMA.1688.F32.TF32 R24, R16.reuse, R6, R240 ;  /* 0x000000061018723c */ /* 0x040fec00000810f0 */
[C---:B------:R-:W-:Y:S06]  /*4a1c0*/  HMMA.1688.F32.TF32 R4, R16.reuse, R150, R232 ;  /* 0x000000961004723c */ /* 0x040fec00000810e8 */
[C---:B------:R-:W-:Y:S06]  /*4a1d0*/  HMMA.1688.F32.TF32 R8, R16.reuse, R146, R228 ;  /* 0x000000921008723c */ /* 0x040fec00000810e4 */
[C---:B------:R-:W-:Y:S06]  /*4a1e0*/  HMMA.1688.F32.TF32 R12, R16.reuse, R42, R236 ;  /* 0x0000002a100c723c */ /* 0x040fec00000810ec */
[C---:B------:R-:W-:Y:S05]  /*4a1f0*/  HMMA.1688.F32.TF32 R40, R16.reuse, R142, R224 ;  /* 0x0000008e1028723c */ /* 0x040fea00000810e0 */
[----:B------:R-:W-:Y:S04]  /*4a200*/  STL.64 [R1+0x110], R4 ;  /* 0x0001100401007387 */ /* 0x000fe80000100a00 */
[----:B------:R1:W-:Y:S02]  /*4a210*/  STL.64 [R1+0x118], R6 ;  /* 0x0001180601007387 */ /* 0x0003e40000100a00 */
[----:B-1----:R-:W-:Y:S02]  /*4a220*/  HMMA.1688.F32.TF32 R4, R16, R138, R100 ;  /* 0x0000008a1004723c */ /* 0x002fe40000081064 */
[----:B------:R1:W-:Y:S04]  /*4a230*/  STL.64 [R1+0x100], R8 ;  /* 0x0001000801007387 */ /* 0x0003e80000100a00 */
[----:B------:R-:W-:Y:S04]  /*4a240*/  STL.64 [R1+0x108], R10 ;  /* 0x0001080a01007387 */ /* 0x000fe80000100a00 */
[----:B-1----:R-:W2:Y:S04]  /*4a250*/  LDL.LU R8, [R1+0x1c58] ;  /* 0x001c580001087983 */ /* 0x002ea80000300800 */
[----:B------:R-:W-:Y:S04]  /*4a260*/  STL.64 [R1+0xe0], R40 ;  /* 0x0000e02801007387 */ /* 0x000fe80000100a00 */
[----:B------:R1:W-:Y:S05]  /*4a270*/  STL.64 [R1+0xe8], R42 ;  /* 0x0000e82a01007387 */ /* 0x0003ea0000100a00 */
[----:B------:R-:W-:Y:S04]  /*4a280*/  STL.64 [R1+0xd0], R4 ;  /* 0x0000d00401007387 */ /* 0x000fe80000100a00 */
[----:B------:R-:W-:Y:S04]  /*4a290*/  STL.64 [R1+0xd8], R6 ;  /* 0x0000d80601007387 */ /* 0x000fe80000100a00 */
[----:B------:R-:W3:Y:S01]  /*4a2a0*/  LDL.LU R9, [R1+0x1c54] ;  /* 0x001c540001097983 */ /* 0x000ee20000300800 */
[----:B------:R-:W-:Y:S01]  /*4a2b0*/  IMAD.MOV.U32 R76, RZ, RZ, R137 ;  /* 0x000000ffff4c7224 */ /* 0x000fe200078e0089 */
[----:B------:R-:W-:Y:S01]  /*4a2c0*/  MOV R77, R136 ;  /* 0x00000088004d7202 */ /* 0x000fe20000000f00 */
[----:B------:R-:W-:Y:S01]  /*4a2d0*/  IMAD.MOV.U32 R78, RZ, RZ, R133 ;  /* 0x000000ffff4e7224 */ /* 0x000fe200078e0085 */
[----:B------:R-:W-:-:S07]  /*4a2e0*/  MOV R79, R132 ;  /* 0x00000084004f7202 */ /* 0x000fce0000000f00 */
[C---:B-1----:R-:W-:Y:S06]  /*4a2f0*/  HMMA.1688.F32.TF32 R40, R16.reuse, R134, R76 ;  /* 0x000000861028723c */ /* 0x042fec000008104c */
[----:B------:R-:W-:-:S15]  /*4a300*/  HMMA.1688.F32.TF32 R80, R16, R46, R80 ;  /* 0x0000002e1050723c */ /* 0x000fde0000081050 */
[----:B------:R-:W-:-:S02]  /*4a310*/  NOP ;  /* 0x0000000000007918 */ /* 0x000fc40000000000 */
[----:B------:R-:W-:Y:S04]  /*4a320*/  STL.64 [R1+0xc0], R40 ;  /* 0x0000c02801007387 */ /* 0x000fe80000100a00 */
[----:B------:R1:W-:Y:S04]  /*4a330*/  STL.64 [R1+0xc8], R42 ;  /* 0x0000c82a01007387 */ /* 0x0003e80000100a00 */
[----:B------:R-:W4:Y:S04]  /*4a340*/  LDL.LU R46, [R1+0x1c5c] ;  /* 0x001c5c00012e7983 */ /* 0x000f280000300800 */
[----:B------:R-:W4:Y:S01]  /*4a350*/  LDL.LU R44, [R1+0x1c60] ;  /* 0x001c6000012c7983 */ /* 0x000f220000300800 */
        /* <DEDUP_REMOVED lines=9> */
[----:B-1----:R-:W4:Y:S01]  /*4a3f0*/  LDL.LU R43, [R1+0x1c28] ;  /* 0x001c2800012b7983 */ /* 0x002f220000300800 */
[C---:B------:R-:W-:Y:S06]  /*4a400*/  HMMA.1688.F32.TF32 R120, R16.reuse, R122, R60 ;  /* 0x0000007a1078723c */ /* 0x040fec000008103c */
[C---:B------:R-:W-:Y:S06]  /*4a410*/  HMMA.1688.F32.TF32 R4, R16.reuse, R130, R72 ;  /* 0x000000821004723c */ /* 0x040fec0000081048 */
[C---:B------:R-:W-:Y:S06]  /*4a420*/  HMMA.1688.F32.TF32 R124, R16.reuse, R126, R68 ;  /* 0x0000007e107c723c */ /* 0x040fec0000081044 */
[C---:B------:R-:W-:Y:S06]  /*4a430*/  HMMA.1688.F32.TF32 R116, R16.reuse, R118, R204 ;  /* 0x000000761074723c */ /* 0x040fec00000810cc */
[C---:B------:R-:W-:Y:S06]  /*4a440*/  HMMA.1688.F32.TF32 R132, R16.reuse, R114, R200 ;  /* 0x000000721084723c */ /* 0x040fec00000810c8 */
[C---:B------:R-:W-:Y:S06]  /*4a450*/  HMMA.1688.F32.TF32 R148, R16.reuse, R110, R196 ;  /* 0x0000006e1094723c */ /* 0x040fec00000810c4 */
[----:B------:R-:W-:Y:S01]  /*4a460*/  HMMA.1688.F32.TF32 R152, R16, R106, R192 ;  /* 0x0000006a1098723c */ /* 0x000fe200000810c0 */
[----:B------:R-:W4:Y:S04]  /*4a470*/  LDL.LU R17, [R1+0x1c1c] ;  /* 0x001c1c0001117983 */ /* 0x000f280000300800 */
[----:B------:R-:W4:Y:S04]  /*4a480*/  LDL.LU R42, [R1+0x1c14] ;  /* 0x001c1400012a7983 */ /* 0x000f280000300800 */
[----:B------:R-:W4:Y:S04]  /*4a490*/  LDL.LU R18, [R1+0x1c20] ;  /* 0x001c200001127983 */ /* 0x000f280000300800 */
[----:B------:R-:W4:Y:S04]  /*4a4a0*/  LDL.LU R41, [R1+0x1bdc] ;  /* 0x001bdc0001297983 */ /* 0x000f280000300800 */
[----:B------:R-:W4:Y:S01]  /*4a4b0*/  LDL.LU R10, [R1+0x1be8] ;  /* 0x001be800010a7983 */ /* 0x000f220000300800 */
[----:B------:R-:W-:Y:S01]  /*4a4c0*/  BAR.SYNC.DEFER_BLOCKING 0x0 ;  /* 0x0000000000007b1d */ /* 0x000fe20000010000 */
[----:B--2---:R-:W-:-:S05]  /*4a4d0*/  IADD3 R8, P1, R8, UR13, RZ ;  /* 0x0000000d08087c10 */ /* 0x004fca000ff3e0ff */
[----:B------:R1:W-:Y:S01]  /*4a4e0*/  STL [R1+0x1c58], R8 ;  /* 0x001c580801007387 */ /* 0x0003e20000100800 */
[----:B---3--:R-:W-:-:S05]  /*4a4f0*/  IADD3.X R9, R9, UR8, RZ, P1, !PT ;  /* 0x0000000809097c10 */ /* 0x008fca0008ffe4ff */
[----:B------:R2:W-:Y:S04]  /*4a500*/  STL [R1+0x1c54], R9 ;  /* 0x001c540901007387 */ /* 0x0005e80000100800 */
[----:B------:R-:W3:Y:S04]  /*4a510*/  LDL.LU R40, [R1+0x1bd4] ;  /* 0x001bd40001287983 */ /* 0x000ee80000300800 */
[----:B------:R-:W3:Y:S01]  /*4a520*/  LDL.LU R11, [R1+0x1be0] ;  /* 0x001be000010b7983 */ /* 0x000ee20000300800 */
[----:B------:R-:W1:Y:S01]  /*4a530*/  S2R R3, SR_TID.X ;  /* 0x0000000000037919 */ /* 0x000e620000002100 */
[----:B------:R-:W-:-:S02]  /*4a540*/  UIMAD UR17, UR4, -0x80, UR6 ;  /* 0xffffff80041178a4 */ /* 0x000fc4000f8e0206 */
[----:B------:R-:W-:Y:S02]  /*4a550*/  UIADD3 UR12, UR10, -0x2, URZ ;  /* 0xfffffffe0a0c7890 */ /* 0x000fe4000fffe03f */
[----:B------:R-:W-:Y:S02]  /*4a560*/  UISETP.GT.AND UP1, UPT, UR17, URZ, UPT ;  /* 0x0000003f1100728c */ /* 0x000fe4000bf24270 */
[----:B------:R-:W-:Y:S02]  /*4a570*/  UISETP.GE.AND UP0, UPT, UR4, UR12, UPT ;  /* 0x0000000c0400728c */ /* 0x000fe4000bf06270 */
[----:B------:R-:W-:Y:S02]  /*4a580*/  UIADD3 UR7, UR7, 0x1, URZ ;  /* 0x0000000107077890 */ /* 0x000fe4000fffe03f */
[----:B------:R-:W-:Y:S02]  /*4a590*/  USEL UR12, URZ, 0x4, !UP1 ;  /* 0x000000043f0c7887 */ /* 0x000fe4000c800000 */
[----:B------:R-:W-:-:S02]  /*4a5a0*/  UISETP.GT.AND UP1, UPT, UR7, 0x1, UPT ;  /* 0x000000010700788c */ /* 0x000fc4000bf24270 */
[----:B------:R-:W-:Y:S02]  /*4a5b0*/  USEL UR12, UR12, URZ, !UP0 ;  /* 0x0000003f0c0c7287 */ /* 0x000fe4000c000000 */
[----:B------:R-:W-:-:S04]  /*4a5c0*/  USEL UR7, UR7, URZ, !UP1 ;  /* 0x0000003f07077287 */ /* 0x000fc8000c800000 */
[----:B------:R-:W-:Y:S02]  /*4a5d0*/  ISETP.NE.U32.AND P0, PT, RZ, UR12, PT ;  /* 0x0000000cff007c0c */ /* 0x000fe4000bf05070 */
[----:B----4-:R-:W-:Y:S02]  /*4a5e0*/  IADD3 R44, P1, R44, UR13, RZ ;  /* 0x0000000d2c2c7c10 */ /* 0x010fe4000ff3e0ff */
[----:B-1----:R-:W-:Y:S02]  /*4a5f0*/  LOP3.LUT R45, R3, 0x1f, RZ, 0xc0, !PT ;  /* 0x0000001f032d7812 */ /* 0x002fe400078ec0ff */
[----:B------:R-:W-:Y:S01]  /*4a600*/  IADD3.X R46, R46, UR8, RZ, P1, !PT ;  /* 0x000000082e2e7c10 */ /* 0x000fe20008ffe4ff */
[----:B------:R1:W-:Y:S01]  /*4a610*/  STL [R1+0x1c60], R44 ;  /* 0x001c602c01007387 */ /* 0x0003e20000100800 */
[----:B------:R-:W-:Y:S01]  /*4a620*/  ULEA UR18, UR7, UR5, 0xf ;  /* 0x0000000507127291 */ /* 0x000fe2000f8e783f */
[----:B------:R-:W-:Y:S02]  /*4a630*/  IMAD.SHL.U32 R62, R45, 0x4, RZ ;  /* 0x000000042d3e7824 */ /* 0x000fe400078e00ff */
[----:B------:R-:W-:Y:S01]  /*4a640*/  STL [R1+0x1c5c], R46 ;  /* 0x001c5c2e01007387 */ /* 0x000fe20000100800 */
[----:B------:R-:W-:-:S03]  /*4a650*/  UISETP.GT.AND UP1, UPT, UR17, 0x4, UPT ;  /* 0x000000041100788c */ /* 0x000fc6000bf24270 */
[----:B------:R-:W4:Y:S04]  /*4a660*/  LDL.LU R19, [R1+0x1b9c] ;  /* 0x001b9c0001137983 */ /* 0x000f280000300800 */
[----:B------:R-:W4:Y:S01]  /*4a670*/  LDL.LU R16, [R1+0x1ba8] ;  /* 0x001ba80001107983 */ /* 0x000f220000300800 */
[----:B------:R-:W-:Y:S01]  /*4a680*/  IADD3 R3, R62, UR18, RZ ;  /* 0x000000123e037c10 */ /* 0x000fe2000fffe0ff */
[----:B------:R-:W-:Y:S01]  /*4a690*/  USEL UR12, URZ, 0x4, !UP1 ;  /* 0x000000043f0c7887 */ /* 0x000fe2000c800000 */
[----:B------:R-:W-:-:S03]  /*4a6a0*/  IADD3 R43, P1, R43, UR13, RZ ;  /* 0x0000000d2b2b7c10 */ /* 0x000fc6000ff3e0ff */
[----:B------:R-:W-:Y:S01]  /*4a6b0*/  @!PT LDS RZ, [RZ] ;  /* 0x00000000fffff984 */ /* 0x000fe20000000800 */
[----:B------:R-:W-:Y:S01]  /*4a6c0*/  @!PT LDS RZ, [RZ] ;  /* 0x00000000fffff984 */ /* 0x000fe20000000800 */
[----:B------:R-:W-:Y:S01]  /*4a6d0*/  @!PT LDS RZ, [RZ] ;  /* 0x00000000fffff984 */ /* 0x000fe20000000800 */
[----:B------:R2:W-:Y:S01]  /*4a6e0*/  LDGSTS.E [R3+0x20000], desc[UR14][R8.64], P0 ;  /* 0x2000000008037fae */ /* 0x0005e2000812184e */
[----:B------:R-:W-:Y:S01]  /*4a6f0*/  USEL UR12, UR12, URZ, !UP0 ;  /* 0x0000003f0c0c7287 */ /* 0x000fe2000c000000 */
[----:B--2---:R-:W-:Y:S01]  /*4a700*/  IMAD.MOV.U32 R8, RZ, RZ, R44 ;  /* 0x000000ffff087224 */ /* 0x004fe200078e002c */
[----:B------:R-:W-:Y:S01]  /*4a710*/  MOV R9, R46 ;  /* 0x0000002e00097202 */ /* 0x000fe20000000f00 */
[----:B------:R-:W-:Y:S04]  /*4a720*/  STL [R1+0x1c28], R43 ;  /* 0x001c282b01007387 */ /* 0x000fe80000100800 */
[----:B------:R2:W-:Y:S01]  /*4a730*/  LDGSTS.E [R3+0x20080], desc[UR14][R8.64], P0 ;  /* 0x2008000008037fae */ /* 0x0005e2000812184e */
[----:B------:R-:W-:Y:S02]  /*4a740*/  ISETP.NE.U32.AND P0, PT, RZ, UR12, PT ;  /* 0x0000000cff007c0c */ /* 0x000fe4000bf05070 */
[----:B------:R-:W-:-:S02]  /*4a750*/  IADD3.X R17, R17, UR8, RZ, P1, !PT ;  /* 0x0000000811117c10 */ /* 0x000fc40008ffe4ff */
[----:B------:R-:W-:-:S03]  /*4a760*/  IADD3 R18, P2, R18, UR13, RZ ;  /* 0x0000000d12127c10 */ /* 0x000fc6000ff5e0ff */
[----:B------:R1:W-:Y:S01]  /*4a770*/  STL [R1+0x1c1c], R17 ;  /* 0x001c1c1101007387 */ /* 0x0003e20000100800 */
[----:B--2---:R-:W-:Y:S02]  /*4a780*/  MOV R9, R17 ;  /* 0x0000001100097202 */ /* 0x004fe40000000f00 */
[----:B------:R-:W-:Y:S01]  /*4a790*/  IADD3.X R42, R42, UR8, RZ, P2, !PT ;  /* 0x000000082a2a7c10 */ /* 0x000fe200097fe4ff */
[----:B-1----:R-:W2:Y:S01]  /*4a7a0*/  LDL.LU R44, [R1+0x1ba0] ;  /* 0x001ba000012c7983 */ /* 0x002ea20000300800 */
[----:B------:R-:W-:Y:S01]  /*4a7b0*/  IADD3 R10, P3, R10, UR13, RZ ;  /* 0x0000000d0a0a7c10 */ /* 0x000fe2000ff7e0ff */
[----:B------:R-:W-:Y:S02]  /*4a7c0*/  IMAD.MOV.U32 R8, RZ, RZ, R43 ;  /* 0x000000ffff087224 */ /* 0x000fe400078e002b */
[----:B------:R-:W2:Y:S01]  /*4a7d0*/  LDL.LU R17, [R1+0x1b68] ;  /* 0x001b680001117983 */ /* 0x000ea20000300800 */
[----:B------:R-:W-:-:S03]  /*4a7e0*/  IADD3.X R41, R41, UR8, RZ, P3, !PT ;  /* 0x0000000829297c10 */ /* 0x000fc60009ffe4ff */
[----:B------:R1:W-:Y:S04]  /*4a7f0*/  STL [R1+0x1c20], R18 ;  /* 0x001c201201007387 */ /* 0x0003e80000100800 */
[----:B------:R-:W-:Y:S04]  /*4a800*/  STL [R1+0x1c14], R42 ;  /* 0x001c142a01007387 */ /* 0x000fe80000100800 */
[----:B------:R1:W-:Y:S04]  /*4a810*/  STL [R1+0x1be8], R10 ;  /* 0x001be80a01007387 */ /* 0x0003e80000100800 */
[----:B------:R-:W2:Y:S04]  /*4a820*/  LDL.LU R46, [R1+0x1b94] ;  /* 0x001b9400012e7983 */ /* 0x000ea80000300800 */
[----:B------:R1:W-:Y:S04]  /*4a830*/  LDGSTS.E [R3+0x20400], desc[UR14][R8.64], P0 ;  /* 0x2040000008037fae */ /* 0x0003e8000812184e */
[----:B------:R-:W-:Y:S01]  /*4a840*/  STL [R1+0x1bdc], R41 ;  /* 0x001bdc2901007387 */ /* 0x000fe20000100800 */
[----:B------:R-:W-:Y:S01]  /*4a850*/  UISETP.GT.AND UP1, UPT, UR17, 0x8, UPT ;  /* 0x000000081100788c */ /* 0x000fe2000bf24270 */
[----:B-1----:R-:W-:-:S02]  /*4a860*/  IMAD.MOV.U32 R8, RZ, RZ, R18 ;  /* 0x000000ffff087224 */ /* 0x002fc400078e0012 */
[----:B------:R-:W2:Y:S01]  /*4a870*/  LDL.LU R18, [R1+0x1b5c] ;  /* 0x001b5c0001127983 */ /* 0x000ea20000300800 */
[----:B------:R-:W-:-:S04]  /*4a880*/  USEL UR12, URZ, 0x4, !UP1 ;  /* 0x000000043f0c7887 */ /* 0x000fc8000c800000 */
[----:B------:R-:W-:Y:S01]  /*4a890*/  USEL UR12, UR12, URZ, !UP0 ;  /* 0x0000003f0c0c7287 */ /* 0x000fe2000c000000 */
[----:B------:R-:W-:-:S05]  /*4a8a0*/  MOV R9, R42 ;  /* 0x0000002a00097202 */ /* 0x000fca0000000f00 */
[----:B------:R-:W-:Y:S01]  /*4a8b0*/  ISETP.NE.U32.AND P1, PT, RZ, UR12, PT ;  /* 0x0000000cff007c0c */ /* 0x000fe2000bf25070 */
[----:B------:R1:W-:Y:S02]  /*4a8c0*/  LDGSTS.E [R3+0x20480], desc[UR14][R8.64], P0 ;  /* 0x2048000008037fae */ /* 0x0003e4000812184e */
[----:B-1----:R-:W-:Y:S01]  /*4a8d0*/  IMAD.MOV.U32 R8, RZ, RZ, R10 ;  /* 0x000000ffff087224 */ /* 0x002fe200078e000a */
[----:B------:R-:W-:Y:S01]  /*4a8e0*/  MOV R9, R41 ;  /* 0x0000002900097202 */ /* 0x000fe20000000f00 */
[----:B------:R-:W2:Y:S08]  /*4a8f0*/  LDL.LU R10, [R1+0x1b60] ;  /* 0x001b6000010a7983 */ /* 0x000eb00000300800 */
[----:B------:R1:W-:Y:S01]  /*4a900*/  LDGSTS.E [R3+0x20800], desc[UR14][R8.64], P1 ;  /* 0x2080000008037fae */ /* 0x0003e2000892184e */
[----:B---3--:R-:W-:-:S04]  /*4a910*/  IADD3 R11, P0, R11, UR13, RZ ;  /* 0x0000000d0b0b7c10 */ /* 0x008fc8000ff1e0ff */
[----:B------:R-:W-:Y:S01]  /*4a920*/  IADD3.X R40, R40, UR8, RZ, P0, !PT ;  /* 0x0000000828287c10 */ /* 0x000fe200087fe4ff */
[----:B------:R-:W-:Y:S03]  /*4a930*/  STL [R1+0x1be0], R11 ;  /* 0x001be00b01007387 */ /* 0x000fe60000100800 */
[----:B-1----:R-:W-:Y:S01]  /*4a940*/  MOV R9, R40 ;  /* 0x0000002800097202 */ /* 0x002fe20000000f00 */
[----:B------:R1:W-:Y:S04]  /*4a950*/  STL [R1+0x1bd4], R40 ;  /* 0x001bd42801007387 */ /* 0x0003e80000100800 */
[----:B-1----:R-:W3:Y:S01]  /*4a960*/  LDL.LU R40, [R1+0x1b54] ;  /* 0x001b540001287983 */ /* 0x002ee20000300800 */
[----:B------:R-:W-:Y:S01]  /*4a970*/  IMAD.MOV.U32 R8, RZ, RZ, R11 ;  /* 0x000000ffff087224 */ /* 0x000fe200078e000b */
[----:B------:R-:W-:-:S02]  /*4a980*/  UISETP.GT.AND UP1, UPT, UR17, 0xc, UPT ;  /* 0x0000000c1100788c */ /* 0x000fc4000bf24270 */
[----:B------:R-:W3:Y:S04]  /*4a990*/  LDL.LU R11, [R1+0x1b28] ;  /* 0x001b2800010b7983 */ /* 0x000ee80000300800 */
[----:B------:R1:W-:Y:S01]  /*4a9a0*/  LDGSTS.E [R3+0x20880], desc[UR14][R8.64], P1 ;  /* 0x2088000008037fae */ /* 0x0003e2000892184e */
[----:B------:R-:W-:-:S04]  /*4a9b0*/  USEL UR12, URZ, 0x4, !UP1 ;  /* 0x000000043f0c7887 */ /* 0x000fc8000c800000 */
[----:B------:R-:W-:Y:S01]  /*4a9c0*/  USEL UR12, UR12, URZ, !UP0 ;  /* 0x0000003f0c0c7287 */ /* 0x000fe2000c000000 */
[----:B----4-:R-:W-:-:S04]  /*4a9d0*/  IADD3 R16, P1, R16, UR13, RZ ;  /* 0x0000000d10107c10 */ /* 0x010fc8000ff3e0ff */
[----:B------:R-:W-:Y:S01]  /*4a9e0*/  IADD3.X R19, R19, UR8, RZ, P1, !PT ;  /* 0x0000000813137c10 */ /* 0x000fe20008ffe4ff */
[----:B------:R-:W-:Y:S04]  /*4a9f0*/  STL [R1+0x1ba8], R16 ;  /* 0x001ba81001007387 */ /* 0x000fe80000100800 */
[----:B------:R4:W-:Y:S01]  /*4aa00*/  STL [R1+0x1b9c], R19 ;  /* 0x001b9c1301007387 */ /* 0x0009e20000100800 */
[----:B-1----:R-:W-:-:S03]  /*4aa10*/  MOV R9, R19 ;  /* 0x0000001300097202 */ /* 0x002fc60000000f00 */
[----:B------:R-:W3:Y:S04]  /*4aa20*/  LDL.LU R43, [R1+0x1b1c] ;  /* 0x001b1c00012b7983 */ /* 0x000ee80000300800 */
[----:B------:R-:W3:Y:S04]  /*4aa30*/  LDL.LU R42, [R1+0x1b14] ;  /* 0x001b1400012a7983 */ /* 0x000ee80000300800 */
[----:B----4-:R-:W4:Y:S01]  /*4aa40*/  LDL.LU R19, [R1+0x1b20] ;  /* 0x001b200001137983 */ /* 0x010f220000300800 */
[----:B------:R-:W-:Y:S01]  /*4aa50*/  ISETP.NE.U32.AND P0, PT, RZ, UR12, PT ;  /* 0x0000000cff007c0c */ /* 0x000fe2000bf05070 */
[----:B------:R-:W-:-:S02]  /*4aa60*/  IMAD.MOV.U32 R8, RZ, RZ, R16 ;  /* 0x000000ffff087224 */ /* 0x000fc400078e0010 */
[----:B------:R-:W4:Y:S04]  /*4aa70*/  LDL.LU R41, [R1+0x1adc] ;  /* 0x001adc0001297983 */ /* 0x000f280000300800 */
[----:B------:R-:W4:Y:S06]  /*4aa80*/  LDL.LU R16, [R1+0x1ae8] ;  /* 0x001ae80001107983 */ /* 0x000f2c0000300800 */
[----:B------:R1:W-:Y:S01]  /*4aa90*/  LDGSTS.E [R3+0x20c00], desc[UR14][R8.64], P0 ;  /* 0x20c0000008037fae */ /* 0x0003e2000812184e */
[----:B--2---:R-:W-:-:S02]  /*4aaa0*/  IADD3 R44, P2, R44, UR13, RZ ;  /* 0x0000000d2c2c7c10 */ /* 0x004fc4000ff5e0ff */
[----:B------:R-:W-:-:S03]  /*4aab0*/  IADD3 R17, P3, R17, UR13, RZ ;  /* 0x0000000d11117c10 */ /* 0x000fc6000ff7e0ff */
[----:B-1----:R-:W-:Y:S01]  /*4aac0*/  IMAD.MOV.U32 R8, RZ, RZ, R44 ;  /* 0x000000ffff087224 */ /* 0x002fe200078e002c */
[----:B------:R-:W-:Y:S01]  /*4aad0*/  STL [R1+0x1ba0], R44 ;  /* 0x001ba02c01007387 */ /* 0x000fe20000100800 */
[----:B------:R-:W-:-:S04]  /*4aae0*/  IADD3.X R46, R46, UR8, RZ, P2, !PT ;  /* 0x000000082e2e7c10 */ /* 0x000fc800097fe4ff */
[----:B------:R-:W-:Y:S01]  /*4aaf0*/  MOV R9, R46 ;  /* 0x0000002e00097202 */ /* 0x000fe20000000f00 */
[----:B------:R-:W-:Y:S04]  /*4ab00*/  STL [R1+0x1b94], R46 ;  /* 0x001b942e01007387 */ /* 0x000fe80000100800 */
[----:B------:R-:W-:Y:S04]  /*4ab10*/  STL [R1+0x1b68], R17 ;  /* 0x001b681101007387 */ /* 0x000fe80000100800 */
[----:B------:R1:W-:Y:S01]  /*4ab20*/  LDGSTS.E [R3+0x20c80], desc[UR14][R8.64], P0 ;  /* 0x20c8000008037fae */ /* 0x0003e2000812184e */
[----:B------:R-:W-:-:S05]  /*4ab30*/  IADD3.X R18, R18, UR8, RZ, P3, !PT ;  /* 0x0000000812127c10 */ /* 0x000fca0009ffe4ff */
[----:B------:R2:W-:Y:S01]  /*4ab40*/  STL [R1+0x1b5c], R18 ;  /* 0x001b5c1201007387 */ /* 0x0005e20000100800 */
[----:B-1----:R-:W-:Y:S01]  /*4ab50*/  MOV R9, R18 ;  /* 0x0000001200097202 */ /* 0x002fe20000000f00 */
[----:B------:R-:W-:Y:S01]  /*4ab60*/  IMAD.MOV.U32 R8, RZ, RZ, R17 ;  /* 0x000000ffff087224 */ /* 0x000fe200078e0011 */
[----:B------:R-:W-:Y:S01]  /*4ab70*/  UISETP.GT.AND UP1, UPT, UR17, 0x10, UPT ;  /* 0x000000101100788c */ /* 0x000fe2000bf24270 */
[----:B--2---:R-:W2:Y:S04]  /*4ab80*/  LDL.LU R18, [R1+0x1ad4] ;  /* 0x001ad40001127983 */ /* 0x004ea80000300800 */
[----:B------:R-:W2:Y:S01]  /*4ab90*/  LDL.LU R17, [R1+0x1ae0] ;  /* 0x001ae00001117983 */ /* 0x000ea20000300800 */
[----:B------:R-:W-:-:S04]  /*4aba0*/  USEL UR12, URZ, 0x4, !UP1 ;  /* 0x000000043f0c7887 */ /* 0x000fc8000c800000 */
[----:B------:R-:W-:-:S06]  /*4abb0*/  USEL UR12, UR12, URZ, !UP0 ;  /* 0x0000003f0c0c7287 */ /* 0x000fcc000c000000 */
[----:B------:R-:W-:Y:S02]  /*4abc0*/  ISETP.NE.U32.AND P1, PT, RZ, UR12, PT ;  /* 0x0000000cff007c0c */ /* 0x000fe4000bf25070 */
[----:B------:R-:W-:-:S05]  /*4abd0*/  IADD3 R10, P0, R10, UR13, RZ ;  /* 0x0000000d0a0a7c10 */ /* 0x000fca000ff1e0ff */
[----:B------:R-:W-:Y:S06]  /*4abe0*/  STL [R1+0x1b60], R10 ;  /* 0x001b600a01007387 */ /* 0x000fec0000100800 */
[----:B------:R1:W-:Y:S02]  /*4abf0*/  LDGSTS.E [R3+0x21000], desc[UR14][R8.64], P1 ;  /* 0x2100000008037fae */ /* 0x0003e4000892184e */
[----:B-1----:R-:W-:Y:S01]  /*4ac00*/  IMAD.MOV.U32 R8, RZ, RZ, R10 ;  /* 0x000000ffff087224 */ /* 0x002fe200078e000a */
[----:B---3--:R-:W-:-:S04]  /*4ac10*/  IADD3.X R40, R40, UR8, RZ, P0, !PT ;  /* 0x0000000828287c10 */ /* 0x008fc800087fe4ff */
[----:B------:R-:W-:Y:S01]  /*4ac20*/  MOV R9, R40 ;  /* 0x0000002800097202 */ /* 0x000fe20000000f00 */
[----:B------:R1:W-:Y:S01]  /*4ac30*/  STL [R1+0x1b54], R40 ;  /* 0x001b542801007387 */ /* 0x0003e20000100800 */
[----:B------:R-:W-:-:S03]  /*4ac40*/  UISETP.GT.AND UP1, UPT, UR17, 0x14, UPT ;  /* 0x000000141100788c */ /* 0x000fc6000bf24270 */
[----:B------:R3:W-:Y:S04]  /*4ac50*/  LDGSTS.E [R3+0x21080], desc[UR14][R8.64], P1 ;  /* 0x2108000008037fae */ /* 0x0007e8000892184e */
[----:B-1----:R-:W2:Y:S04]  /*4ac60*/  LDL.LU R40, [R1+0x1a9c] ;  /* 0x001a9c0001287983 */ /* 0x002ea80000300800 */
[----:B------:R-:W2:Y:S01]  /*4ac70*/  LDL.LU R10, [R1+0x1aa8] ;  /* 0x001aa800010a7983 */ /* 0x000ea20000300800 */
[----:B------:R-:W-:Y:S01]  /*4ac80*/  USEL UR12, URZ, 0x4, !UP1 ;  /* 0x000000043f0c7887 */ /* 0x000fe2000c800000 */
[----:B------:R-:W-:-:S03]  /*4ac90*/  IADD3 R11, P1, R11, UR13, RZ ;  /* 0x0000000d0b0b7c10 */ /* 0x000fc6000ff3e0ff */
[----:B------:R-:W-:Y:S02]  /*4aca0*/  USEL UR12, UR12, URZ, !UP0 ;  /* 0x0000003f0c0c7287 */ /* 0x000fe4000c000000 */
[----:B------:R1:W-:Y:S04]  /*4acb0*/  STL [R1+0x1b28], R11 ;  /* 0x001b280b01007387 */ /* 0x0003e80000100800 */
[----:B------:R-:W-:Y:S01]  /*4acc0*/  ISETP.NE.U32.AND P0, PT, RZ, UR12, PT ;  /* 0x0000000cff007c0c */ /* 0x000fe2000bf05070 */
[----:B---3--:R-:W-:Y:S01]  /*4acd0*/  IMAD.MOV.U32 R8, RZ, RZ, R11 ;  /* 0x000000ffff087224 */ /* 0x008fe200078e000b */
[----:B------:R-:W-:Y:S01]  /*4ace0*/  UISETP.GT.AND UP1, UPT, UR17, 0x18, UPT ;  /* 0x000000181100788c */ /* 0x000fe2000bf24270 */
[----:B------:R-:W-:Y:S02]  /*4acf0*/  IADD3.X R43, R43, UR8, RZ, P1, !PT ;  /* 0x000000082b2b7c10 */ /* 0x000fe40008ffe4ff */
[----:B----4-:R-:W-:-:S03]  /*4ad00*/  IADD3 R19, P2, R19, UR13, RZ ;  /* 0x0000000d13137c10 */ /* 0x010fc6000ff5e0ff */
[----:B------:R-:W-:Y:S01]  /*4ad10*/  STL [R1+0x1b1c], R43 ;  /* 0x001b1c2b01007387 */ /* 0x000fe20000100800 */
[----:B------:R-:W-:-:S03]  /*4ad20*/  IADD3.X R42, R42, UR8, RZ, P2, !PT ;  /* 0x000000082a2a7c10 */ /* 0x000fc600097fe4ff */
[----:B------:R-:W3:Y:S01]  /*4ad30*/  LDL.LU R44, [R1+0x1aa0] ;  /* 0x001aa000012c7983 */ /* 0x000ee20000300800 */
[----:B------:R-:W-:-:S03]  /*4ad40*/  IADD3 R16, P3, R16, UR13, RZ ;  /* 0x0000000d10107c10 */ /* 0x000fc6000ff7e0ff */
[----:B-1----:R-:W4:Y:S01]  /*4ad50*/  LDL.LU R11, [R1+0x1a68] ;  /* 0x001a6800010b7983 */ /* 0x002f220000300800 */
[----:B------:R-:W-:-:S03]  /*4ad60*/  MOV R9, R43 ;  /* 0x0000002b00097202 */ /* 0x000fc60000000f00 */
[----:B------:R1:W-:Y:S01]  /*4ad70*/  STL [R1+0x1b20], R19 ;  /* 0x001b201301007387 */ /* 0x0003e20000100800 */
[----:B------:R-:W-:Y:S01]  /*4ad80*/  IADD3.X R41, R41, UR8, RZ, P3, !PT ;  /* 0x0000000829297c10 */ /* 0x000fe20009ffe4ff */
[----:B------:R-:W-:Y:S02]  /*4ad90*/  USEL UR12, URZ, 0x4, !UP1 ;  /* 0x000000043f0c7887 */ /* 0x000fe4000c800000 */
[----:B------:R-:W-:Y:S04]  /*4ada0*/  STL [R1+0x1b14], R42 ;  /* 0x001b142a01007387 */ /* 0x000fe80000100800 */
[----:B------:R1:W-:Y:S04]  /*4adb0*/  STL [R1+0x1ae8], R16 ;  /* 0x001ae81001007387 */ /* 0x0003e80000100800 */
[----:B------:R-:W4:Y:S01]  /*4adc0*/  LDL.LU R46, [R1+0x1a94] ;  /* 0x001a9400012e7983 */ /* 0x000f220000300800 */
[----:B------:R-:W-:-:S03]  /*4add0*/  USEL UR12, UR12, URZ, !UP0 ;  /* 0x0000003f0c0c7287 */ /* 0x000fc6000c000000 */
[----:B------:R1:W-:Y:S04]  /*4ade0*/  LDGSTS.E [R3+0x21400], desc[UR14][R8.64], P0 ;  /* 0x2140000008037fae */ /* 0x0003e8000812184e */
[----:B------:R-:W-:Y:S01]  /*4adf0*/  STL [R1+0x1adc], R41 ;  /* 0x001adc2901007387 */ /* 0x000fe20000100800 */
[----:B------:R-:W-:Y:S01]  /*4ae00*/  ISETP.NE.U32.AND P1, PT, RZ, UR12, PT ;  /* 0x0000000cff007c0c */ /* 0x000fe2000bf25070 */
[----:B-1----:R-:W-:Y:S02]  /*4ae10*/  IMAD.MOV.U32 R8, RZ, RZ, R19 ;  /* 0x000000ffff087224 */ /* 0x002fe400078e0013 */
[----:B------:R-:W4:Y:S01]  /*4ae20*/  LDL.LU R19, [R1+0x1a5c] ;  /* 0x001a5c0001137983 */ /* 0x000f220000300800 */
[----:B------:R-:W-:-:S05]  /*4ae30*/  MOV R9, R42 ;  /* 0x0000002a00097202 */ /* 0x000fca0000000f00 */
[----:B------:R1:W-:Y:S02]  /*4ae40*/  LDGSTS.E [R3+0x21480], desc[UR14][R8.64], P0 ;  /* 0x2148000008037fae */ /* 0x0003e4000812184e */
[----:B-1----:R-:W-:Y:S01]  /*4ae50*/  IMAD.MOV.U32 R8, RZ, RZ, R16 ;  /* 0x000000ffff087224 */ /* 0x002fe200078e0010 */
[----:B------:R-:W-:Y:S01]  /*4ae60*/  MOV R9, R41 ;  /* 0x0000002900097202 */ /* 0x000fe20000000f00 */
[----:B------:R-:W4:Y:S04]  /*4ae70*/  LDL.LU R16, [R1+0x1a60] ;  /* 0x001a600001107983 */ /* 0x000f280000300800 */
[----:B------:R1:W-:Y:S01]  /*4ae80*/  LDGSTS.E [R3+0x21800], desc[UR14][R8.64], P1 ;  /* 0x2180000008037fae */ /* 0x0003e2000892184e */
[----:B--2---:R-:W-:-:S04]  /*4ae90*/  IADD3 R17, P0, R17, UR13, RZ ;  /* 0x0000000d11117c10 */ /* 0x004fc8000ff1e0ff */
[----:B------:R-:W-:Y:S01]  /*4aea0*/  IADD3.X R18, R18, UR8, RZ, P0, !PT ;  /* 0x0000000812127c10 */ /* 0x000fe200087fe4ff */
[----:B------:R-:W-:Y:S03]  /*4aeb0*/  STL [R1+0x1ae0], R17 ;  /* 0x001ae01101007387 */ /* 0x000fe60000100800 */
[----:B-1----:R-:W-:Y:S01]  /*4aec0*/  MOV R9, R18 ;  /* 0x0000001200097202 */ /* 0x002fe20000000f00 */
[----:B------:R1:W-:Y:S04]  /*4aed0*/  STL [R1+0x1ad4], R18 ;  /* 0x001ad41201007387 */ /* 0x0003e80000100800 */
[----:B-1----:R-:W2:Y:S01]  /*4aee0*/  LDL.LU R18, [R1+0x1a54] ;  /* 0x001a540001127983 */ /* 0x002ea20000300800 */
[----:B------:R-:W-:-:S03]  /*4aef0*/  IMAD.MOV.U32 R8, RZ, RZ, R17 ;  /* 0x000000ffff087224 */ /* 0x000fc600078e0011 */
[----:B------:R-:W2:Y:S04]  /*4af00*/  LDL.LU R17, [R1+0x1a28] ;  /* 0x001a280001117983 */ /* 0x000ea80000300800 */
[----:B------:R1:W-:Y:S01]  /*4af10*/  LDGSTS.E [R3+0x21880], desc[UR14][R8.64], P1 ;  /* 0x2188000008037fae */ /* 0x0003e2000892184e */
[----:B------:R-:W-:-:S04]  /*4af20*/  IADD3 R10, P1, R10, UR13, RZ ;  /* 0x0000000d0a0a7c10 */ /* 0x000fc8000ff3e0ff */
[----:B------:R-:W-:Y:S01]  /*4af30*/  IADD3.X R40, R40, UR8, RZ, P1, !PT ;  /* 0x0000000828287c10 */ /* 0x000fe20008ffe4ff */
[----:B------:R-:W-:Y:S04]  /*4af40*/  STL [R1+0x1aa8], R10 ;  /* 0x001aa80a01007387 */ /* 0x000fe80000100800 */
[----:B------:R1:W-:Y:S02]  /*4af50*/  STL [R1+0x1a9c], R40 ;  /* 0x001a9c2801007387 */ /* 0x0003e40000100800 */
[----:B-1----:R-:W-:Y:S02]  /*4af60*/  MOV R9, R40 ;  /* 0x0000002800097202 */ /* 0x002fe40000000f00 */
[----:B------:R-:W2:Y:S04]  /*4af70*/  LDL.LU R43, [R1+0x1a1c] ;  /* 0x001a1c00012b7983 */ /* 0x000ea80000300800 */
[----:B------:R-:W2:Y:S04]  /*4af80*/  LDL.LU R42, [R1+0x1a14] ;  /* 0x001a1400012a7983 */ /* 0x000ea80000300800 */
[----:B------:R-:W2:Y:S01]  /*4af90*/  LDL.LU R40, [R1+0x1a20] ;  /* 0x001a200001287983 */ /* 0x000ea20000300800 */
[----:B------:R-:W-:-:S03]  /*4afa0*/  IMAD.MOV.U32 R8, RZ, RZ, R10 ;  /* 0x000000ffff087224 */ /* 0x000fc600078e000a */
[----:B------:R-:W2:Y:S04]  /*4afb0*/  LDL.LU R41, [R1+0x19dc] ;  /* 0x0019dc0001297983 */ /* 0x000ea80000300800 */
[----:B------:R-:W2:Y:S01]  /*4afc0*/  LDL.LU R10, [R1+0x19e8] ;  /* 0x0019e800010a7983 */ /* 0x000ea20000300800 */
[----:B------:R-:W-:-:S04]  /*4afd0*/  UISETP.GT.AND UP1, UPT, UR17, 0x1c, UPT ;  /* 0x0000001c1100788c */ /* 0x000fc8000bf24270 */
[----:B------:R-:W-:-:S04]  /*4afe0*/  USEL UR12, URZ, 0x4, !UP1 ;  /* 0x000000043f0c7887 */ /* 0x000fc8000c800000 */
[----:B------:R-:W-:-:S06]  /*4aff0*/  USEL UR12, UR12, URZ, !UP0 ;  /* 0x0000003f0c0c7287 */ /* 0x000fcc000c000000 */
[----:B------:R-:W-:Y:S02]  /*4b000*/  ISETP.NE.U32.AND P0, PT, RZ, UR12, PT ;  /* 0x0000000cff007c0c */ /* 0x000fe4000bf05070 */
[----:B---3--:R-:W-:Y:S01]  /*4b010*/  IADD3 R44, P2, R44, UR13, RZ ;  /* 0x0000000d2c2c7c10 */ /* 0x008fe2000ff5e0ff */
[----:B------:R-:W-:Y:S01]  /*4b020*/  UISETP.GT.AND UP1, UPT, UR17, 0x20, UPT ;  /* 0x000000201100788c */ /* 0x000fe2000bf24270 */
[----:B----4-:R-:W-:-:S03]  /*4b030*/  IADD3 R11, P3, R11, UR13, RZ ;  /* 0x0000000d0b0b7c10 */ /* 0x010fc6000ff7e0ff */
[----:B------:R-:W-:Y:S01]  /*4b040*/  USEL UR12, URZ, 0x4, !UP1 ;  /* 0x000000043f0c7887 */ /* 0x000fe2000c800000 */
[----:B------:R-:W-:Y:S05]  /*4b050*/  STL [R1+0x1aa0], R44 ;  /* 0x001aa02c01007387 */ /* 0x000fea0000100800 */
[----:B------:R1:W-:Y:S01]  /*4b060*/  LDGSTS.E [R3+0x21c00], desc[UR14][R8.64], P0 ;  /* 0x21c0000008037fae */ /* 0x0003e2000812184e */
[----:B------:R-:W-:Y:S01]  /*4b070*/  IADD3.X R46, R46, UR8, RZ, P2, !PT ;  /* 0x000000082e2e7c10 */ /* 0x000fe200097fe4ff */
[----:B------:R-:W-:-:S04]  /*4b080*/  USEL UR12, UR12, URZ, !UP0 ;  /* 0x0000003f0c0c7287 */ /* 0x000fc8000c000000 */
[----:B------:R-:W-:Y:S01]  /*4b090*/  STL [R1+0x1a94], R46 ;  /* 0x001a942e01007387 */ /* 0x000fe20000100800 */
[----:B-1----:R-:W-:Y:S01]  /*4b0a0*/  IMAD.MOV.U32 R8, RZ, RZ, R44 ;  /* 0x000000ffff087224 */ /* 0x002fe200078e002c */
[----:B------:R-:W-:Y:S02]  /*4b0b0*/  MOV R9, R46 ;  /* 0x0000002e00097202 */ /* 0x000fe40000000f00 */
[----:B------:R-:W-:Y:S04]  /*4b0c0*/  STL [R1+0x1a68], R11 ;  /* 0x001a680b01007387 */ /* 0x000fe80000100800 */
[----:B------:R1:W-:Y:S01]  /*4b0d0*/  LDGSTS.E [R3+0x21c80], desc[UR14][R8.64], P0 ;  /* 0x21c8000008037fae */ /* 0x0003e2000812184e */
[----:B------:R-:W-:-:S05]  /*4b0e0*/  IADD3.X R19, R19, UR8, RZ, P3, !PT ;  /* 0x0000000813137c10 */ /* 0x000fca0009ffe4ff */
[----:B------:R3:W-:Y:S01]  /*4b0f0*/  STL [R1+0x1a5c], R19 ;  /* 0x001a5c1301007387 */ /* 0x0007e20000100800 */
[----:B-1----:R-:W-:Y:S01]  /*4b100*/  MOV R9, R19 ;  /* 0x0000001300097202 */ /* 0x002fe20000000f00 */
[----:B------:R-:W-:Y:S02]  /*4b110*/  IMAD.MOV.U32 R8, RZ, RZ, R11 ;  /* 0x000000ffff087224 */ /* 0x000fe400078e000b */
[----:B---3--:R-:W3:Y:S04]  /*4b120*/  LDL.LU R19, [R1+0x19d4] ;  /* 0x0019d40001137983 */ /* 0x008ee80000300800 */
[----:B------:R-:W4:Y:S01]  /*4b130*/  LDL.LU R11, [R1+0x19e0] ;  /* 0x0019e000010b7983 */ /* 0x000f220000300800 */
[----:B------:R-:W-:Y:S02]  /*4b140*/  ISETP.NE.U32.AND P1, PT, RZ, UR12, PT ;  /* 0x0000000cff007c0c */ /* 0x000fe4000bf25070 */
[----:B------:R-:W-:-:S05]  /*4b150*/  IADD3 R16, P0, R16, UR13, RZ ;  /* 0x0000000d10107c10 */ /* 0x000fca000ff1e0ff */
[----:B------:R-:W-:Y:S06]  /*4b160*/  STL [R1+0x1a60], R16 ;  /* 0x001a601001007387 */ /* 0x000fec0000100800 */
[----:B------:R1:W-:Y:S02]  /*4b170*/  LDGSTS.E [R3+0x22000], desc[UR14][R8.64], P1 ;  /* 0x2200000008037fae */ /* 0x0003e4000892184e */
[----:B-1----:R-:W-:Y:S01]  /*4b180*/  IMAD.MOV.U32 R8, RZ, RZ, R16 ;  /* 0x000000ffff087224 */ /* 0x002fe200078e0010 */
[----:B--2---:R-:W-:-:S04]  /*4b190*/  IADD3.X R18, R18, UR8, RZ, P0, !PT ;  /* 0x0000000812127c10 */ /* 0x004fc800087fe4ff */
[----:B------:R-:W-:Y:S01]  /*4b1a0*/  MOV R9, R18 ;  /* 0x0000001200097202 */ /* 0x000fe20000000f00 */
[----:B------:R1:W-:Y:S01]  /*4b1b0*/  STL [R1+0x1a54], R18 ;  /* 0x001a541201007387 */ /* 0x0003e20000100800 */
[----:B------:R-:W-:-:S03]  /*4b1c0*/  UISETP.GT.AND UP1, UPT, UR17, 0x24, UPT ;  /* 0x000000241100788c */ /* 0x000fc6000bf24270 */
[----:B------:R2:W-:Y:S04]  /*4b1d0*/  LDGSTS.E [R3+0x22080], desc[UR14][R8.64], P1 ;  /* 0x2208000008037fae */ /* 0x0005e8000892184e */
[----:B-1----:R-:W3:Y:S04]  /*4b1e0*/  LDL.LU R18, [R1+0x199c] ;  /* 0x00199c0001127983 */ /* 0x002ee80000300800 */
[----:B------:R-:W3:Y:S01]  /*4b1f0*/  LDL.LU R16, [R1+0x19a8] ;  /* 0x0019a80001107983 */ /* 0x000ee20000300800 */
[----:B------:R-:W-:Y:S01]  /*4b200*/  USEL UR12, URZ, 0x4, !UP1 ;  /* 0x000000043f0c7887 */ /* 0x000fe2000c800000 */
[----:B------:R-:W-:-:S03]  /*4b210*/  IADD3 R17, P1, R17, UR13, RZ ;  /* 0x0000000d11117c10 */ /* 0x000fc6000ff3e0ff */
[----:B------:R-:W-:Y:S02]  /*4b220*/  USEL UR12, UR12, URZ, !UP0 ;  /* 0x0000003f0c0c7287 */ /* 0x000fe4000c000000 */
[----:B------:R1:W-:Y:S04]  /*4b230*/  STL [R1+0x1a28], R17 ;  /* 0x001a281101007387 */ /* 0x0003e80000100800 */
[----:B------:R-:W-:Y:S01]  /*4b240*/  ISETP.NE.U32.AND P0, PT, RZ, UR12, PT ;  /* 0x0000000cff007c0c */ /* 0x000fe2000bf05070 */
[----:B--2---:R-:W-:Y:S01]  /*4b250*/  IMAD.MOV.U32 R8, RZ, RZ, R17 ;  /* 0x000000ffff087224 */ /* 0x004fe200078e0011 */
[----:B------:R-:W-:Y:S02]  /*4b260*/  IADD3.X R43, R43, UR8, RZ, P1, !PT ;  /* 0x000000082b2b7c10 */ /* 0x000fe40008ffe4ff */
[----:B------:R-:W-:-:S03]  /*4b270*/  IADD3 R40, P2, R40, UR13, RZ ;  /* 0x0000000d28287c10 */ /* 0x000fc6000ff5e0ff */
[----:B------:R-:W-:Y:S01]  /*4b280*/  STL [R1+0x1a1c], R43 ;  /* 0x001a1c2b01007387 */ /* 0x000fe20000100800 */
[----:B------:R-:W-:-:S03]  /*4b290*/  IADD3.X R42, R42, UR8, RZ, P2, !PT ;  /* 0x000000082a2a7c10 */ /* 0x000fc600097fe4ff */
[----:B------:R-:W2:Y:S01]  /*4b2a0*/  LDL.LU R44, [R1+0x19a0] ;  /* 0x0019a000012c7983 */ /* 0x000ea20000300800 */
[----:B------:R-:W-:-:S03]  /*4b2b0*/  IADD3 R10, P3, R10, UR13, RZ ;  /* 0x0000000d0a0a7c10 */ /* 0x000fc6000ff7e0ff */
[----:B-1----:R-:W2:Y:S01]  /*4b2c0*/  LDL.LU R17, [R1+0x1968] ;  /* 0x0019680001117983 */ /* 0x002ea20000300800 */
[----:B------:R-:W-:-:S03]  /*4b2d0*/  MOV R9, R43 ;  /* 0x0000002b00097202 */ /* 0x000fc60000000f00 */
[----:B------:R1:W-:Y:S01]  /*4b2e0*/  STL [R1+0x1a20], R40 ;  /* 0x001a202801007387 */ /* 0x0003e20000100800 */
[----:B------:R-:W-:-:S03]  /*4b2f0*/  IADD3.X R41, R41, UR8, RZ, P3, !PT ;  /* 0x0000000829297c10 */ /* 0x000fc60009ffe4ff */
[----:B------:R-:W-:Y:S04]  /*4b300*/  STL [R1+0x1a14], R42 ;  /* 0x001a142a01007387 */ /* 0x000fe80000100800 */
[----:B------:R1:W-:Y:S04]  /*4b310*/  STL [R1+0x19e8], R10 ;  /* 0x0019e80a01007387 */ /* 0x0003e80000100800 */
[----:B------:R-:W2:Y:S04]  /*4b320*/  LDL.LU R46, [R1+0x1994] ;  /* 0x00199400012e7983 */ /* 0x000ea80000300800 */
[----:B------:R1:W-:Y:S04]  /*4b330*/  LDGSTS.E [R3+0x22400], desc[UR14][R8.64], P0 ;  /* 0x2240000008037fae */ /* 0x0003e8000812184e */
[----:B------:R-:W-:Y:S01]  /*4b340*/  STL [R1+0x19dc], R41 ;  /* 0x0019dc2901007387 */ /* 0x000fe20000100800 */
[----:B-1----:R-:W-:-:S03]  /*4b350*/  IMAD.MOV.U32 R8, RZ, RZ, R40 ;  /* 0x000000ffff087224 */ /* 0x002fc600078e0028 */
[----:B------:R-:W2:Y:S01]  /*4b360*/  LDL.LU R40, [R1+0x195c] ;  /* 0x00195c0001287983 */ /* 0x000ea20000300800 */
[----:B------:R-:W-:-:S04]  /*4b370*/  UISETP.GT.AND UP1, UPT, UR17, 0x28, UPT ;  /* 0x000000281100788c */ /* 0x000fc8000bf24270 */
[----:B------:R-:W-:-:S04]  /*4b380*/  USEL UR12, URZ, 0x4, !UP1 ;  /* 0x000000043f0c7887 */ /* 0x000fc8000c800000 */
[----:B------:R-:W-:Y:S01]  /*4b390*/  USEL UR12, UR12, URZ, !UP0 ;  /* 0x0000003f0c0c7287 */ /* 0x000fe2000c000000 */
[----:B------:R-:W-:-:S05]  /*4b3a0*/  MOV R9, R42 ;  /* 0x0000002a00097202 */ /* 0x000fca0000000f00 */
[----:B------:R-:W-:Y:S01]  /*4b3b0*/  ISETP.NE.U32.AND P1, PT, RZ, UR12, PT ;  /* 0x0000000cff007c0c */ /* 0x000fe2000bf25070 */
[----:B------:R1:W-:Y:S02]  /*4b3c0*/  LDGSTS.E [R3+0x22480], desc[UR14][R8.64], P0 ;  /* 0x2248000008037fae */ /* 0x0003e4000812184e */
[----:B-1----:R-:W-:Y:S01]  /*4b3d0*/  IMAD.MOV.U32 R8, RZ, RZ, R10 ;  /* 0x000000ffff087224 */ /* 0x002fe200078e000a */
[----:B------:R-:W-:Y:S01]  /*4b3e0*/  MOV R9, R41 ;  /* 0x0000002900097202 */ /* 0x000fe20000000f00 */
[----:B------:R-:W2:Y:S01]  /*4b3f0*/  LDL.LU R10, [R1+0x1960] ;  /* 0x00196000010a7983 */ /* 0x000ea20000300800 */
[----:B----4-:R-:W-:-:S07]  /*4b400*/  IADD3 R11, P0, R11, UR13, RZ ;  /* 0x0000000d0b0b7c10 */ /* 0x010fce000ff1e0ff */
[----:B------:R1:W-:Y:S01]  /*4b410*/  LDGSTS.E [R3+0x22800], desc[UR14][R8.64], P1 ;  /* 0x2280000008037fae */ /* 0x0003e2000892184e */
[----:B---3--:R-:W-:-:S03]  /*4b420*/  IADD3.X R19, R19, UR8, RZ, P0, !PT ;  /* 0x0000000813137c10 */ /* 0x008fc600087fe4ff */
[----:B------:R-:W-:Y:S04]  /*4b430*/  STL [R1+0x19e0], R11 ;  /* 0x0019e00b01007387 */ /* 0x000fe80000100800 */
[----:B------:R3:W-:Y:S01]  /*4b440*/  STL [R1+0x19d4], R19 ;  /* 0x0019d41301007387 */ /* 0x0007e20000100800 */
[----:B-1----:R-:W-:Y:S01]  /*4b450*/  MOV R9, R19 ;  /* 0x0000001300097202 */ /* 0x002fe20000000f00 */
[----:B------:R-:W-:Y:S02]  /*4b460*/  IMAD.MOV.U32 R8, RZ, RZ, R11 ;  /* 0x000000ffff087224 */ /* 0x000fe400078e000b */
[----:B---3--:R-:W3:Y:S04]  /*4b470*/  LDL.LU R19, [R1+0x1954] ;  /* 0x0019540001137983 */ /* 0x008ee80000300800 */
[----:B------:R1:W-:Y:S04]  /*4b480*/  LDGSTS.E [R3+0x22880], desc[UR14][R8.64], P1 ;  /* 0x2288000008037fae */ /* 0x0003e8000892184e */
[----:B------:R-:W4:Y:S01]  /*4b490*/  LDL.LU R11, [R1+0x1928] ;  /* 0x00192800010b7983 */ /* 0x000f220000300800 */
[----:B------:R-:W-:-:S04]  /*4b4a0*/  UISETP.GT.AND UP1, UPT, UR17, 0x2c, UPT ;  /* 0x0000002c1100788c */ /* 0x000fc8000bf24270 */
[----:B------:R-:W-:Y:S01]  /*4b4b0*/  USEL UR12, URZ, 0x4, !UP1 ;  /* 0x000000043f0c7887 */ /* 0x000fe2000c800000 */
[----:B------:R-:W-:-:S04]  /*4b4c0*/  IADD3 R16, P1, R16, UR13, RZ ;  /* 0x0000000d10107c10 */ /* 0x000fc8000ff3e0ff */
[----:B------:R-:W-:Y:S01]  /*4b4d0*/  IADD3.X R18, R18, UR8, RZ, P1, !PT ;  /* 0x0000000812127c10 */ /* 0x000fe20008ffe4ff */
[----:B------:R-:W-:Y:S04]  /*4b4e0*/  STL [R1+0x19a8], R16 ;  /* 0x0019a81001007387 */ /* 0x000fe80000100800 */
[----:B------:R1:W-:Y:S02]  /*4b4f0*/  STL [R1+0x199c], R18 ;  /* 0x00199c1201007387 */ /* 0x0003e40000100800 */
[----:B-1----:R-:W-:Y:S02]  /*4b500*/  MOV R9, R18 ;  /* 0x0000001200097202 */ /* 0x002fe40000000f00 */
[----:B------:R-:W4:Y:S04]  /*4b510*/  LDL.LU R43, [R1+0x191c] ;  /* 0x00191c00012b7983 */ /* 0x000f280000300800 */
[----:B------:R-:W4:Y:S04]  /*4b520*/  LDL.LU R42, [R1+0x1914] ;  /* 0x00191400012a7983 */ /* 0x000f280000300800 */
[----:B------:R-:W4:Y:S01]  /*4b530*/  LDL.LU R18, [R1+0x1920] ;  /* 0x0019200001127983 */ /* 0x000f220000300800 */
[----:B------:R-:W-:-:S03]  /*4b540*/  IMAD.MOV.U32 R8, RZ, RZ, R16 ;  /* 0x000000ffff087224 */ /* 0x000fc600078e0010 */
[----:B------:R-:W4:Y:S04]  /*4b550*/  LDL.LU R41, [R1+0x18dc] ;  /* 0x0018dc0001297983 */ /* 0x000f280000300800 */
[----:B------:R-:W4:Y:S01]  /*4b560*/  LDL.LU R16, [R1+0x18e8] ;  /* 0x0018e80001107983 */ /* 0x000f220000300800 */
[----:B------:R-:W-:-:S06]  /*4b570*/  USEL UR12, UR12, URZ, !UP0 ;  /* 0x0000003f0c0c7287 */ /* 0x000fcc000c000000 */
[----:B------:R-:W-:-:S13]  /*4b580*/  ISETP.NE.U32.AND P0, PT, RZ, UR12, PT ;  /* 0x0000000cff007c0c */ /* 0x000fda000bf05070 */
[----:B------:R1:W-:Y:S01]  /*4b590*/  LDGSTS.E [R3+0x22c00], desc[UR14][R8.64], P0 ;  /* 0x22c0000008037fae */ /* 0x0003e2000812184e */
[----:B--2---:R-:W-:Y:S02]  /*4b5a0*/  IADD3 R44, P2, R44, UR13, RZ ;  /* 0x0000000d2c2c7c10 */ /* 0x004fe4000ff5e0ff */
        /* <DEDUP_REMOVED lines=11> */
[----:B------:R-:W-:Y:S02]  /*4b660*/  IMAD.MOV.U32 R8, RZ, RZ, R17 ;  /* 0x000000ffff087224 */ /* 0x000fe400078e0011 */
[----:B--2---:R-:W2:Y:S04]  /*4b670*/  LDL.LU R40, [R1+0x18d4] ;  /* 0x0018d40001287983 */ /* 0x004ea80000300800 */
[----:B------:R-:W2:Y:S01]  /*4b680*/  LDL.LU R17, [R1+0x18e0] ;  /* 0x0018e00001117983 */ /* 0x000ea20000300800 */
[----:B------:R-:W-:-:S04]  /*4b690*/  UISETP.GT.AND UP1, UPT, UR17, 0x30, UPT ;  /* 0x000000301100788c */ /* 0x000fc8000bf24270 */
[----:B------:R-:W-:-:S04]  /*4b6a0*/  USEL UR12, URZ, 0x4, !UP1 ;  /* 0x000000043f0c7887 */ /* 0x000fc8000c800000 */
[----:B------:R-:W-:-:S06]  /*4b6b0*/  USEL UR12, UR12, URZ, !UP0 ;  /* 0x0000003f0c0c7287 */ /* 0x000fcc000c000000 */
[----:B------:R-:W-:Y:S02]  /*4b6c0*/  ISETP.NE.U32.AND P1, PT, RZ, UR12, PT ;  /* 0x0000000cff007c0c */ /* 0x000fe4000bf25070 */
[----:B------:R-:W-:-:S05]  /*4b6d0*/  IADD3 R10, P0, R10, UR13, RZ ;  /* 0x0000000d0a0a7c10 */ /* 0x000fca000ff1e0ff */
[----:B------:R-:W-:Y:S01]  /*4b6e0*/  STL [R1+0x1960], R10 ;  /* 0x0019600a01007387 */ /* 0x000fe20000100800 */
[----:B------:R-:W-:-:S05]  /*4b6f0*/  UISETP.GT.AND UP1, UPT, UR17, 0x34, UPT ;  /* 0x000000341100788c */ /* 0x000fca000bf24270 */
[----:B------:R1:W-:Y:S01]  /*4b700*/  LDGSTS.E [R3+0x23000], desc[UR14][R8.64], P1 ;  /* 0x2300000008037fae */ /* 0x0003e2000892184e */
[----:B---3--:R-:W-:-:S05]  /*4b710*/  IADD3.X R19, R19, UR8, RZ, P0, !PT ;  /* 0x0000000813137c10 */ /* 0x008fca00087fe4ff */
[----:B------:R3:W-:Y:S01]  /*4b720*/  STL [R1+0x1954], R19 ;  /* 0x0019541301007387 */ /* 0x0007e20000100800 */
[----:B-1----:R-:W-:Y:S01]  /*4b730*/  MOV R9, R19 ;  /* 0x0000001300097202 */ /* 0x002fe20000000f00 */
[----:B------:R-:W-:Y:S01]  /*4b740*/  IMAD.MOV.U32 R8, RZ, RZ, R10 ;  /* 0x000000ffff087224 */ /* 0x000fe200078e000a */
[----:B------:R-:W-:Y:S01]  /*4b750*/  USEL UR12, URZ, 0x4, !UP1 ;  /* 0x000000043f0c7887 */ /* 0x000fe2000c800000 */
[----:B---3--:R-:W3:Y:S04]  /*4b760*/  LDL.LU R19, [R1+0x189c] ;  /* 0x00189c0001137983 */ /* 0x008ee80000300800 */
[----:B------:R-:W3:Y:S01]  /*4b770*/  LDL.LU R10, [R1+0x18a8] ;  /* 0x0018a800010a7983 */ /* 0x000ee20000300800 */
[----:B------:R-:W-:-:S03]  /*4b780*/  USEL UR12, UR12, URZ, !UP0 ;  /* 0x0000003f0c0c7287 */ /* 0x000fc6000c000000 */
[----:B------:R1:W-:Y:S01]  /*4b790*/  LDGSTS.E [R3+0x23080], desc[UR14][R8.64], P1 ;  /* 0x2308000008037fae */ /* 0x0003e2000892184e */
[----:B----4-:R-:W-:Y:S02]  /*4b7a0*/  IADD3 R11, P1, R11, UR13, RZ ;  /* 0x0000000d0b0b7c10 */ /* 0x010fe4000ff3e0ff */
[----:B------:R-:W-:-:S03]  /*4b7b0*/  ISETP.NE.U32.AND P0, PT, RZ, UR12, PT ;  /* 0x0000000cff007c0c */ /* 0x000fc6000bf05070 */
[----:B------:R4:W-:Y:S01]  /*4b7c0*/  STL [R1+0x1928], R11 ;  /* 0x0019280b01007387 */ /* 0x0009e20000100800 */
[----:B-1----:R-:W-:Y:S01]  /*4b7d0*/  IMAD.MOV.U32 R8, RZ, RZ, R11 ;  /* 0x000000ffff087224 */ /* 0x002fe200078e000b */
[----:B------:R-:W-:Y:S02]  /*4b7e0*/  IADD3.X R43, R43, UR8, RZ, P1, !PT ;  /* 0x000000082b2b7c10 */ /* 0x000fe40008ffe4ff */
[----:B------:R-:W-:-:S03]  /*4b7f0*/  IADD3 R18, P2, R18, UR13, RZ ;  /* 0x0000000d12127c10 */ /* 0x000fc6000ff5e0ff */
[----:B------:R-:W-:Y:S01]  /*4b800*/  STL [R1+0x191c], R43 ;  /* 0x00191c2b01007387 */ /* 0x000fe20000100800 */
[----:B------:R-:W-:-:S03]  /*4b810*/  IADD3.X R42, R42, UR8, RZ, P2, !PT ;  /* 0x000000082a2a7c10 */ /* 0x000fc600097fe4ff */
[----:B------:R-:W3:Y:S01]  /*4b820*/  LDL.LU R44, [R1+0x18a0] ;  /* 0x0018a000012c7983 */ /* 0x000ee20000300800 */
[----:B------:R-:W-:-:S03]  /*4b830*/  IADD3 R16, P3, R16, UR13, RZ ;  /* 0x0000000d10107c10 */ /* 0x000fc6000ff7e0ff */
[----:B----4-:R-:W4:Y:S01]  /*4b840*/  LDL.LU R11, [R1+0x1868] ;  /* 0x00186800010b7983 */ /* 0x010f220000300800 */
[----:B------:R-:W-:-:S03]  /*4b850*/  MOV R9, R43 ;  /* 0x0000002b00097202 */ /* 0x000fc60000000f00 */
[----:B------:R1:W-:Y:S01]  /*4b860*/  STL [R1+0x1920], R18 ;  /* 0x0019201201007387 */ /* 0x0003e20000100800 */
[----:B------:R-:W-:-:S03]  /*4b870*/  IADD3.X R41, R41, UR8, RZ, P3, !PT ;  /* 0x0000000829297c10 */ /* 0x000fc60009ffe4ff */
[----:B------:R-:W-:Y:S04]  /*4b880*/  STL [R1+0x1914], R42 ;  /* 0x0019142a01007387 */ /* 0x000fe80000100800 */
[----:B------:R1:W-:Y:S04]  /*4b890*/  STL [R1+0x18e8], R16 ;  /* 0x0018e81001007387 */ /* 0x0003e80000100800 */
[----:B------:R-:W4:Y:S04]  /*4b8a0*/  LDL.LU R46, [R1+0x1894] ;  /* 0x00189400012e7983 */ /* 0x000f280000300800 */
[----:B------:R1:W-:Y:S04]  /*4b8b0*/  LDGSTS.E [R3+0x23400], desc[UR14][R8.64], P0 ;  /* 0x2340000008037fae */ /* 0x0003e8000812184e */
[----:B------:R-:W-:Y:S01]  /*4b8c0*/  STL [R1+0x18dc], R41 ;  /* 0x0018dc2901007387 */ /* 0x000fe20000100800 */
[----:B------:R-:W-:Y:S01]  /*4b8d0*/  UISETP.GT.AND UP1, UPT, UR17, 0x38, UPT ;  /* 0x000000381100788c */ /* 0x000fe2000bf24270 */
[----:B-1----:R-:W-:-:S02]  /*4b8e0*/  IMAD.MOV.U32 R8, RZ, RZ, R18 ;  /* 0x000000ffff087224 */ /* 0x002fc400078e0012 */
[----:B------:R-:W4:Y:S01]  /*4b8f0*/  LDL.LU R18, [R1+0x185c] ;  /* 0x00185c0001127983 */ /* 0x000f220000300800 */
[----:B------:R-:W-:-:S04]  /*4b900*/  USEL UR12, URZ, 0x4, !UP1 ;  /* 0x000000043f0c7887 */ /* 0x000fc8000c800000 */
[----:B------:R-:W-:Y:S01]  /*4b910*/  USEL UR12, UR12, URZ, !UP0 ;  /* 0x0000003f0c0c7287 */ /* 0x000fe2000c000000 */
[----:B------:R-:W-:-:S05]  /*4b920*/  MOV R9, R42 ;  /* 0x0000002a00097202 */ /* 0x000fca0000000f00 */
[----:B------:R-:W-:Y:S01]  /*4b930*/  ISETP.NE.U32.AND P1, PT, RZ, UR12, PT ;  /* 0x0000000cff007c0c */ /* 0x000fe2000bf25070 */
[----:B------:R1:W-:Y:S02]  /*4b940*/  LDGSTS.E [R3+0x23480], desc[UR14][R8.64], P0 ;  /* 0x2348000008037fae */ /* 0x0003e4000812184e */
[----:B-1----:R-:W-:Y:S01]  /*4b950*/  IMAD.MOV.U32 R8, RZ, RZ, R16 ;  /* 0x000000ffff087224 */ /* 0x002fe200078e0010 */
[----:B------:R-:W-:Y:S01]  /*4b960*/  MOV R9, R41 ;  /* 0x0000002900097202 */ /* 0x000fe20000000f00 */
[----:B------:R-:W4:Y:S08]  /*4b970*/  LDL.LU R16, [R1+0x1860] ;  /* 0x0018600001107983 */ /* 0x000f300000300800 */
[----:B------:R1:W-:Y:S01]  /*4b980*/  LDGSTS.E [R3+0x23800], desc[UR14][R8.64], P1 ;  /* 0x2380000008037fae */ /* 0x0003e2000892184e */
[----:B--2---:R-:W-:-:S04]  /*4b990*/  IADD3 R17, P0, R17, UR13, RZ ;  /* 0x0000000d11117c10 */ /* 0x004fc8000ff1e0ff */
[----:B------:R-:W-:Y:S01]  /*4b9a0*/  IADD3.X R40, R40, UR8, RZ, P0, !PT ;  /* 0x0000000828287c10 */ /* 0x000fe200087fe4ff */
[----:B------:R-:W-:Y:S03]  /*4b9b0*/  STL [R1+0x18e0], R17 ;  /* 0x0018e01101007387 */ /* 0x000fe60000100800 */
[----:B-1----:R-:W-:Y:S01]  /*4b9c0*/  MOV R9, R40 ;  /* 0x0000002800097202 */ /* 0x002fe20000000f00 */
[----:B------:R1:W-:Y:S04]  /*4b9d0*/  STL [R1+0x18d4], R40 ;  /* 0x0018d42801007387 */ /* 0x0003e80000100800 */
[----:B-1----:R-:W2:Y:S01]  /*4b9e0*/  LDL.LU R40, [R1+0x1854] ;  /* 0x0018540001287983 */ /* 0x002ea20000300800 */
[----:B------:R-:W-:Y:S01]  /*4b9f0*/  IMAD.MOV.U32 R8, RZ, RZ, R17 ;  /* 0x000000ffff087224 */ /* 0x000fe200078e0011 */
[----:B------:R-:W-:-:S02]  /*4ba00*/  UISETP.GT.AND UP1, UPT, UR17, 0x3c, UPT ;  /* 0x0000003c1100788c */ /* 0x000fc4000bf24270 */
[----:B------:R-:W2:Y:S04]  /*4ba10*/  LDL.LU R17, [R1+0x568] ;  /* 0x0005680001117983 */ /* 0x000ea80000300800 */
[----:B------:R1:W-:Y:S01]  /*4ba20*/  LDGSTS.E [R3+0x23880], desc[UR14][R8.64], P1 ;  /* 0x2388000008037fae */ /* 0x0003e2000892184e */
[----:B------:R-:W-:-:S04]  /*4ba30*/  USEL UR12, URZ, 0x4, !UP1 ;  /* 0x000000043f0c7887 */ /* 0x000fc8000c800000 */
[----:B------:R-:W-:Y:S01]  /*4ba40*/  USEL UR12, UR12, URZ, !UP0 ;  /* 0x0000003f0c0c7287 */ /* 0x000fe2000c000000 */
[----:B---3--:R-:W-:-:S04]  /*4ba50*/  IADD3 R10, P1, R10, UR13, RZ ;  /* 0x0000000d0a0a7c10 */ /* 0x008fc8000ff3e0ff */
[----:B------:R-:W-:Y:S01]  /*4ba60*/  IADD3.X R19, R19, UR8, RZ, P1, !PT ;  /* 0x0000000813137c10 */ /* 0x000fe20008ffe4ff */
[----:B------:R-:W-:Y:S04]  /*4ba70*/  STL [R1+0x18a8], R10 ;  /* 0x0018a80a01007387 */ /* 0x000fe80000100800 */
[----:B------:R3:W-:Y:S01]  /*4ba80*/  STL [R1+0x189c], R19 ;  /* 0x00189c1301007387 */ /* 0x0007e20000100800 */
[----:B-1----:R-:W-:-:S03]  /*4ba90*/  MOV R9, R19 ;  /* 0x0000001300097202 */ /* 0x002fc60000000f00 */
[----:B------:R-:W2:Y:S04]  /*4baa0*/  LDL.LU R43, [R1+0x564] ;  /* 0x00056400012b7983 */ /* 0x000ea80000300800 */
[----:B------:R-:W2:Y:S04]  /*4bab0*/  LDL.LU R42, [R1+0x56c] ;  /* 0x00056c00012a7983 */ /* 0x000ea80000300800 */
[----:B---3--:R-:W3:Y:S01]  /*4bac0*/  LDL.LU R19, [R1+0x570] ;  /* 0x0005700001137983 */ /* 0x008ee20000300800 */
[----:B------:R-:W-:Y:S01]  /*4bad0*/  ISETP.NE.U32.AND P0, PT, RZ, UR12, PT ;  /* 0x0000000cff007c0c */ /* 0x000fe2000bf05070 */
[----:B------:R-:W-:-:S02]  /*4bae0*/  IMAD.MOV.U32 R8, RZ, RZ, R10 ;  /* 0x000000ffff087224 */ /* 0x000fc400078e000a */
[----:B------:R-:W3:Y:S04]  /*4baf0*/  LDL.LU R41, [R1+0x5a4] ;  /* 0x0005a40001297983 */ /* 0x000ee80000300800 */
[----:B------:R-:W3:Y:S06]  /*4bb00*/  LDL.LU R10, [R1+0x5a8] ;  /* 0x0005a800010a7983 */ /* 0x000eec0000300800 */
[----:B------:R1:W-:Y:S01]  /*4bb10*/  LDGSTS.E [R3+0x23c00], desc[UR14][R8.64], P0 ;  /* 0x23c0000008037fae */ /* 0x0003e2000812184e */
[----:B------:R-:W-:-:S02]  /*4bb20*/  IADD3 R44, P2, R44, UR13, RZ ;  /* 0x0000000d2c2c7c10 */ /* 0x000fc4000ff5e0ff */
[----:B----4-:R-:W-:-:S03]  /*4bb30*/  IADD3 R11, P3, R11, UR13, RZ ;  /* 0x0000000d0b0b7c10 */ /* 0x010fc6000ff7e0ff */
        /* <DEDUP_REMOVED lines=12> */
[----:B----4-:R-:W4:Y:S04]  /*4bc00*/  LDL.LU R18, [R1+0x5ac] ;  /* 0x0005ac0001127983 */ /* 0x010f280000300800 */
[----:B------:R-:W4:Y:S01]  /*4bc10*/  LDL.LU R11, [R1+0x5b0] ;  /* 0x0005b000010b7983 */ /* 0x000f220000300800 */
[----:B------:R-:W-:-:S04]  /*4bc20*/  USEL UR12, URZ, 0x4, !UP1 ;  /* 0x000000043f0c7887 */ /* 0x000fc8000c800000 */
[----:B------:R-:W-:-:S06]  /*4bc30*/  USEL UR12, UR12, URZ, !UP0 ;  /* 0x0000003f0c0c7287 */ /* 0x000fcc000c000000 */
        /* <DEDUP_REMOVED lines=10> */
[----:B-1----:R-:W4:Y:S04]  /*4bce0*/  LDL.LU R40, [R1+0x5e4] ;  /* 0x0005e40001287983 */ /* 0x002f280000300800 */
[----:B------:R-:W4:Y:S01]  /*4bcf0*/  LDL.LU R16, [R1+0x5e8] ;  /* 0x0005e80001107983 */ /* 0x000f220000300800 */
[----:B------:R-:W-:Y:S01]  /*4bd00*/  USEL UR12, URZ, 0x4, !UP1 ;  /* 0x000000043f0c7887 */ /* 0x000fe2000c800000 */
[----:B------:R-:W-:-:S03]  /*4bd10*/  IADD3 R17, P1, R17, UR13, RZ ;  /* 0x0000000d11117c10 */ /* 0x000fc6000ff3e0ff */
[----:B------:R-:W-:Y:S02]  /*4bd20*/  USEL UR12, UR12, URZ, !UP0 ;  /* 0x0000003f0c0c7287 */ /* 0x000fe4000c000000 */
[----:B------:R1:W-:Y:S04]  /*4bd30*/  STL [R1+0x568], R17 ;  /* 0x0005681101007387 */ /* 0x0003e80000100800 */
[----:B------:R-:W-:Y:S01]  /*4bd40*/  ISETP.NE.U32.AND P0, PT, RZ, UR12, PT ;  /* 0x0000000cff007c0c */ /* 0x000fe2000bf05070 */
[----:B--2---:R-:W-:Y:S01]  /*4bd50*/  IMAD.MOV.U32 R8, RZ, RZ, R17 ;  /* 0x000000ffff087224 */ /* 0x004fe200078e0011 */
[----:B------:R-:W-:Y:S01]  /*4bd60*/  UISETP.GT.AND UP1, UPT, UR17, 0x48, UPT ;  /* 0x000000481100788c */ /* 0x000fe2000bf24270 */
[----:B------:R-:W-:Y:S02]  /*4bd70*/  IADD3.X R43, R43, UR8, RZ, P1, !PT ;  /* 0x000000082b2b7c10 */ /* 0x000fe40008ffe4ff */
[----:B---3--:R-:W-:-:S03]  /*4bd80*/  IADD3 R19, P2, R19, UR13, RZ ;  /* 0x0000000d13137c10 */ /* 0x008fc6000ff5e0ff */
[----:B------:R-:W-:Y:S01]  /*4bd90*/  STL [R1+0x564], R43 ;  /* 0x0005642b01007387 */ /* 0x000fe20000100800 */
[----:B------:R-:W-:-:S03]  /*4bda0*/  IADD3.X R42, R42, UR8, RZ, P2, !PT ;  /* 0x000000082a2a7c10 */ /* 0x000fc600097fe4ff */
[----:B------:R-:W2:Y:S01]  /*4bdb0*/  LDL.LU R44, [R1+0x5f0] ;  /* 0x0005f000012c7983 */ /* 0x000ea20000300800 */
[----:B------:R-:W-:-:S03]  /*4bdc0*/  IADD3 R10, P3, R10, UR13, RZ ;  /* 0x0000000d0a0a7c10 */ /* 0x000fc6000ff7e0ff */
[----:B-1----:R-:W3:Y:S01]  /*4bdd0*/  LDL.LU R17, [R1+0x628] ;  /* 0x0006280001117983 */ /* 0x002ee20000300800 */
[----:B------:R-:W-:-:S03]  /*4bde0*/  MOV R9, R43 ;  /* 0x0000002b00097202 */ /* 0x000fc60000000f00 */
[----:B------:R1:W-:Y:S01]  /*4bdf0*/  STL [R1+0x570], R19 ;  /* 0x0005701301007387 */ /* 0x0003e20000100800 */
[----:B------:R-:W-:Y:S01]  /*4be00*/  IADD3.X R41, R41, UR8, RZ, P3, !PT ;  /* 0x0000000829297c10 */ /* 0x000fe20009ffe4ff */
[----:B------:R-:W-:Y:S02]  /*4be10*/  USEL UR12, URZ, 0x4, !UP1 ;  /* 0x000000043f0c7887 */ /* 0x000fe4000c800000 */
[----:B------:R-:W-:Y:S04]  /*4be20*/  STL [R1+0x56c], R42 ;  /* 0x00056c2a01007387 */ /* 0x000fe80000100800 */
[----:B------:R1:W-:Y:S04]  /*4be30*/  STL [R1+0x5a8], R10 ;  /* 0x0005a80a01007387 */ /* 0x0003e80000100800 */
[----:B------:R-:W3:Y:S01]  /*4be40*/  LDL.LU R46, [R1+0x5ec] ;  /* 0x0005ec00012e7983 */ /* 0x000ee20000300800 */
[----:B------:R-:W-:-:S03]  /*4be50*/  USEL UR12, UR12, URZ, !UP0 ;  /* 0x0000003f0c0c7287 */ /* 0x000fc6000c000000 */
[----:B------:R1:W-:Y:S04]  /*4be60*/  LDGSTS.E [R3+0x24400], desc[UR14][R8.64], P0 ;  /* 0x2440000008037fae */ /* 0x0003e8000812184e */
[----:B------:R-:W-:Y:S01]  /*4be70*/  STL [R1+0x5a4], R41 ;  /* 0x0005a42901007387 */ /* 0x000fe20000100800 */
[----:B------:R-:W-:Y:S01]  /*4be80*/  ISETP.NE.U32.AND P1, PT, RZ, UR12, PT ;  /* 0x0000000cff007c0c */ /* 0x000fe2000bf25070 */
[----:B-1----:R-:W-:Y:S02]  /*4be90*/  IMAD.MOV.U32 R8, RZ, RZ, R19 ;  /* 0x000000ffff087224 */ /* 0x002fe400078e0013 */
[----:B------:R-:W3:Y:S01]  /*4bea0*/  LDL.LU R19, [R1+0x624] ;  /* 0x0006240001137983 */ /* 0x000ee20000300800 */
[----:B------:R-:W-:-:S05]  /*4beb0*/  MOV R9, R42 ;  /* 0x0000002a00097202 */ /* 0x000fca0000000f00 */
[----:B------:R1:W-:Y:S02]  /*4bec0*/  LDGSTS.E [R3+0x24480], desc[UR14][R8.64], P0 ;  /* 0x2448000008037fae */ /* 0x0003e4000812184e */
[----:B-1----:R-:W-:Y:S01]  /*4bed0*/  IMAD.MOV.U32 R8, RZ, RZ, R10 ;  /* 0x000000ffff087224 */ /* 0x002fe200078e000a */
[----:B------:R-:W-:Y:S01]  /*4bee0*/  MOV R9, R41 ;  /* 0x0000002900097202 */ /* 0x000fe20000000f00 */
[----:B------:R-:W3:Y:S04]  /*4bef0*/  LDL.LU R10, [R1+0x630] ;  /* 0x00063000010a7983 */ /* 0x000ee80000300800 */
[----:B------:R1:W-:Y:S01]  /*4bf00*/  LDGSTS.E [R3+0x24800], desc[UR14][R8.64], P1 ;  /* 0x2480000008037fae */ /* 0x0003e2000892184e */
[----:B----4-:R-:W-:-:S04]  /*4bf10*/  IADD3 R11, P0, R11, UR13, RZ ;  /* 0x0000000d0b0b7c10 */ /* 0x010fc8000ff1e0ff */
[----:B------:R-:W-:Y:S01]  /*4bf20*/  IADD3.X R18, R18, UR8, RZ, P0, !PT ;  /* 0x0000000812127c10 */ /* 0x000fe200087fe4ff */
[----:B------:R-:W-:Y:S03]  /*4bf30*/  STL [R1+0x5b0], R11 ;  /* 0x0005b00b01007387 */ /* 0x000fe60000100800 */
[----:B-1----:R-:W-:Y:S01]  /*4bf40*/  MOV R9, R18 ;  /* 0x0000001200097202 */ /* 0x002fe20000000f00 */
[----:B------:R1:W-:Y:S04]  /*4bf50*/  STL [R1+0x5ac], R18 ;  /* 0x0005ac1201007387 */ /* 0x0003e80000100800 */
[----:B-1----:R-:W4:Y:S01]  /*4bf60*/  LDL.LU R18, [R1+0x62c] ;  /* 0x00062c0001127983 */ /* 0x002f220000300800 */
[----:B------:R-:W-:-:S03]  /*4bf70*/  IMAD.MOV.U32 R8, RZ, RZ, R11 ;  /* 0x000000ffff087224 */ /* 0x000fc600078e000b */
[----:B------:R-:W4:Y:S04]  /*4bf80*/  LDL.LU R11, [R1+0x668] ;  /* 0x00066800010b7983 */ /* 0x000f280000300800 */
[----:B------:R1:W-:Y:S01]  /*4bf90*/  LDGSTS.E [R3+0x24880], desc[UR14][R8.64], P1 ;  /* 0x2488000008037fae */ /* 0x0003e2000892184e */
[----:B------:R-:W-:-:S04]  /*4bfa0*/  IADD3 R16, P1, R16, UR13, RZ ;  /* 0x0000000d10107c10 */ /* 0x000fc8000ff3e0ff */
[----:B------:R-:W-:Y:S01]  /*4bfb0*/  IADD3.X R40, R40, UR8, RZ, P1, !PT ;  /* 0x0000000828287c10 */ /* 0x000fe20008ffe4ff */
[----:B------:R-:W-:Y:S04]  /*4bfc0*/  STL [R1+0x5e8], R16 ;  /* 0x0005e81001007387 */ /* 0x000fe80000100800 */
[----:B------:R1:W-:Y:S04]  /*4bfd0*/  STL [R1+0x5e4], R40 ;  /* 0x0005e42801007387 */ /* 0x0003e80000100800 */
[----:B------:R-:W4:Y:S04]  /*4bfe0*/  LDL.LU R43, [R1+0x664] ;  /* 0x00066400012b7983 */ /* 0x000f280000300800 */
[----:B------:R-:W4:Y:S01]  /*4bff0*/  LDL.LU R42, [R1+0x66c] ;  /* 0x00066c00012a7983 */ /* 0x000f220000300800 */
[----:B-1----:R-:W-:-:S03]  /*4c000*/  MOV R9, R40 ;  /* 0x0000002800097202 */ /* 0x002fc60000000f00 */
[----:B------:R-:W4:Y:S01]  /*4c010*/  LDL.LU R41, [R1+0x670] ;  /* 0x0006700001297983 */ /* 0x000f220000300800 */
[----:B------:R-:W-:-:S03]  /*4c020*/  IMAD.MOV.U32 R8, RZ, RZ, R16 ;  /* 0x000000ffff087224 */ /* 0x000fc600078e0010 */
[----:B------:R-:W4:Y:S04]  /*4c030*/  LDL.LU R40, [R1+0x6a4] ;  /* 0x0006a40001287983 */ /* 0x000f280000300800 */
[----:B------:R-:W4:Y:S01]  /*4c040*/  LDL.LU R16, [R1+0x6a8] ;  /* 0x0006a80001107983 */ /* 0x000f220000300800 */
[----:B------:R-:W-:-:S04]  /*4c050*/  UISETP.GT.AND UP1, UPT, UR17, 0x4c, UPT ;  /* 0x0000004c1100788c */ /* 0x000fc8000bf24270 */
[----:B------:R-:W-:-:S04]  /*4c060*/  USEL UR12, URZ, 0x4, !UP1 ;  /* 0x000000043f0c7887 */ /* 0x000fc8000c800000 */
[----:B------:R-:W-:-:S06]  /*4c070*/  USEL UR12, UR12, URZ, !UP0 ;  /* 0x0000003f0c0c7287 */ /* 0x000fcc000c000000 */
[----:B------:R-:W-:Y:S02]  /*4c080*/  ISETP.NE.U32.AND P0, PT, RZ, UR12, PT ;  /* 0x0000000cff007c0c */ /* 0x000fe4000bf05070 */
[----:B--2---:R-:W-:Y:S01]  /*4c090*/  IADD3 R44, P2, R44, UR13, RZ ;  /* 0x0000000d2c2c7c10 */ /* 0x004fe2000ff5e0ff */
[----:B------:R-:W-:Y:S01]  /*4c0a0*/  UISETP.GT.AND UP1, UPT, UR17, 0x50, UPT ;  /* 0x000000501100788c */ /* 0x000fe2000bf24270 */
[----:B---3--:R-:W-:-:S03]  /*4c0b0*/  IADD3 R17, P3, R17, UR13, RZ ;  /* 0x0000000d11117c10 */ /* 0x008fc6000ff7e0ff */
        /* <DEDUP_REMOVED lines=14> */
[----:B--2---:R-:W2:Y:S04]  /*4c1a0*/  LDL.LU R19, [R1+0x6ac] ;  /* 0x0006ac0001137983 */ /* 0x004ea80000300800 */
[----:B------:R-:W3:Y:S01]  /*4c1b0*/  LDL.LU R17, [R1+0x6b0] ;  /* 0x0006b00001117983 */ /* 0x000ee20000300800 */
[----:B------:R-:W-:Y:S02]  /*4c1c0*/  ISETP.NE.U32.AND P1, PT, RZ, UR12, PT ;  /* 0x0000000cff007c0c */ /* 0x000fe4000bf25070 */
[----:B------:R-:W-:-:S05]  /*4c1d0*/  IADD3 R10, P0, R10, UR13, RZ ;  /* 0x0000000d0a0a7c10 */ /* 0x000fca000ff1e0ff */
[----:B------:R-:W-:Y:S06]  /*4c1e0*/  STL [R1+0x630], R10 ;  /* 0x0006300a01007387 */ /* 0x000fec0000100800 */
[----:B------:R1:W-:Y:S02]  /*4c1f0*/  LDGSTS.E [R3+0x25000], desc[UR14][R8.64], P1 ;  /* 0x2500000008037fae */ /* 0x0003e4000892184e */
[----:B-1----:R-:W-:Y:S01]  /*4c200*/  IMAD.MOV.U32 R8, RZ, RZ, R10 ;  /* 0x000000ffff087224 */ /* 0x002fe200078e000a */
[----:B----4-:R-:W-:-:S04]  /*4c210*/  IADD3.X R18, R18, UR8, RZ, P0, !PT ;  /* 0x0000000812127c10 */ /* 0x010fc800087fe4ff */
        /* <DEDUP_REMOVED lines=11> */
[----:B----4-:R-:W-:Y:S01]  /*4c2d0*/  IMAD.MOV.U32 R8, RZ, RZ, R11 ;  /* 0x000000ffff087224 */ /* 0x010fe200078e000b */
[----:B------:R-:W-:Y:S02]  /*4c2e0*/  IADD3.X R43, R43, UR8, RZ, P1, !PT ;  /* 0x000000082b2b7c10 */ /* 0x000fe40008ffe4ff */
[----:B------:R-:W-:-:S03]  /*4c2f0*/  IADD3 R41, P2, R41, UR13, RZ ;  /* 0x0000000d29297c10 */ /* 0x000fc6000ff5e0ff */
[----:B------:R-:W-:Y:S01]  /*4c300*/  STL [R1+0x664], R43 ;  /* 0x0006642b01007387 */ /* 0x000fe20000100800 */
[----:B------:R-:W-:-:S03]  /*4c310*/  IADD3.X R42, R42, UR8, RZ, P2, !PT ;  /* 0x000000082a2a7c10 */ /* 0x000fc600097fe4ff */
[----:B------:R-:W4:Y:S01]  /*4c320*/  LDL.LU R44, [R1+0x6f0] ;  /* 0x0006f000012c7983 */ /* 0x000f220000300800 */
[----:B------:R-:W-:-:S03]  /*4c330*/  IADD3 R16, P3, R16, UR13, RZ ;  /* 0x0000000d10107c10 */ /* 0x000fc6000ff7e0ff */
[----:B-1----:R-:W4:Y:S01]  /*4c340*/  LDL.LU R11, [R1+0x728] ;  /* 0x00072800010b7983 */ /* 0x002f220000300800 */
[----:B------:R-:W-:-:S03]  /*4c350*/  MOV R9, R43 ;  /* 0x0000002b00097202 */ /* 0x000fc60000000f00 */
[----:B------:R-:W-:Y:S01]  /*4c360*/  STL [R1+0x670], R41 ;  /* 0x0006702901007387 */ /* 0x000fe20000100800 */
[----:B------:R-:W-:-:S03]  /*4c370*/  IADD3.X R40, R40, UR8, RZ, P3, !PT ;  /* 0x0000000828287c10 */ /* 0x000fc60009ffe4ff */
[----:B------:R1:W-:Y:S04]  /*4c380*/  STL [R1+0x66c], R42 ;  /* 0x00066c2a01007387 */ /* 0x0003e80000100800 */
[----:B------:R1:W-:Y:S04]  /*4c390*/  STL [R1+0x6a8], R16 ;  /* 0x0006a81001007387 */ /* 0x0003e80000100800 */
[----:B------:R-:W4:Y:S04]  /*4c3a0*/  LDL.LU R46, [R1+0x6ec] ;  /* 0x0006ec00012e7983 */ /* 0x000f280000300800 */
[----:B------:R1:W-:Y:S04]  /*4c3b0*/  LDGSTS.E [R3+0x25400], desc[UR14][R8.64], P0 ;  /* 0x2540000008037fae */ /* 0x0003e8000812184e */
[----:B------:R2:W-:Y:S01]  /*4c3c0*/  STL [R1+0x6a4], R40 ;  /* 0x0006a42801007387 */ /* 0x0005e20000100800 */
[----:B-1----:R-:W-:-:S03]  /*4c3d0*/  MOV R9, R42 ;  /* 0x0000002a00097202 */ /* 0x002fc60000000f00 */
[----:B------:R-:W4:Y:S01]  /*4c3e0*/  LDL.LU R42, [R1+0x724] ;  /* 0x00072400012a7983 */ /* 0x000f220000300800 */
[----:B------:R-:W-:-:S04]  /*4c3f0*/  UISETP.GT.AND UP1, UPT, UR17, 0x58, UPT ;  /* 0x000000581100788c */ /* 0x000fc8000bf24270 */
[----:B------:R-:W-:Y:S01]  /*4c400*/  USEL UR12, URZ, 0x4, !UP1 ;  /* 0x000000043f0c7887 */ /* 0x000fe2000c800000 */
[----:B------:R-:W-:-:S03]  /*4c410*/  IMAD.MOV.U32 R8, RZ, RZ, R41 ;  /* 0x000000ffff087224 */ /* 0x000fc600078e0029 */
[----:B------:R-:W-:Y:S02]  /*4c420*/  USEL UR12, UR12, URZ, !UP0 ;  /* 0x0000003f0c0c7287 */ /* 0x000fe4000c000000 */
[----:B------:R1:W-:Y:S04]  /*4c430*/  LDGSTS.E [R3+0x25480], desc[UR14][R8.64], P0 ;  /* 0x2548000008037fae */ /* 0x0003e8000812184e */
[----:B------:R-:W-:Y:S01]  /*4c440*/  ISETP.NE.U32.AND P1, PT, RZ, UR12, PT ;  /* 0x0000000cff007c0c */ /* 0x000fe2000bf25070 */
[----:B-1----:R-:W-:Y:S02]  /*4c450*/  IMAD.MOV.U32 R8, RZ, RZ, R16 ;  /* 0x000000ffff087224 */ /* 0x002fe400078e0010 */
[----:B------:R-:W4:Y:S01]  /*4c460*/  LDL.LU R16, [R1+0x730] ;  /* 0x0007300001107983 */ /* 0x000f220000300800 */
[----:B---3--:R-:W-:-:S04]  /*4c470*/  IADD3 R17, P0, R17, UR13, RZ ;  /* 0x0000000d11117c10 */ /* 0x008fc8000ff1e0ff */
[----:B--2---:R-:W-:Y:S01]  /*4c480*/  IADD3.X R19, R19, UR8, RZ, P0, !PT ;  /* 0x0000000813137c10 */ /* 0x004fe200087fe4ff */
[----:B------:R1:W-:Y:S01]  /*4c490*/  STL [R1+0x6b0], R17 ;  /* 0x0006b01101007387 */ /* 0x0003e20000100800 */
[----:B------:R-:W-:-:S03]  /*4c4a0*/  MOV R9, R40 ;  /* 0x0000002800097202 */ /* 0x000fc60000000f00 */
[----:B------:R2:W-:Y:S04]  /*4c4b0*/  STL [R1+0x6ac], R19 ;  /* 0x0006ac1301007387 */ /* 0x0005e80000100800 */
[----:B------:R-:W3:Y:S04]  /*4c4c0*/  LDL.LU R40, [R1+0x72c] ;  /* 0x00072c0001287983 */ /* 0x000ee80000300800 */
[----:B------:R1:W-:Y:S02]  /*4c4d0*/  LDGSTS.E [R3+0x25800], desc[UR14][R8.64], P1 ;  /* 0x2580000008037fae */ /* 0x0003e4000892184e */
[----:B-1----:R-:W-:Y:S01]  /*4c4e0*/  IMAD.MOV.U32 R8, RZ, RZ, R17 ;  /* 0x000000ffff087224 */ /* 0x002fe200078e0011 */
[----:B------:R-:W-:Y:S01]  /*4c4f0*/  MOV R9, R19 ;  /* 0x0000001300097202 */ /* 0x000fe20000000f00 */
[----:B------:R-:W3:Y:S04]  /*4c500*/  LDL.LU R17, [R1+0x768] ;  /* 0x0007680001117983 */ /* 0x000ee80000300800 */
[----:B------:R1:W-:Y:S01]  /*4c510*/  LDGSTS.E [R3+0x25880], desc[UR14][R8.64], P1 ;  /* 0x2588000008037fae */ /* 0x0003e2000892184e */
[----:B------:R-:W-:Y:S01]  /*4c520*/  UISETP.GT.AND UP1, UPT, UR17, 0x5c, UPT ;  /* 0x0000005c1100788c */ /* 0x000fe2000bf24270 */
[----:B------:R-:W-:-:S04]  /*4c530*/  IADD3 R10, P1, R10, UR13, RZ ;  /* 0x0000000d0a0a7c10 */ /* 0x000fc8000ff3e0ff */
[----:B------:R-:W-:Y:S01]  /*4c540*/  IADD3.X R18, R18, UR8, RZ, P1, !PT ;  /* 0x0000000812127c10 */ /* 0x000fe20008ffe4ff */
[----:B------:R-:W-:Y:S04]  /*4c550*/  STL [R1+0x6e8], R10 ;  /* 0x0006e80a01007387 */ /* 0x000fe80000100800 */
[----:B------:R2:W-:Y:S01]  /*4c560*/  STL [R1+0x6e4], R18 ;  /* 0x0006e41201007387 */ /* 0x0005e20000100800 */
[----:B-1----:R-:W-:-:S03]  /*4c570*/  MOV R9, R18 ;  /* 0x0000001200097202 */ /* 0x002fc60000000f00 */
[----:B--2---:R-:W2:Y:S04]  /*4c580*/  LDL.LU R19, [R1+0x764] ;  /* 0x0007640001137983 */ /* 0x004ea80000300800 */
[----:B------:R-:W2:Y:S04]  /*4c590*/  LDL.LU R41, [R1+0x76c] ;  /* 0x00076c0001297983 */ /* 0x000ea80000300800 */
[----:B------:R-:W2:Y:S01]  /*4c5a0*/  LDL.LU R18, [R1+0x770] ;  /* 0x0007700001127983 */ /* 0x000ea20000300800 */
[----:B------:R-:W-:-:S03]  /*4c5b0*/  IMAD.MOV.U32 R8, RZ, RZ, R10 ;  /* 0x000000ffff087224 */ /* 0x000fc600078e000a */
[----:B------:R-:W2:Y:S01]  /*4c5c0*/  LDL.LU R43, [R1+0x7a4] ;  /* 0x0007a400012b7983 */ /* 0x000ea20000300800 */
[----:B------:R-:W-:-:S03]  /*4c5d0*/  USEL UR12, URZ, 0x4, !UP1 ;  /* 0x000000043f0c7887 */ /* 0x000fc6000c800000 */
[----:B------:R-:W2:Y:S01]  /*4c5e0*/  LDL.LU R10, [R1+0x7a8] ;  /* 0x0007a800010a7983 */ /* 0x000ea20000300800 */
[----:B------:R-:W-:-:S06]  /*4c5f0*/  USEL UR12, UR12, URZ, !UP0 ;  /* 0x0000003f0c0c7287 */ /* 0x000fcc000c000000 */
[----:B------:R-:W-:-:S13]  /*4c600*/  ISETP.NE.U32.AND P0, PT, RZ, UR12, PT ;  /* 0x0000000cff007c0c */ /* 0x000fda000bf05070 */
[----:B------:R1:W-:Y:S01]  /*4c610*/  LDGSTS.E [R3+0x25c00], desc[UR14][R8.64], P0 ;  /* 0x25c0000008037fae */ /* 0x0003e2000812184e */
[----:B----4-:R-:W-:Y:S02]  /*4c620*/  IADD3 R44, P2, R44, UR13, RZ ;  /* 0x0000000d2c2c7c10 */ /* 0x010fe4000ff5e0ff */
        /* <DEDUP_REMOVED lines=12> */
[----:B----4-:R-:W4:Y:S04]  /*4c6f0*/  LDL.LU R42, [R1+0x7ac] ;  /* 0x0007ac00012a7983 */ /* 0x010f280000300800 */
[----:B------:R-:W4:Y:S01]  /*4c700*/  LDL.LU R11, [R1+0x7b0] ;  /* 0x0007b000010b7983 */ /* 0x000f220000300800 */
[----:B------:R-:W-:-:S04]  /*4c710*/  UISETP.GT.AND UP1, UPT, UR17, 0x60, UPT ;  /* 0x000000601100788c */ /* 0x000fc8000bf24270 */
[----:B------:R-:W-:-:S04]  /*4c720*/  USEL UR12, URZ, 0x4, !UP1 ;  /* 0x000000043f0c7887 */ /* 0x000fc8000c800000 */
[----:B------:R-:W-:Y:S01]  /*4c730*/  USEL UR12, UR12, URZ, !UP0 ;  /* 0x0000003f0c0c7287 */ /* 0x000fe2000c000000 */
[----:B------:R-:W-:-:S05]  /*4c740*/  IADD3 R16, P0, R16, UR13, RZ ;  /* 0x0000000d10107c10 */ /* 0x000fca000ff1e0ff */
[----:B------:R-:W-:Y:S01]  /*4c750*/  ISETP.NE.U32.AND P1, PT, RZ, UR12, PT ;  /* 0x0000000cff007c0c */ /* 0x000fe2000bf25070 */
[----:B------:R-:W-:Y:S01]  /*4c760*/  UISETP.GT.AND UP1, UPT, UR17, 0x64, UPT ;  /* 0x000000641100788c */ /* 0x000fe2000bf24270 */
[----:B------:R-:W-:Y:S01]  /*4c770*/  STL [R1+0x730], R16 ;  /* 0x0007301001007387 */ /* 0x000fe20000100800 */
[----:B---3--:R-:W-:-:S10]  /*4c780*/  IADD3.X R40, R40, UR8, RZ, P0, !PT ;  /* 0x0000000828287c10 */ /* 0x008fd400087fe4ff */
[----:B------:R1:W-:Y:S01]  /*4c790*/  LDGSTS.E [R3+0x26000], desc[UR14][R8.64], P1 ;  /* 0x2600000008037fae */ /* 0x0003e2000892184e */
[----:B------:R-:W-:-:S03]  /*4c7a0*/  USEL UR12, URZ, 0x4, !UP1 ;  /* 0x000000043f0c7887 */ /* 0x000fc6000c800000 */
[----:B------:R3:W-:Y:S01]  /*4c7b0*/  STL [R1+0x72c], R40 ;  /* 0x00072c2801007387 */ /* 0x0007e20000100800 */
[----:B------:R-:W-:Y:S01]  /*4c7c0*/  USEL UR12, UR12, URZ, !UP0 ;  /* 0x0000003f0c0c7287 */ /* 0x000fe2000c000000 */
[----:B-1----:R-:W-:Y:S01]  /*4c7d0*/  MOV R9, R40 ;  /* 0x0000002800097202 */ /* 0x002fe20000000f00 */
[----:B------:R-:W-:Y:S01]  /*4c7e0*/  IMAD.MOV.U32 R8, RZ, RZ, R16 ;  /* 0x000000ffff087224 */ /* 0x000fe200078e0010 */
[----:B---3--:R-:W3:Y:S04]  /*4c7f0*/  LDL.LU R40, [R1+0x7e4] ;  /* 0x0007e40001287983 */ /* 0x008ee80000300800 */
[----:B------:R-:W3:Y:S01]  /*4c800*/  LDL.LU R16, [R1+0x7e8] ;  /* 0x0007e80001107983 */ /* 0x000ee20000300800 */
[----:B------:R-:W-:-:S03]  /*4c810*/  ISETP.NE.U32.AND P0, PT, RZ, UR12, PT ;  /* 0x0000000cff007c0c */ /* 0x000fc6000bf05070 */
[----:B------:R1:W-:Y:S01]  /*4c820*/  LDGSTS.E [R3+0x26080], desc[UR14][R8.64], P1 ;  /* 0x2608000008037fae */ /* 0x0003e2000892184e */
[----:B------:R-:W-:-:S05]  /*4c830*/  IADD3 R17, P1, R17, UR13, RZ ;  /* 0x0000000d11117c10 */ /* 0x000fca000ff3e0ff */
[----:B------:R-:W-:Y:S01]  /*4c840*/  STL [R1+0x768], R17 ;  /* 0x0007681101007387 */ /* 0x000fe20000100800 */
[----:B-1----:R-:W-:Y:S01]  /*4c850*/  IMAD.MOV.U32 R8, RZ, RZ, R17 ;  /* 0x000000ffff087224 */ /* 0x002fe200078e0011 */
[----:B------:R-:W-:Y:S01]  /*4c860*/  UISETP.GT.AND UP1, UPT, UR17, 0x68, UPT ;  /* 0x000000681100788c */ /* 0x000fe2000bf24270 */
[----:B--2---:R-:W-:-:S04]  /*4c870*/  IADD3.X R19, R19, UR8, RZ, P1, !PT ;  /* 0x0000000813137c10 */ /* 0x004fc80008ffe4ff */
[----:B------:R-:W-:Y:S02]  /*4c880*/  MOV R9, R19 ;  /* 0x0000001300097202 */ /* 0x000fe40000000f00 */
[----:B------:R-:W-:Y:S01]  /*4c890*/  IADD3 R18, P2, R18, UR13, RZ ;  /* 0x0000000d12127c10 */ /* 0x000fe2000ff5e0ff */
[----:B------:R1:W-:Y:S03]  /*4c8a0*/  STL [R1+0x764], R19 ;  /* 0x0007641301007387 */ /* 0x0003e60000100800 */
[----:B------:R-:W-:Y:S01]  /*4c8b0*/  IADD3.X R41, R41, UR8, RZ, P2, !PT ;  /* 0x0000000829297c10 */ /* 0x000fe200097fe4ff */
[----:B------:R2:W-:Y:S01]  /*4c8c0*/  LDGSTS.E [R3+0x26400], desc[UR14][R8.64], P0 ;  /* 0x2640000008037fae */ /* 0x0005e2000812184e */
[----:B------:R-:W-:-:S03]  /*4c8d0*/  IADD3 R10, P3, R10, UR13, RZ ;  /* 0x0000000d0a0a7c10 */ /* 0x000fc6000ff7e0ff */
[----:B-1----:R-:W3:Y:S01]  /*4c8e0*/  LDL.LU R19, [R1+0x7f0] ;  /* 0x0007f00001137983 */ /* 0x002ee20000300800 */
[----:B------:R-:W-:-:S03]  /*4c8f0*/  IADD3.X R43, R43, UR8, RZ, P3, !PT ;  /* 0x000000082b2b7c10 */ /* 0x000fc60009ffe4ff */
[----:B------:R-:W3:Y:S01]  /*4c900*/  LDL.LU R17, [R1+0x828] ;  /* 0x0008280001117983 */ /* 0x000ee20000300800 */
[----:B--2---:R-:W-:-:S03]  /*4c910*/  MOV R9, R41 ;  /* 0x0000002900097202 */ /* 0x004fc60000000f00 */
[----:B------:R-:W-:Y:S04]  /*4c920*/  STL [R1+0x770], R18 ;  /* 0x0007701201007387 */ /* 0x000fe80000100800 */
[----:B------:R1:W-:Y:S04]  /*4c930*/  STL [R1+0x76c], R41 ;  /* 0x00076c2901007387 */ /* 0x0003e80000100800 */
[----:B------:R2:W-:Y:S01]  /*4c940*/  STL [R1+0x7a8], R10 ;  /* 0x0007a80a01007387 */ /* 0x0005e20000100800 */
[----:B------:R-:W-:-:S03]  /*4c950*/  IMAD.MOV.U32 R8, RZ, RZ, R18 ;  /* 0x000000ffff087224 */ /* 0x000fc600078e0012 */
[----:B-1----:R-:W3:Y:S04]  /*4c960*/  LDL.LU R41, [R1+0x7ec] ;  /* 0x0007ec0001297983 */ /* 0x002ee80000300800 */
[----:B------:R-:W-:Y:S04]  /*4c970*/  STL [R1+0x7a4], R43 ;  /* 0x0007a42b01007387 */ /* 0x000fe80000100800 */
[----:B------:R-:W3:Y:S01]  /*4c980*/  LDL.LU R18, [R1+0x824] ;  /* 0x0008240001127983 */ /* 0x000ee20000300800 */
[----:B------:R-:W-:-:S03]  /*4c990*/  USEL UR12, URZ, 0x4, !UP1 ;  /* 0x000000043f0c7887 */ /* 0x000fc6000c800000 */
[----:B------:R1:W-:Y:S01]  /*4c9a0*/  LDGSTS.E [R3+0x26480], desc[UR14][R8.64], P0 ;  /* 0x2648000008037fae */ /* 0x0003e2000812184e */
[----:B------:R-:W-:-:S06]  /*4c9b0*/  USEL UR12, UR12, URZ, !UP0 ;  /* 0x0000003f0c0c7287 */ /* 0x000fcc000c000000 */
[----:B------:R-:W-:Y:S01]  /*4c9c0*/  ISETP.NE.U32.AND P1, PT, RZ, UR12, PT ;  /* 0x0000000cff007c0c */ /* 0x000fe2000bf25070 */
[----:B-1----:R-:W-:Y:S01]  /*4c9d0*/  IMAD.MOV.U32 R8, RZ, RZ, R10 ;  /* 0x000000ffff087224 */ /* 0x002fe200078e000a */
[----:B------:R-:W-:Y:S01]  /*4c9e0*/  MOV R9, R43 ;  /* 0x0000002b00097202 */ /* 0x000fe20000000f00 */
[----:B--2---:R-:W2:Y:S10]  /*4c9f0*/  LDL.LU R10, [R1+0x830] ;  /* 0x00083000010a7983 */ /* 0x004eb40000300800 */
[----:B------:R1:W-:Y:S01]  /*4ca00*/  LDGSTS.E [R3+0x26800], desc[UR14][R8.64], P1 ;  /* 0x2680000008037fae */ /* 0x0003e2000892184e */
[----:B----4-:R-:W-:-:S04]  /*4ca10*/  IADD3 R11, P0, R11, UR13, RZ ;  /* 0x0000000d0b0b7c10 */ /* 0x010fc8000ff1e0ff */
[----:B------:R-:W-:Y:S01]  /*4ca20*/  IADD3.X R42, R42, UR8, RZ, P0, !PT ;  /* 0x000000082a2a7c10 */ /* 0x000fe200087fe4ff */
[----:B------:R4:W-:Y:S01]  /*4ca30*/  STL [R1+0x7b0], R11 ;  /* 0x0007b00b01007387 */ /* 0x0009e20000100800 */
[----:B-1----:R-:W-:-:S03]  /*4ca40*/  IMAD.MOV.U32 R8, RZ, RZ, R11 ;  /* 0x000000ffff087224 */ /* 0x002fc600078e000b */
[----:B------:R1:W-:Y:S04]  /*4ca50*/  STL [R1+0x7ac], R42 ;  /* 0x0007ac2a01007387 */ /* 0x0003e80000100800 */
[----:B----4-:R-:W4:Y:S01]  /*4ca60*/  LDL.LU R11, [R1+0x82c] ;  /* 0x00082c00010b7983 */ /* 0x010f220000300800 */
[----:B------:R-:W-:Y:S01]  /*4ca70*/  MOV R9, R42 ;  /* 0x0000002a00097202 */ /* 0x000fe20000000f00 */
[----:B------:R-:W-:-:S04]  /*4ca80*/  UISETP.GT.AND UP1, UPT, UR17, 0x6c, UPT ;  /* 0x0000006c1100788c */ /* 0x000fc8000bf24270 */
[----:B------:R1:W-:Y:S01]  /*4ca90*/  LDGSTS.E [R3+0x26880], desc[UR14][R8.64], P1 ;  /* 0x2688000008037fae */ /* 0x0003e2000892184e */
[----:B------:R-:W-:-:S04]  /*4caa0*/  USEL UR12, URZ, 0x4, !UP1 ;  /* 0x000000043f0c7887 */ /* 0x000fc8000c800000 */
[----:B------:R-:W-:Y:S01]  /*4cab0*/  USEL UR12, UR12, URZ, !UP0 ;  /* 0x0000003f0c0c7287 */ /* 0x000fe2000c000000 */
[----:B---3--:R-:W-:-:S04]  /*4cac0*/  IADD3 R16, P1, R16, UR13, RZ ;  /* 0x0000000d10107c10 */ /* 0x008fc8000ff3e0ff */
[----:B------:R-:W-:Y:S01]  /*4cad0*/  IADD3.X R40, R40, UR8, RZ, P1, !PT ;  /* 0x0000000828287c10 */ /* 0x000fe20008ffe4ff */
[----:B------:R-:W-:Y:S04]  /*4cae0*/  STL [R1+0x7e8], R16 ;  /* 0x0007e81001007387 */ /* 0x000fe80000100800 */
[----:B------:R3:W-:Y:S04]  /*4caf0*/  STL [R1+0x7e4], R40 ;  /* 0x0007e42801007387 */ /* 0x0007e80000100800 */
[----:B------:R-:W4:Y:S04]  /*4cb00*/  LDL.LU R46, [R1+0x864] ;  /* 0x00086400012e7983 */ /* 0x000f280000300800 */
[----:B------:R-:W4:Y:S01]  /*4cb10*/  LDL.LU R44, [R1+0x868] ;  /* 0x00086800012c7983 */ /* 0x000f220000300800 */
[----:B------:R-:W-:-:S03]  /*4cb20*/  ISETP.NE.U32.AND P0, PT, RZ, UR12, PT ;  /* 0x0000000cff007c0c */ /* 0x000fc6000bf05070 */
[----:B------:R-:W4:Y:S01]  /*4cb30*/  LDL.LU R43, [R1+0x86c] ;  /* 0x00086c00012b7983 */ /* 0x000f220000300800 */
[----:B-1----:R-:W-:-:S03]  /*4cb40*/  MOV R9, R40 ;  /* 0x0000002800097202 */ /* 0x002fc60000000f00 */
[----:B------:R-:W4:Y:S01]  /*4cb50*/  LDL.LU R42, [R1+0x870] ;  /* 0x00087000012a7983 */ /* 0x000f220000300800 */
[----:B------:R-:W-:-:S03]  /*4cb60*/  IMAD.MOV.U32 R8, RZ, RZ, R16 ;  /* 0x000000ffff087224 */ /* 0x000fc600078e0010 */
[----:B---3--:R-:W3:Y:S04]  /*4cb70*/  LDL.LU R40, [R1+0x8a4] ;  /* 0x0008a40001287983 */ /* 0x008ee80000300800 */
[----:B------:R-:W3:Y:S04]  /*4cb80*/  LDL.LU R16, [R1+0x8a8] ;  /* 0x0008a80001107983 */ /* 0x000ee80000300800 */
[----:B------:R1:W-:Y:S01]  /*4cb90*/  LDGSTS.E [R3+0x26c00], desc[UR14][R8.64], P0 ;  /* 0x26c0000008037fae */ /* 0x0003e2000812184e */
[----:B------:R-:W-:Y:S02]  /*4cba0*/  IADD3 R19, P2, R19, UR13, RZ ;  /* 0x0000000d13137c10 */ /* 0x000fe4000ff5e0ff */
[----:B------:R-:W-:-:S03]  /*4cbb0*/  IADD3 R17, P3, R17, UR13, RZ ;  /* 0x0000000d11117c10 */ /* 0x000fc6000ff7e0ff */
[----:B-1----:R-:W-:Y:S01]  /*4cbc0*/  IMAD.MOV.U32 R8, RZ, RZ, R19 ;  /* 0x000000ffff087224 */ /* 0x002fe200078e0013 */
[----:B------:R1:W-:Y:S01]  /*4cbd0*/  STL [R1+0x7f0], R19 ;  /* 0x0007f01301007387 */ /* 0x0003e20000100800 */
[----:B------:R-:W-:-:S04]  /*4cbe0*/  IADD3.X R41, R41, UR8, RZ, P2, !PT ;  /* 0x0000000829297c10 */ /* 0x000fc800097fe4ff */
[----:B------:R-:W-:Y:S01]  /*4cbf0*/  MOV R9, R41 ;  /* 0x0000002900097202 */ /* 0x000fe20000000f00 */
[----:B------:R-:W-:Y:S01]  /*4cc00*/  STL [R1+0x7ec], R41 ;  /* 0x0007ec2901007387 */ /* 0x000fe20000100800 */
[----:B------:R-:W-:-:S03]  /*4cc10*/  IADD3.X R18, R18, UR8, RZ, P3, !PT ;  /* 0x0000000812127c10 */ /* 0x000fc60009ffe4ff */
[----:B------:R2:W-:Y:S04]  /*4cc20*/  STL [R1+0x828], R17 ;  /* 0x0008281101007387 */ /* 0x0005e80000100800 */
[----:B------:R2:W-:Y:S04]  /*4cc30*/  LDGSTS.E [R3+0x26c80], desc[UR14][R8.64], P0 ;  /* 0x26c8000008037fae */ /* 0x0005e8000812184e */
[----:B------:R-:W-:Y:S04]  /*4cc40*/  STL [R1+0x824], R18 ;  /* 0x0008241201007387 */ /* 0x000fe80000100800 */
[----:B-1----:R-:W3:Y:S01]  /*4cc50*/  LDL.LU R19, [R1+0x8ac] ;  /* 0x0008ac0001137983 */ /* 0x002ee20000300800 */
[----:B--2---:R-:W-:-:S03]  /*4cc60*/  IMAD.MOV.U32 R8, RZ, RZ, R17 ;  /* 0x000000ffff087224 */ /* 0x004fc600078e0011 */
[----:B------:R-:W2:Y:S01]  /*4cc70*/  LDL.LU R17, [R1+0x8b0] ;  /* 0x0008b00001117983 */ /* 0x000ea20000300800 */
[----:B------:R-:W-:-:S04]  /*4cc80*/  UISETP.GT.AND UP1, UPT, UR17, 0x70, UPT ;  /* 0x000000701100788c */ /* 0x000fc8000bf24270 */
[----:B------:R-:W-:-:S04]  /*4cc90*/  USEL UR12, URZ, 0x4, !UP1 ;  /* 0x000000043f0c7887 */ /* 0x000fc8000c800000 */
[----:B------:R-:W-:Y:S01]  /*4cca0*/  USEL UR12, UR12, URZ, !UP0 ;  /* 0x0000003f0c0c7287 */ /* 0x000fe2000c000000 */
[----:B------:R-:W-:-:S05]  /*4ccb0*/  IADD3 R10, P0, R10, UR13, RZ ;  /* 0x0000000d0a0a7c10 */ /* 0x000fca000ff1e0ff */
[----:B------:R-:W-:Y:S02]  /*4ccc0*/  ISETP.NE.U32.AND P1, PT, RZ, UR12, PT ;  /* 0x0000000cff007c0c */ /* 0x000fe4000bf25070 */
[----:B------:R-:W-:Y:S01]  /*4ccd0*/  MOV R9, R18 ;  /* 0x0000001200097202 */ /* 0x000fe20000000f00 */
[----:B------:R-:W-:Y:S10]  /*4cce0*/  STL [R1+0x830], R10 ;  /* 0x0008300a01007387 */ /* 0x000ff40000100800 */
[----:B------:R1:W-:Y:S02]  /*4ccf0*/  LDGSTS.E [R3+0x27000], desc[UR14][R8.64], P1 ;  /* 0x2700000008037fae */ /* 0x0003e4000892184e */
[----:B-1----:R-:W-:Y:S01]  /*4cd00*/  IMAD.MOV.U32 R8, RZ, RZ, R10 ;  /* 0x000000ffff087224 */ /* 0x002fe200078e000a */
[----:B----4-:R-:W-:-:S04]  /*4cd10*/  IADD3.X R11, R11, UR8, RZ, P0, !PT ;  /* 0x000000080b0b7c10 */ /* 0x010fc800087fe4ff */
[----:B------:R-:W-:Y:S01]  /*4cd20*/  MOV R9, R11 ;  /* 0x0000000b00097202 */ /* 0x000fe20000000f00 */
[----:B------:R1:W-:Y:S04]  /*4cd30*/  STL [R1+0x82c], R11 ;  /* 0x00082c0b01007387 */ /* 0x0003e80000100800 */
[----:B------:R-:W4:Y:S01]  /*4cd40*/  LDL.LU R41, [R1+0x8e4] ;  /* 0x0008e40001297983 */ /* 0x000f220000300800 */
[----:B------:R-:W-:-:S03]  /*4cd50*/  UISETP.GT.AND UP1, UPT, UR17, 0x74, UPT ;  /* 0x000000741100788c */ /* 0x000fc6000bf24270 */
[----:B------:R1:W-:Y:S04]  /*4cd60*/  LDGSTS.E [R3+0x27080], desc[UR14][R8.64], P1 ;  /* 0x2708000008037fae */ /* 0x0003e8000892184e */
[----:B-1----:R-:W4:Y:S04]  /*4cd70*/  LDL.LU R11, [R1+0x8e8] ;  /* 0x0008e800010b7983 */ /* 0x002f280000300800 */
[----:B------:R-:W4:Y:S04]  /*4cd80*/  LDL.LU R18, [R1+0x8ec] ;  /* 0x0008ec0001127983 */ /* 0x000f280000300800 */
[----:B------:R-:W4:Y:S01]  /*4cd90*/  LDL.LU R10, [R1+0x8f0] ;  /* 0x0008f000010a7983 */ /* 0x000f220000300800 */
[----:B------:R-:W-:-:S04]  /*4cda0*/  USEL UR12, URZ, 0x4, !UP1 ;  /* 0x000000043f0c7887 */ /* 0x000fc8000c800000 */
[----:B------:R-:W-:-:S06]  /*4cdb0*/  USEL UR12, UR12, URZ, !UP0 ;  /* 0x0000003f0c0c7287 */ /* 0x000fcc000c000000 */
[----:B------:R-:W-:Y:S01]  /*4cdc0*/  ISETP.NE.U32.AND P0, PT, RZ, UR12, PT ;  /* 0x0000000cff007c0c */ /* 0x000fe2000bf05070 */
[----:B------:R-:W-:Y:S01]  /*4cdd0*/  UISETP.GT.AND UP1, UPT, UR17, 0x78, UPT ;  /* 0x000000781100788c */ /* 0x000fe2000bf24270 */
[----:B------:R-:W-:-:S04]  /*4cde0*/  IADD3 R44, P1, R44, UR13, RZ ;  /* 0x0000000d2c2c7c10 */ /* 0x000fc8000ff3e0ff */
[----:B------:R-:W-:Y:S01]  /*4cdf0*/  IADD3.X R46, R46, UR8, RZ, P1, !PT ;  /* 0x000000082e2e7c10 */ /* 0x000fe20008ffe4ff */
[----:B------:R-:W-:Y:S01]  /*4ce00*/  IMAD.MOV.U32 R8, RZ, RZ, R44 ;  /* 0x000000ffff087224 */ /* 0x000fe200078e002c */
[----:B------:R-:W-:Y:S02]  /*4ce10*/  IADD3 R42, P2, R42, UR13, RZ ;  /* 0x0000000d2a2a7c10 */ /* 0x000fe4000ff5e0ff */
[----:B------:R-:W-:Y:S01]  /*4ce20*/  MOV R9, R46 ;  /* 0x0000002e00097202 */ /* 0x000fe20000000f00 */
[----:B------:R-:W-:Y:S01]  /*4ce30*/  USEL UR12, URZ, 0x4, !UP1 ;  /* 0x000000043f0c7887 */ /* 0x000fe2000c800000 */
[----:B------:R-:W-:Y:S02]  /*4ce40*/  IADD3.X R43, R43, UR8, RZ, P2, !PT ;  /* 0x000000082b2b7c10 */ /* 0x000fe400097fe4ff */
[----:B---3--:R-:W-:Y:S01]  /*4ce50*/  IADD3 R16, P3, R16, UR13, RZ ;  /* 0x0000000d10107c10 */ /* 0x008fe2000ff7e0ff */
[----:B------:R1:W-:Y:S01]  /*4ce60*/  LDGSTS.E [R3+0x27400], desc[UR14][R8.64], P0 ;  /* 0x2740000008037fae */ /* 0x0003e2000812184e */
[----:B------:R-:W-:-:S02]  /*4ce70*/  USEL UR12, UR12, URZ, !UP0 ;  /* 0x0000003f0c0c7287 */ /* 0x000fc4000c000000 */
[----:B------:R-:W-:Y:S01]  /*4ce80*/  IADD3.X R40, R40, UR8, RZ, P3, !PT ;  /* 0x0000000828287c10 */ /* 0x000fe20009ffe4ff */
[----:B------:R-:W-:Y:S04]  /*4ce90*/  STL [R1+0x868], R44 ;  /* 0x0008682c01007387 */ /* 0x000fe80000100800 */
[----:B------:R-:W-:Y:S01]  /*4cea0*/  STL [R1+0x864], R46 ;  /* 0x0008642e01007387 */ /* 0x000fe20000100800 */
[----:B-1----:R-:W-:Y:S01]  /*4ceb0*/  IMAD.MOV.U32 R8, RZ, RZ, R42 ;  /* 0x000000ffff087224 */ /* 0x002fe200078e002a */
[----:B------:R-:W-:Y:S02]  /*4cec0*/  MOV R9, R43 ;  /* 0x0000002b00097202 */ /* 0x000fe40000000f00 */
[----:B------:R-:W-:Y:S01]  /*4ced0*/  STL [R1+0x870], R42 ;  /* 0x0008702a01007387 */ /* 0x000fe20000100800 */
[----:B------:R-:W-:-:S03]  /*4cee0*/  ISETP.NE.U32.AND P1, PT, RZ, UR12, PT ;  /* 0x0000000cff007c0c */ /* 0x000fc6000bf25070 */
[----:B------:R-:W-:Y:S04]  /*4cef0*/  STL [R1+0x86c], R43 ;  /* 0x00086c2b01007387 */ /* 0x000fe80000100800 */
[----:B------:R-:W-:Y:S04]  /*4cf00*/  STL [R1+0x8a8], R16 ;  /* 0x0008a81001007387 */ /* 0x000fe80000100800 */
[----:B------:R1:W-:Y:S04]  /*4cf10*/  LDGSTS.E [R3+0x27480], desc[UR14][R8.64], P0 ;  /* 0x2748000008037fae */ /* 0x0003e8000812184e */
[----:B------:R3:W-:Y:S01]  /*4cf20*/  STL [R1+0x8a4], R40 ;  /* 0x0008a42801007387 */ /* 0x0007e20000100800 */
[----:B-1----:R-:W-:Y:S01]  /*4cf30*/  MOV R9, R40 ;  /* 0x0000002800097202 */ /* 0x002fe20000000f00 */
[----:B------:R-:W-:-:S02]  /*4cf40*/  IMAD.MOV.U32 R8, RZ, RZ, R16 ;  /* 0x000000ffff087224 */ /* 0x000fc400078e0010 */
[----:B---3--:R-:W3:Y:S04]  /*4cf50*/  LDL.LU R40, [R1+0x1c4c] ;  /* 0x001c4c0001287983 */ /* 0x008ee80000300800 */
[----:B------:R-:W3:Y:S04]  /*4cf60*/  LDL.LU R16, [R1+0x1c64] ;  /* 0x001c640001107983 */ /* 0x000ee80000300800 */
[----:B------:R1:W-:Y:S01]  /*4cf70*/  LDGSTS.E [R3+0x27800], desc[UR14][R8.64], P1 ;  /* 0x2780000008037fae */ /* 0x0003e2000892184e */
[----:B------:R-:W-:Y:S01]  /*4cf80*/  UISETP.GT.AND UP1, UPT, UR17, 0x7c, UPT ;  /* 0x0000007c1100788c */ /* 0x000fe2000bf24270 */
[----:B--2---:R-:W-:-:S04]  /*4cf90*/  IADD3 R17, P0, R17, UR13, RZ ;  /* 0x0000000d11117c10 */ /* 0x004fc8000ff1e0ff */
[----:B------:R-:W-:Y:S01]  /*4cfa0*/  IADD3.X R19, R19, UR8, RZ, P0, !PT ;  /* 0x0000000813137c10 */ /* 0x000fe200087fe4ff */
[----:B------:R-:W-:Y:S01]  /*4cfb0*/  STL [R1+0x8b0], R17 ;  /* 0x0008b01101007387 */ /* 0x000fe20000100800 */
[----:B-1----:R-:W-:Y:S02]  /*4cfc0*/  IMAD.MOV.U32 R8, RZ, RZ, R17 ;  /* 0x000000ffff087224 */ /* 0x002fe400078e0011 */
[----:B------:R-:W-:Y:S01]  /*4cfd0*/  MOV R9, R19 ;  /* 0x0000001300097202 */ /* 0x000fe20000000f00 */
[----:B------:R1:W-:Y:S01]  /*4cfe0*/  STL [R1+0x8ac], R19 ;  /* 0x0008ac1301007387 */ /* 0x0003e20000100800 */
[----:B------:R-:W-:-:S03]  /*4cff0*/  USEL UR12, URZ, 0x4, !UP1 ;  /* 0x000000043f0c7887 */ /* 0x000fc6000c800000 */
[----:B------:R2:W-:Y:S04]  /*4d000*/  LDGSTS.E [R3+0x27880], desc[UR14][R8.64], P1 ;  /* 0x2788000008037fae */ /* 0x0005e8000892184e */
[----:B-1----:R-:W3:Y:S04]  /*4d010*/  LDL.LU R19, [R1+0x1c44] ;  /* 0x001c440001137983 */ /* 0x002ee80000300800 */
[----:B------:R-:W3:Y:S01]  /*4d020*/  LDL.LU R17, [R1+0x1c50] ;  /* 0x001c500001117983 */ /* 0x000ee20000300800 */
[----:B------:R-:W-:-:S06]  /*4d030*/  USEL UR12, UR12, URZ, !UP0 ;  /* 0x0000003f0c0c7287 */ /* 0x000fcc000c000000 */
[----:B------:R-:W-:Y:S02]  /*4d040*/  ISETP.NE.U32.AND P0, PT, RZ, UR12, PT ;  /* 0x0000000cff007c0c */ /* 0x000fe4000bf05070 */
[----:B----4-:R-:W-:-:S04]  /*4d050*/  IADD3 R11, P1, R11, UR13, RZ ;  /* 0x0000000d0b0b7c10 */ /* 0x010fc8000ff3e0ff */
[----:B------:R-:W-:Y:S02]  /*4d060*/  IADD3.X R41, R41, UR8, RZ, P1, !PT ;  /* 0x0000000829297c10 */ /* 0x000fe40008ffe4ff */
[----:B------:R-:W-:Y:S01]  /*4d070*/  IADD3 R10, P2, R10, UR13, RZ ;  /* 0x0000000d0a0a7c10 */ /* 0x000fe2000ff5e0ff */
[----:B------:R1:W-:Y:S01]  /*4d080*/  STL [R1+0x8e8], R11 ;  /* 0x0008e80b01007387 */ /* 0x0003e20000100800 */
[----:B--2---:R-:W-:Y:S01]  /*4d090*/  IMAD.MOV.U32 R8, RZ, RZ, R11 ;  /* 0x000000ffff087224 */ /* 0x004fe200078e000b */
[----:B------:R-:W-:Y:S02]  /*4d0a0*/  MOV R9, R41 ;  /* 0x0000002900097202 */ /* 0x000fe40000000f00 */
[----:B------:R-:W-:Y:S01]  /*4d0b0*/  IADD3.X R18, R18, UR8, RZ, P2, !PT ;  /* 0x0000000812127c10 */ /* 0x000fe200097fe4ff */
[----:B------:R-:W-:Y:S04]  /*4d0c0*/  STL [R1+0x8e4], R41 ;  /* 0x0008e42901007387 */ /* 0x000fe80000100800 */
[----:B------:R-:W-:Y:S04]  /*4d0d0*/  STL [R1+0x8f0], R10 ;  /* 0x0008f00a01007387 */ /* 0x000fe80000100800 */
[----:B-1----:R-:W2:Y:S04]  /*4d0e0*/  LDL.LU R11, [R1+0x1c18] ;  /* 0x001c1800010b7983 */ /* 0x002ea80000300800 */
[----:B------:R1:W-:Y:S04]  /*4d0f0*/  STL [R1+0x8ec], R18 ;  /* 0x0008ec1201007387 */ /* 0x0003e80000100800 */
[----:B------:R4:W-:Y:S04]  /*4d100*/  LDGSTS.E [R3+0x27c00], desc[UR14][R8.64], P0 ;  /* 0x27c0000008037fae */ /* 0x0009e8000812184e */
[----:B------:R-:W2:Y:S04]  /*4d110*/  LDL.LU R43, [R1+0x1c0c] ;  /* 0x001c0c00012b7983 */ /* 0x000ea80000300800 */
[----:B------:R-:W2:Y:S01]  /*4d120*/  LDL.LU R42, [R1+0x1c04] ;  /* 0x001c0400012a7983 */ /* 0x000ea20000300800 */
[----:B----4-:R-:W-:-:S03]  /*4d130*/  MOV R9, R18 ;  /* 0x0000001200097202 */ /* 0x010fc60000000f00 */
[----:B-1----:R-:W4:Y:S01]  /*4d140*/  LDL.LU R18, [R1+0x1c10] ;  /* 0x001c100001127983 */ /* 0x002f220000300800 */
[----:B------:R-:W-:-:S03]  /*4d150*/  IMAD.MOV.U32 R8, RZ, RZ, R10 ;  /* 0x000000ffff087224 */ /* 0x000fc600078e000a */
[----:B------:R-:W4:Y:S04]  /*4d160*/  LDL.LU R41, [R1+0x1bcc] ;  /* 0x001bcc0001297983 */ /* 0x000f280000300800 */
[----:B------:R-:W4:Y:S01]  /*4d170*/  LDL.LU R10, [R1+0x1bd8] ;  /* 0x001bd800010a7983 */ /* 0x000f220000300800 */
[----:B------:R-:W-:-:S03]  /*4d180*/  UISETP.GT.AND UP1, UPT, UR17, 0x1, UPT ;  /* 0x000000011100788c */ /* 0x000fc6000bf24270 */
[----:B------:R1:W-:Y:S01]  /*4d190*/  LDGSTS.E [R3+0x27c80], desc[UR14][R8.64], P0 ;  /* 0x27c8000008037fae */ /* 0x0003e2000812184e */
[----:B------:R-:W-:-:S04]  /*4d1a0*/  USEL UR12, URZ, 0x4, !UP1 ;  /* 0x000000043f0c7887 */ /* 0x000fc8000c800000 */
[----:B------:R-:W-:-:S06]  /*4d1b0*/  USEL UR12, UR12, URZ, !UP0 ;  /* 0x0000003f0c0c7287 */ /* 0x000fcc000c000000 */
[----:B------:R-:W-:Y:S02]  /*4d1c0*/  ISETP.NE.U32.AND P0, PT, RZ, UR12, PT ;  /* 0x0000000cff007c0c */ /* 0x000fe4000bf05070 */
[----:B-1----:R-:W-:-:S05]  /*4d1d0*/  LOP3.LUT R3, R62, 0x20, RZ, 0x3c, !PT ;  /* 0x000000203e037812 */ /* 0x002fca00078e3cff */
[----:B------:R-:W-:Y:S01]  /*4d1e0*/  VIADD R3, R3, UR18 ;  /* 0x0000001203037c36 */ /* 0x000fe20008000000 */
[----:B---3--:R-:W-:-:S04]  /*4d1f0*/  IADD3 R16, P1, R16, UR13, RZ ;  /* 0x0000000d10107c10 */ /* 0x008fc8000ff3e0ff */
[----:B------:R-:W-:Y:S01]  /*4d200*/  IADD3.X R40, R40, UR8, RZ, P1, !PT ;  /* 0x0000000828287c10 */ /* 0x000fe20008ffe4ff */
[----:B------:R-:W-:Y:S01]  /*4d210*/  STL [R1+0x1c64], R16 ;  /* 0x001c641001007387 */ /* 0x000fe20000100800 */
[----:B------:R-:W-:-:S03]  /*4d220*/  MOV R8, R16 ;  /* 0x0000001000087202 */ /* 0x000fc60000000f00 */
[----:B------:R1:W-:Y:S01]  /*4d230*/  STL [R1+0x1c4c], R40 ;  /* 0x001c4c2801007387 */ /* 0x0003e20000100800 */
[----:B------:R-:W-:-:S05]  /*4d240*/  IMAD.MOV.U32 R9, RZ, RZ, R40 ;  /* 0x000000ffff097224 */ /* 0x000fca00078e0028 */
[----:B------:R3:W-:Y:S04]  /*4d250*/  LDGSTS.E [R3+0x20100], desc[UR14][R8.64], P0 ;  /* 0x2010000008037fae */ /* 0x0007e8000812184e */
[----:B-1----:R-:W4:Y:S04]  /*4d260*/  LDL.LU R40, [R1+0x1bc4] ;  /* 0x001bc40001287983 */ /* 0x002f280000300800 */
[----:B------:R-:W4:Y:S01]  /*4d270*/  LDL.LU R16, [R1+0x1bd0] ;  /* 0x001bd00001107983 */ /* 0x000f220000300800 */
[----:B------:R-:W-:Y:S01]  /*4d280*/  UISETP.GT.AND UP1, UPT, UR17, 0x5, UPT ;  /* 0x000000051100788c */ /* 0x000fe2000bf24270 */
[----:B------:R-:W-:-:S04]  /*4d290*/  IADD3 R17, P1, R17, UR13, RZ ;  /* 0x0000000d11117c10 */ /* 0x000fc8000ff3e0ff */
[----:B------:R-:W-:Y:S01]  /*4d2a0*/  IADD3.X R19, R19, UR8, RZ, P1, !PT ;  /* 0x0000000813137c10 */ /* 0x000fe20008ffe4ff */
[----:B------:R-:W-:Y:S01]  /*4d2b0*/  STL [R1+0x1c50], R17 ;  /* 0x001c501101007387 */ /* 0x000fe20000100800 */
[----:B---3--:R-:W-:-:S03]  /*4d2c0*/  MOV R8, R17 ;  /* 0x0000001100087202 */ /* 0x008fc60000000f00 */
[----:B------:R1:W-:Y:S01]  /*4d2d0*/  STL [R1+0x1c44], R19 ;  /* 0x001c441301007387 */ /* 0x0003e20000100800 */
[----:B------:R-:W-:Y:S01]  /*4d2e0*/  IMAD.MOV.U32 R9, RZ, RZ, R19 ;  /* 0x000000ffff097224 */ /* 0x000fe200078e0013 */
[----:B------:R-:W-:Y:S02]  /*4d2f0*/  USEL UR12, URZ, 0x4, !UP1 ;  /* 0x000000043f0c7887 */ /* 0x000fe4000c800000 */
[----:B-1----:R-:W3:Y:S04]  /*4d300*/  LDL.LU R19, [R1+0x1b8c] ;  /* 0x001b8c0001137983 */ /* 0x002ee80000300800 */
[----:B------:R-:W3:Y:S01]  /*4d310*/  LDL.LU R17, [R1+0x1b98] ;  /* 0x001b980001117983 */ /* 0x000ee20000300800 */
[----:B------:R-:W-:-:S03]  /*4d320*/  USEL UR12, UR12, URZ, !UP0 ;  /* 0x0000003f0c0c7287 */ /* 0x000fc6000c000000 */
[----:B------:R1:W-:Y:S03]  /*4d330*/  LDGSTS.E [R3+0x20180], desc[UR14][R8.64], P0 ;  /* 0x2018000008037fae */ /* 0x0003e6000812184e */
[----:B------:R-:W-:Y:S02]  /*4d340*/  ISETP.NE.U32.AND P0, PT, RZ, UR12, PT ;  /* 0x0000000cff007c0c */ /* 0x000fe4000bf05070 */
[----:B--2---:R-:W-:-:S05]  /*4d350*/  IADD3 R11, P1, R11, UR13, RZ ;  /* 0x0000000d0b0b7c10 */ /* 0x004fca000ff3e0ff */
[----:B------:R2:W-:Y:S01]  /*4d360*/  STL [R1+0x1c18], R11 ;  /* 0x001c180b01007387 */ /* 0x0005e20000100800 */
[----:B-1----:R-:W-:Y:S02]  /*4d370*/  MOV R8, R11 ;  /* 0x0000000b00087202 */ /* 0x002fe40000000f00 */
[----:B------:R-:W-:-:S05]  /*4d380*/  IADD3.X R43, R43, UR8, RZ, P1, !PT ;  /* 0x000000082b2b7c10 */ /* 0x000fca0008ffe4ff */
[----:B------:R-:W-:Y:S04]  /*4d390*/  STL [R1+0x1c0c], R43 ;  /* 0x001c0c2b01007387 */ /* 0x000fe80000100800 */
[----:B------:R-:W3:Y:S01]  /*4d3a0*/  LDL.LU R44, [R1+0x1b90] ;  /* 0x001b9000012c7983 */ /* 0x000ee20000300800 */
[----:B----4-:R-:W-:-:S03]  /*4d3b0*/  IADD3 R18, P2, R18, UR13, RZ ;  /* 0x0000000d12127c10 */ /* 0x010fc6000ff5e0ff */
[----:B--2---:R-:W2:Y:S01]  /*4d3c0*/  LDL.LU R11, [R1+0x1b58] ;  /* 0x001b5800010b7983 */ /* 0x004ea20000300800 */
[----:B------:R-:W-:Y:S02]  /*4d3d0*/  IADD3.X R42, R42, UR8, RZ, P2, !PT ;  /* 0x000000082a2a7c10 */ /* 0x000fe400097fe4ff */
[----:B------:R-:W-:Y:S01]  /*4d3e0*/  IADD3 R10, P3, R10, UR13, RZ ;  /* 0x0000000d0a0a7c10 */ /* 0x000fe2000ff7e0ff */
[----:B------:R1:W-:Y:S01]  /*4d3f0*/  STL [R1+0x1c10], R18 ;  /* 0x001c101201007387 */ /* 0x0003e20000100800 */
[----:B------:R-:W-:-:S03]  /*4d400*/  IMAD.MOV.U32 R9, RZ, RZ, R43 ;  /* 0x000000ffff097224 */ /* 0x000fc600078e002b */
[----:B------:R-:W-:Y:S01]  /*4d410*/  STL [R1+0x1c04], R42 ;  /* 0x001c042a01007387 */ /* 0x000fe20000100800 */
[----:B------:R-:W-:-:S03]  /*4d420*/  IADD3.X R41, R41, UR8, RZ, P3, !PT ;  /* 0x0000000829297c10 */ /* 0x000fc60009ffe4ff */
[----:B------:R4:W-:Y:S04]  /*4d430*/  STL [R1+0x1bd8], R10 ;  /* 0x001bd80a01007387 */ /* 0x0009e80000100800 */
[----:B------:R-:W2:Y:S04]  /*4d440*/  LDL.LU R46, [R1+0x1b84] ;  /* 0x001b8400012e7983 */ /* 0x000ea80000300800 */
[----:B------:R1:W-:Y:S04]  /*4d450*/  LDGSTS.E [R3+0x20500], desc[UR14][R8.64], P0 ;  /* 0x2050000008037fae */ /* 0x0003e8000812184e */
[----:B------:R-:W-:Y:S01]  /*4d460*/  STL [R1+0x1bcc], R41 ;  /* 0x001bcc2901007387 */ /* 0x000fe20000100800 */
[----:B-1----:R-:W-:-:S03]  /*4d470*/  MOV R8, R18 ;  /* 0x0000001200087202 */ /* 0x002fc60000000f00 */
[----:B------:R-:W2:Y:S01]  /*4d480*/  LDL.LU R18, [R1+0x1b4c] ;  /* 0x001b4c0001127983 */ /* 0x000ea20000300800 */
[----:B------:R-:W-:-:S04]  /*4d490*/  UISETP.GT.AND UP1, UPT, UR17, 0x9, UPT ;  /* 0x000000091100788c */ /* 0x000fc8000bf24270 */
[----:B------:R-:W-:-:S04]  /*4d4a0*/  USEL UR12, URZ, 0x4, !UP1 ;  /* 0x000000043f0c7887 */ /* 0x000fc8000c800000 */
[----:B------:R-:W-:Y:S01]  /*4d4b0*/  USEL UR12, UR12, URZ, !UP0 ;  /* 0x0000003f0c0c7287 */ /* 0x000fe2000c000000 */
[----:B------:R-:W-:-:S05]  /*4d4c0*/  IMAD.MOV.U32 R9, RZ, RZ, R42 ;  /* 0x000000ffff097224 */ /* 0x000fca00078e002a */
[----:B------:R-:W-:Y:S01]  /*4d4d0*/  ISETP.NE.U32.AND P1, PT, RZ, UR12, PT ;  /* 0x0000000cff007c0c */ /* 0x000fe2000bf25070 */
[----:B------:R1:W-:Y:S02]  /*4d4e0*/  LDGSTS.E [R3+0x20580], desc[UR14][R8.64], P0 ;  /* 0x2058000008037fae */ /* 0x0003e4000812184e */
[----:B-1----:R-:W-:Y:S01]  /*4d4f0*/  MOV R8, R10 ;  /* 0x0000000a00087202 */ /* 0x002fe20000000f00 */
[----:B------:R-:W-:Y:S01]  /*4d500*/  IMAD.MOV.U32 R9, RZ, RZ, R41 ;  /* 0x000000ffff097224 */ /* 0x000fe200078e0029 */
[----:B----4-:R-:W4:Y:S01]  /*4d510*/  LDL.LU R10, [R1+0x1b50] ;  /* 0x001b5000010a7983 */ /* 0x010f220000300800 */
[----:B------:R-:W-:-:S07]  /*4d520*/  IADD3 R16, P0, R16, UR13, RZ ;  /* 0x0000000d10107c10 */ /* 0x000fce000ff1e0ff */
[----:B------:R1:W-:Y:S01]  /*4d530*/  LDGSTS.E [R3+0x20900], desc[UR14][R8.64], P1 ;  /* 0x2090000008037fae */ /* 0x0003e2000892184e */
[----:B------:R-:W-:-:S03]  /*4d540*/  IADD3.X R40, R40, UR8, RZ, P0, !PT ;  /* 0x0000000828287c10 */ /* 0x000fc600087fe4ff */
[----:B------:R-:W-:Y:S04]  /*4d550*/  STL [R1+0x1bd0], R16 ;  /* 0x001bd01001007387 */ /* 0x000fe80000100800 */
[----:B------:R1:W-:Y:S02]  /*4d560*/  STL [R1+0x1bc4], R40 ;  /* 0x001bc42801007387 */ /* 0x0003e40000100800 */
[----:B-1----:R-:W-:Y:S01]  /*4d570*/  MOV R8, R16 ;  /* 0x0000001000087202 */ /* 0x002fe20000000f00 */
[----:B------:R-:W-:Y:S02]  /*4d580*/  IMAD.MOV.U32 R9, RZ, RZ, R40 ;  /* 0x000000ffff097224 */ /* 0x000fe400078e0028 */
[----:B------:R-:W4:Y:S04]  /*4d590*/  LDL.LU R40, [R1+0x1b44] ;  /* 0x001b440001287983 */ /* 0x000f280000300800 */
[----:B------:R1:W-:Y:S04]  /*4d5a0*/  LDGSTS.E [R3+0x20980], desc[UR14][R8.64], P1 ;  /* 0x2098000008037fae */ /* 0x0003e8000892184e */
[----:B------:R-:W4:Y:S01]  /*4d5b0*/  LDL.LU R16, [R1+0x1b18] ;  /* 0x001b180001107983 */ /* 0x000f220000300800 */
[----:B------:R-:W-:Y:S01]  /*4d5c0*/  UISETP.GT.AND UP1, UPT, UR17, 0xd, UPT ;  /* 0x0000000d1100788c */ /* 0x000fe2000bf24270 */
[----:B---3--:R-:W-:-:S04]  /*4d5d0*/  IADD3 R17, P1, R17, UR13, RZ ;  /* 0x0000000d11117c10 */ /* 0x008fc8000ff3e0ff */
[----:B------:R-:W-:Y:S01]  /*4d5e0*/  IADD3.X R19, R19, UR8, RZ, P1, !PT ;  /* 0x0000000813137c10 */ /* 0x000fe20008ffe4ff */
[----:B------:R-:W-:Y:S04]  /*4d5f0*/  STL [R1+0x1b98], R17 ;  /* 0x001b981101007387 */ /* 0x000fe80000100800 */
[----:B------:R3:W-:Y:S01]  /*4d600*/  STL [R1+0x1b8c], R19 ;  /* 0x001b8c1301007387 */ /* 0x0007e20000100800 */
[----:B-1----:R-:W-:-:S03]  /*4d610*/  IMAD.MOV.U32 R9, RZ, RZ, R19 ;  /* 0x000000ffff097224 */ /* 0x002fc600078e0013 */
[----:B------:R-:W4:Y:S04]  /*4d620*/  LDL.LU R43, [R1+0x1b0c] ;  /* 0x001b0c00012b7983 */ /* 0x000f280000300800 */
[----:B------:R-:W4:Y:S04]  /*4d630*/  LDL.LU R42, [R1+0x1b04] ;  /* 0x001b0400012a7983 */ /* 0x000f280000300800 */
[----:B---3--:R-:W3:Y:S01]  /*4d640*/  LDL.LU R19, [R1+0x1b10] ;  /* 0x001b100001137983 */ /* 0x008ee20000300800 */
[----:B------:R-:W-:-:S03]  /*4d650*/  MOV R8, R17 ;  /* 0x0000001100087202 */ /* 0x000fc60000000f00 */
[----:B------:R-:W3:Y:S01]  /*4d660*/  LDL.LU R41, [R1+0x1acc] ;  /* 0x001acc0001297983 */ /* 0x000ee20000300800 */
[----:B------:R-:W-:-:S03]  /*4d670*/  USEL UR12, URZ, 0x4, !UP1 ;  /* 0x000000043f0c7887 */ /* 0x000fc6000c800000 */
[----:B------:R-:W3:Y:S01]  /*4d680*/  LDL.LU R17, [R1+0x1ad8] ;  /* 0x001ad80001117983 */ /* 0x000ee20000300800 */
[----:B------:R-:W-:-:S06]  /*4d690*/  USEL UR12, UR12, URZ, !UP0 ;  /* 0x0000003f0c0c7287 */ /* 0x000fcc000c000000 */
[----:B------:R-:W-:-:S13]  /*4d6a0*/  ISETP.NE.U32.AND P0, PT, RZ, UR12, PT ;  /* 0x0000000cff007c0c */ /* 0x000fda000bf05070 */
[----:B------:R1:W-:Y:S01]  /*4d6b0*/  LDGSTS.E [R3+0x20d00], desc[UR14][R8.64], P0 ;  /* 0x20d0000008037fae */ /* 0x0003e2000812184e */
[----:B------:R-:W-:Y:S02]  /*4d6c0*/  IADD3 R44, P2, R44, UR13, RZ ;  /* 0x0000000d2c2c7c10 */ /* 0x000fe4000ff5e0ff */
[----:B--2---:R-:W-:Y:S02]  /*4d6d0*/  IADD3 R11, P3, R11, UR13, RZ ;  /* 0x0000000d0b0b7c10 */ /* 0x004fe4000ff7e0ff */
[----:B-1----:R-:W-:Y:S01]  /*4d6e0*/  MOV R8, R44 ;  /* 0x0000002c00087202 */ /* 0x002fe20000000f00 */
[----:B------:R-:W-:Y:S01]  /*4d6f0*/  STL [R1+0x1b90], R44 ;  /* 0x001b902c01007387 */ /* 0x000fe20000100800 */
[----:B------:R-:W-:-:S05]  /*4d700*/  IADD3.X R46, R46, UR8, RZ, P2, !PT ;  /* 0x000000082e2e7c10 */ /* 0x000fca00097fe4ff */
[----:B------:R-:W-:Y:S01]  /*4d710*/  IMAD.MOV.U32 R9, RZ, RZ, R46 ;  /* 0x000000ffff097224 */ /* 0x000fe200078e002e */
[----:B------:R-:W-:Y:S04]  /*4d720*/  STL [R1+0x1b84], R46 ;  /* 0x001b842e01007387 */ /* 0x000fe80000100800 */
[----:B------:R-:W-:Y:S04]  /*4d730*/  STL [R1+0x1b58], R11 ;  /* 0x001b580b01007387 */ /* 0x000fe80000100800 */
[----:B------:R1:W-:Y:S01]  /*4d740*/  LDGSTS.E [R3+0x20d80], desc[UR14][R8.64], P0 ;  /* 0x20d8000008037fae */ /* 0x0003e2000812184e */
[----:B------:R-:W-:-:S05]  /*4d750*/  IADD3.X R18, R18, UR8, RZ, P3, !PT ;  /* 0x0000000812127c10 */ /* 0x000fca0009ffe4ff */
[----:B------:R2:W-:Y:S01]  /*4d760*/  STL [R1+0x1b4c], R18 ;  /* 0x001b4c1201007387 */ /* 0x0005e20000100800 */
[----:B-1----:R-:W-:Y:S01]  /*4d770*/  IMAD.MOV.U32 R9, RZ, RZ, R18 ;  /* 0x000000ffff097224 */ /* 0x002fe200078e0012 */
[----:B------:R-:W-:Y:S02]  /*4d780*/  MOV R8, R11 ;  /* 0x0000000b00087202 */ /* 0x000fe40000000f00 */
[----:B--2---:R-:W2:Y:S04]  /*4d790*/  LDL.LU R18, [R1+0x1ac4] ;  /* 0x001ac40001127983 */ /* 0x004ea80000300800 */
[----:B------:R-:W2:Y:S01]  /*4d7a0*/  LDL.LU R11, [R1+0x1ad0] ;  /* 0x001ad000010b7983 */ /* 0x000ea20000300800 */
[----:B------:R-:W-:-:S04]  /*4d7b0*/  UISETP.GT.AND UP1, UPT, UR17, 0x11, UPT ;  /* 0x000000111100788c */ /* 0x000fc8000bf24270 */
[----:B------:R-:W-:-:S04]  /*4d7c0*/  USEL UR12, URZ, 0x4, !UP1 ;  /* 0x000000043f0c7887 */ /* 0x000fc8000c800000 */
[----:B------:R-:W-:-:S06]  /*4d7d0*/  USEL UR12, UR12, URZ, !UP0 ;  /* 0x0000003f0c0c7287 */ /* 0x000fcc000c000000 */
[----:B------:R-:W-:Y:S02]  /*4d7e0*/  ISETP.NE.U32.AND P1, PT, RZ, UR12, PT ;  /* 0x0000000cff007c0c */ /* 0x000fe4000bf25070 */
[----:B----4-:R-:W-:Y:S01]  /*4d7f0*/  IADD3 R10, P0, R10, UR13, RZ ;  /* 0x0000000d0a0a7c10 */ /* 0x010fe2000ff1e0ff */
[----:B------:R-:W-:-:S04]  /*4d800*/  UISETP.GT.AND UP1, UPT, UR17, 0x15, UPT ;  /* 0x000000151100788c */ /* 0x000fc8000bf24270 */
[----:B------:R-:W-:Y:S01]  /*4d810*/  STL [R1+0x1b50], R10 ;  /* 0x001b500a01007387 */ /* 0x000fe20000100800 */
[----:B------:R-:W-:-:S05]  /*4d820*/  USEL UR12, URZ, 0x4, !UP1 ;  /* 0x000000043f0c7887 */ /* 0x000fca000c800000 */
[----:B------:R1:W-:Y:S01]  /*4d830*/  LDGSTS.E [R3+0x21100], desc[UR14][R8.64], P1 ;  /* 0x2110000008037fae */ /* 0x0003e2000892184e */
[----:B------:R-:W-:-:S05]  /*4d840*/  IADD3.X R40, R40, UR8, RZ, P0, !PT ;  /* 0x0000000828287c10 */ /* 0x000fca00087fe4ff */
[----:B------:R4:W-:Y:S01]  /*4d850*/  STL [R1+0x1b44], R40 ;  /* 0x001b442801007387 */ /* 0x0009e20000100800 */
[----:B-1----:R-:W-:Y:S01]  /*4d860*/  IMAD.MOV.U32 R9, RZ, RZ, R40 ;  /* 0x000000ffff097224 */ /* 0x002fe200078e0028 */
[----:B------:R-:W-:Y:S01]  /*4d870*/  MOV R8, R10 ;  /* 0x0000000a00087202 */ /* 0x000fe20000000f00 */
[----:B------:R-:W-:-:S04]  /*4d880*/  USEL UR12, UR12, URZ, !UP0 ;  /* 0x0000003f0c0c7287 */ /* 0x000fc8000c000000 */
[----:B------:R1:W-:Y:S04]  /*4d890*/  LDGSTS.E [R3+0x21180], desc[UR14][R8.64], P1 ;  /* 0x2118000008037fae */ /* 0x0003e8000892184e */
[----:B----4-:R-:W4:Y:S04]  /*4d8a0*/  LDL.LU R40, [R1+0x1a8c] ;  /* 0x001a8c0001287983 */ /* 0x010f280000300800 */
[----:B------:R-:W4:Y:S01]  /*4d8b0*/  LDL.LU R10, [R1+0x1a98] ;  /* 0x001a9800010a7983 */ /* 0x000f220000300800 */
[----:B------:R-:W-:Y:S02]  /*4d8c0*/  IADD3 R16, P1, R16, UR13, RZ ;  /* 0x0000000d10107c10 */ /* 0x000fe4000ff3e0ff */
[----:B------:R-:W-:-:S03]  /*4d8d0*/  ISETP.NE.U32.AND P0, PT, RZ, UR12, PT ;  /* 0x0000000cff007c0c */ /* 0x000fc6000bf05070 */
[----:B------:R3:W-:Y:S01]  /*4d8e0*/  STL [R1+0x1b18], R16 ;  /* 0x001b181001007387 */ /* 0x0007e20000100800 */
[----:B-1----:R-:W-:Y:S02]  /*4d8f0*/  MOV R8, R16 ;  /* 0x0000001000087202 */ /* 0x002fe40000000f00 */
[----:B------:R-:W-:Y:S02]  /*4d900*/  IADD3.X R43, R43, UR8, RZ, P1, !PT ;  /* 0x000000082b2b7c10 */ /* 0x000fe40008ffe4ff */
[----:B---3--:R-:W-:-:S03]  /*4d910*/  IADD3 R19, P2, R19, UR13, RZ ;  /* 0x0000000d13137c10 */ /* 0x008fc6000ff5e0ff */
[----:B------:R-:W-:Y:S01]  /*4d920*/  STL [R1+0x1b0c], R43 ;  /* 0x001b0c2b01007387 */ /* 0x000fe20000100800 */
[----:B------:R-:W-:-:S03]  /*4d930*/  IADD3.X R42, R42, UR8, RZ, P2, !PT ;  /* 0x000000082a2a7c10 */ /* 0x000fc600097fe4ff */
[----:B------:R-:W3:Y:S01]  /*4d940*/  LDL.LU R44, [R1+0x1a90] ;  /* 0x001a9000012c7983 */ /* 0x000ee20000300800 */
[----:B------:R-:W-:-:S03]  /*4d950*/  IADD3 R17, P3, R17, UR13, RZ ;  /* 0x0000000d11117c10 */ /* 0x000fc6000ff7e0ff */
[----:B------:R-:W3:Y:S01]  /*4d960*/  LDL.LU R16, [R1+0x1a58] ;  /* 0x001a580001107983 */ /* 0x000ee20000300800 */
[----:B------:R-:W-:-:S03]  /*4d970*/  IMAD.MOV.U32 R9, RZ, RZ, R43 ;  /* 0x000000ffff097224 */ /* 0x000fc600078e002b */
[----:B------:R1:W-:Y:S01]  /*4d980*/  STL [R1+0x1b10], R19 ;  /* 0x001b101301007387 */ /* 0x0003e20000100800 */
[----:B------:R-:W-:-:S03]  /*4d990*/  IADD3.X R41, R41, UR8, RZ, P3, !PT ;  /* 0x0000000829297c10 */ /* 0x000fc60009ffe4ff */
[----:B------:R-:W-:Y:S04]  /*4d9a0*/  STL [R1+0x1b04], R42 ;  /* 0x001b042a01007387 */ /* 0x000fe80000100800 */
[----:B------:R1:W-:Y:S04]  /*4d9b0*/  STL [R1+0x1ad8], R17 ;  /* 0x001ad81101007387 */ /* 0x0003e80000100800 */
[----:B------:R-:W3:Y:S04]  /*4d9c0*/  LDL.LU R46, [R1+0x1a84] ;  /* 0x001a8400012e7983 */ /* 0x000ee80000300800 */
[----:B------:R1:W-:Y:S04]  /*4d9d0*/  LDGSTS.E [R3+0x21500], desc[UR14][R8.64], P0 ;  /* 0x2150000008037fae */ /* 0x0003e8000812184e */
[----:B------:R-:W-:Y:S01]  /*4d9e0*/  STL [R1+0x1acc], R41 ;  /* 0x001acc2901007387 */ /* 0x000fe20000100800 */
[----:B------:R-:W-:Y:S01]  /*4d9f0*/  UISETP.GT.AND UP1, UPT, UR17, 0x19, UPT ;  /* 0x000000191100788c */ /* 0x000fe2000bf24270 */
[----:B-1----:R-:W-:-:S02]  /*4da00*/  MOV R8, R19 ;  /* 0x0000001300087202 */ /* 0x002fc40000000f00 */
[----:B------:R-:W3:Y:S01]  /*4da10*/  LDL.LU R19, [R1+0x1a4c] ;  /* 0x001a4c0001137983 */ /* 0x000ee20000300800 */
[----:B------:R-:W-:-:S04]  /*4da20*/  USEL UR12, URZ, 0x4, !UP1 ;  /* 0x000000043f0c7887 */ /* 0x000fc8000c800000 */
[----:B------:R-:W-:Y:S01]  /*4da30*/  USEL UR12, UR12, URZ, !UP0 ;  /* 0x0000003f0c0c7287 */ /* 0x000fe2000c000000 */
[----:B------:R-:W-:-:S05]  /*4da40*/  IMAD.MOV.U32 R9, RZ, RZ, R42 ;  /* 0x000000ffff097224 */ /* 0x000fca00078e002a */
[----:B------:R-:W-:Y:S01]  /*4da50*/  ISETP.NE.U32.AND P1, PT, RZ, UR12, PT ;  /* 0x0000000cff007c0c */ /* 0x000fe2000bf25070 */
[----:B------:R1:W-:Y:S02]  /*4da60*/  LDGSTS.E [R3+0x21580], desc[UR14][R8.64], P0 ;  /* 0x2158000008037fae */ /* 0x0003e4000812184e */
[----:B-1----:R-:W-:Y:S01]  /*4da70*/  MOV R8, R17 ;  /* 0x0000001100087202 */ /* 0x002fe20000000f00 */
[----:B------:R-:W-:Y:S01]  /*4da80*/  IMAD.MOV.U32 R9, RZ, RZ, R41 ;  /* 0x000000ffff097224 */ /* 0x000fe200078e0029 */
[----:B------:R-:W3:Y:S08]  /*4da90*/  LDL.LU R17, [R1+0x1a50] ;  /* 0x001a500001117983 */ /* 0x000ef00000300800 */
[----:B------:R1:W-:Y:S01]  /*4daa0*/  LDGSTS.E [R3+0x21900], desc[UR14][R8.64], P1 ;  /* 0x2190000008037fae */ /* 0x0003e2000892184e */
[----:B--2---:R-:W-:-:S04]  /*4dab0*/  IADD3 R11, P0, R11, UR13, RZ ;  /* 0x0000000d0b0b7c10 */ /* 0x004fc8000ff1e0ff */
[----:B------:R-:W-:Y:S01]  /*4dac0*/  IADD3.X R18, R18, UR8, RZ, P0, !PT ;  /* 0x0000000812127c10 */ /* 0x000fe200087fe4ff */
[----:B------:R-:W-:Y:S04]  /*4dad0*/  STL [R1+0x1ad0], R11 ;  /* 0x001ad00b01007387 */ /* 0x000fe80000100800 */
[----:B------:R2:W-:Y:S01]  /*4dae0*/  STL [R1+0x1ac4], R18 ;  /* 0x001ac41201007387 */ /* 0x0005e20000100800 */
[----:B-1----:R-:W-:-:S03]  /*4daf0*/  IMAD.MOV.U32 R9, RZ, RZ, R18 ;  /* 0x000000ffff097224 */ /* 0x002fc600078e0012 */
[----:B--2---:R-:W2:Y:S01]  /*4db00*/  LDL.LU R18, [R1+0x1a44] ;  /* 0x001a440001127983 */ /* 0x004ea20000300800 */
[----:B------:R-:W-:Y:S01]  /*4db10*/  MOV R8, R11 ;  /* 0x0000000b00087202 */ /* 0x000fe20000000f00 */
[----:B------:R-:W-:Y:S02]  /*4db20*/  UISETP.GT.AND UP1, UPT, UR17, 0x1d, UPT ;  /* 0x0000001d1100788c */ /* 0x000fe4000bf24270 */
[----:B------:R-:W2:Y:S04]  /*4db30*/  LDL.LU R11, [R1+0x1a18] ;  /* 0x001a1800010b7983 */ /* 0x000ea80000300800 */
[----:B------:R1:W-:Y:S01]  /*4db40*/  LDGSTS.E [R3+0x21980], desc[UR14][R8.64], P1 ;  /* 0x2198000008037fae */ /* 0x0003e2000892184e */
[----:B------:R-:W-:-:S04]  /*4db50*/  USEL UR12, URZ, 0x4, !UP1 ;  /* 0x000000043f0c7887 */ /* 0x000fc8000c800000 */
[----:B------:R-:W-:-:S06]  /*4db60*/  USEL UR12, UR12, URZ, !UP0 ;  /* 0x0000003f0c0c7287 */ /* 0x000fcc000c000000 */
[----:B------:R-:W-:Y:S02]  /*4db70*/  ISETP.NE.U32.AND P0, PT, RZ, UR12, PT ;  /* 0x0000000cff007c0c */ /* 0x000fe4000bf05070 */
[----:B----4-:R-:W-:-:S04]  /*4db80*/  IADD3 R10, P1, R10, UR13, RZ ;  /* 0x0000000d0a0a7c10 */ /* 0x010fc8000ff3e0ff */
[----:B------:R-:W-:Y:S01]  /*4db90*/  IADD3.X R40, R40, UR8, RZ, P1, !PT ;  /* 0x0000000828287c10 */ /* 0x000fe20008ffe4ff */
[----:B------:R-:W-:Y:S04]  /*4dba0*/  STL [R1+0x1a98], R10 ;  /* 0x001a980a01007387 */ /* 0x000fe80000100800 */
[----:B------:R4:W-:Y:S01]  /*4dbb0*/  STL [R1+0x1a8c], R40 ;  /* 0x001a8c2801007387 */ /* 0x0009e20000100800 */
[----:B-1----:R-:W-:-:S03]  /*4dbc0*/  IMAD.MOV.U32 R9, RZ, RZ, R40 ;  /* 0x000000ffff097224 */ /* 0x002fc600078e0028 */
[----:B------:R-:W2:Y:S04]  /*4dbd0*/  LDL.LU R43, [R1+0x1a0c] ;  /* 0x001a0c00012b7983 */ /* 0x000ea80000300800 */
[----:B------:R-:W2:Y:S04]  /*4dbe0*/  LDL.LU R42, [R1+0x1a04] ;  /* 0x001a0400012a7983 */ /* 0x000ea80000300800 */
[----:B----4-:R-:W4:Y:S01]  /*4dbf0*/  LDL.LU R40, [R1+0x1a10] ;  /* 0x001a100001287983 */ /* 0x010f220000300800 */
[----:B------:R-:W-:-:S03]  /*4dc00*/  MOV R8, R10 ;  /* 0x0000000a00087202 */ /* 0x000fc60000000f00 */
[----:B------:R-:W4:Y:S04]  /*4dc10*/  LDL.LU R41, [R1+0x19cc] ;  /* 0x0019cc0001297983 */ /* 0x000f280000300800 */
[----:B------:R-:W4:Y:S04]  /*4dc20*/  LDL.LU R10, [R1+0x19d8] ;  /* 0x0019d800010a7983 */ /* 0x000f280000300800 */
[----:B------:R1:W-:Y:S01]  /*4dc30*/  LDGSTS.E [R3+0x21d00], desc[UR14][R8.64], P0 ;  /* 0x21d0000008037fae */ /* 0x0003e2000812184e */
[----:B---3--:R-:W-:Y:S02]  /*4dc40*/  IADD3 R44, P2, R44, UR13, RZ ;  /* 0x0000000d2c2c7c10 */ /* 0x008fe4000ff5e0ff */
[----:B------:R-:W-:-:S03]  /*4dc50*/  IADD3 R16, P3, R16, UR13, RZ ;  /* 0x0000000d10107c10 */ /* 0x000fc6000ff7e0ff */
[----:B------:R-:W-:Y:S01]  /*4dc60*/  STL [R1+0x1a90], R44 ;  /* 0x001a902c01007387 */ /* 0x000fe20000100800 */
[----:B-1----:R-:W-:Y:S02]  /*4dc70*/  MOV R8, R44 ;  /* 0x0000002c00087202 */ /* 0x002fe40000000f00 */
[----:B------:R-:W-:-:S05]  /*4dc80*/  IADD3.X R46, R46, UR8, RZ, P2, !PT ;  /* 0x000000082e2e7c10 */ /* 0x000fca00097fe4ff */
[----:B------:R-:W-:Y:S01]  /*4dc90*/  IMAD.MOV.U32 R9, RZ, RZ, R46 ;  /* 0x000000ffff097224 */ /* 0x000fe200078e002e */
[----:B------:R-:W-:Y:S04]  /*4dca0*/  STL [R1+0x1a84], R46 ;  /* 0x001a842e01007387 */ /* 0x000fe80000100800 */
[----:B------:R-:W-:Y:S04]  /*4dcb0*/  STL [R1+0x1a58], R16 ;  /* 0x001a581001007387 */ /* 0x000fe80000100800 */
[----:B------:R1:W-:Y:S01]  /*4dcc0*/  LDGSTS.E [R3+0x21d80], desc[UR14][R8.64], P0 ;  /* 0x21d8000008037fae */ /* 0x0003e2000812184e */
[----:B------:R-:W-:Y:S01]  /*4dcd0*/  IADD3.X R19, R19, UR8, RZ, P3, !PT ;  /* 0x0000000813137c10 */ /* 0x000fe20009ffe4ff */
[----:B------:R-:W-:-:S04]  /*4dce0*/  UISETP.GT.AND UP1, UPT, UR17, 0x21, UPT ;  /* 0x000000211100788c */ /* 0x000fc8000bf24270 */
[----:B------:R3:W-:Y:S01]  /*4dcf0*/  STL [R1+0x1a4c], R19 ;  /* 0x001a4c1301007387 */ /* 0x0007e20000100800 */
[----:B-1----:R-:W-:Y:S01]  /*4dd00*/  IMAD.MOV.U32 R9, RZ, RZ, R19 ;  /* 0x000000ffff097224 */ /* 0x002fe200078e0013 */
[----:B------:R-:W-:Y:S02]  /*4dd10*/  MOV R8, R16 ;  /* 0x0000001000087202 */ /* 0x000fe40000000f00 */
[----:B---3--:R-:W3:Y:S04]  /*4dd20*/  LDL.LU R19, [R1+0x19c4] ;  /* 0x0019c40001137983 */ /* 0x008ee80000300800 */
[----:B------:R-:W3:Y:S01]  /*4dd30*/  LDL.LU R16, [R1+0x19d0] ;  /* 0x0019d00001107983 */ /* 0x000ee20000300800 */
[----:B------:R-:W-:-:S04]  /*4dd40*/  USEL UR12, URZ, 0x4, !UP1 ;  /* 0x000000043f0c7887 */ /* 0x000fc8000c800000 */
[----:B------:R-:W-:-:S06]  /*4dd50*/  USEL UR12, UR12, URZ, !UP0 ;  /* 0x0000003f0c0c7287 */ /* 0x000fcc000c000000 */
[----:B------:R-:W-:Y:S02]  /*4dd60*/  ISETP.NE.U32.AND P1, PT, RZ, UR12, PT ;  /* 0x0000000cff007c0c */ /* 0x000fe4000bf25070 */
[----:B------:R-:W-:-:S05]  /*4dd70*/  IADD3 R17, P0, R17, UR13, RZ ;  /* 0x0000000d11117c10 */ /* 0x000fca000ff1e0ff */
[----:B------:R-:W-:Y:S06]  /*4dd80*/  STL [R1+0x1a50], R17 ;  /* 0x001a501101007387 */ /* 0x000fec0000100800 */
[----:B------:R1:W-:Y:S02]  /*4dd90*/  LDGSTS.E [R3+0x22100], desc[UR14][R8.64], P1 ;  /* 0x2210000008037fae */ /* 0x0003e4000892184e */
[----:B-1----:R-:W-:Y:S02]  /*4dda0*/  MOV R8, R17 ;  /* 0x0000001100087202 */ /* 0x002fe40000000f00 */
[----:B--2---:R-:W-:-:S05]  /*4ddb0*/  IADD3.X R18, R18, UR8, RZ, P0, !PT ;  /* 0x0000000812127c10 */ /* 0x004fca00087fe4ff */
[----:B------:R1:W-:Y:S01]  /*4ddc0*/  STL [R1+0x1a44], R18 ;  /* 0x001a441201007387 */ /* 0x0003e20000100800 */
[----:B------:R-:W-:Y:S01]  /*4ddd0*/  IMAD.MOV.U32 R9, RZ, RZ, R18 ;  /* 0x000000ffff097224 */ /* 0x000fe200078e0012 */
[----:B------:R-:W-:Y:S02]  /*4dde0*/  UISETP.GT.AND UP1, UPT, UR17, 0x25, UPT ;  /* 0x000000251100788c */ /* 0x000fe4000bf24270 */
[----:B-1----:R-:W2:Y:S04]  /*4ddf0*/  LDL.LU R18, [R1+0x198c] ;  /* 0x00198c0001127983 */ /* 0x002ea80000300800 */
[----:B------:R-:W2:Y:S01]  /*4de00*/  LDL.LU R17, [R1+0x1998] ;  /* 0x0019980001117983 */ /* 0x000ea20000300800 */
[----:B------:R-:W-:-:S03]  /*4de10*/  USEL UR12, URZ, 0x4, !UP1 ;  /* 0x000000043f0c7887 */ /* 0x000fc6000c800000 */
[----:B------:R1:W-:Y:S01]  /*4de20*/  LDGSTS.E [R3+0x22180], desc[UR14][R8.64], P1 ;  /* 0x2218000008037fae */ /* 0x0003e2000892184e */
[----:B------:R-:W-:Y:S01]  /*4de30*/  USEL UR12, UR12, URZ, !UP0 ;  /* 0x0000003f0c0c7287 */ /* 0x000fe2000c000000 */
[----:B------:R-:W-:Y:S01]  /*4de40*/  IADD3 R11, P1, R11, UR13, RZ ;  /* 0x0000000d0b0b7c10 */ /* 0x000fe2000ff3e0ff */
[----:B------:R-:W-:-:S04]  /*4de50*/  UISETP.GT.AND UP1, UPT, UR17, 0x29, UPT ;  /* 0x000000291100788c */ /* 0x000fc8000bf24270 */
[----:B------:R-:W-:Y:S01]  /*4de60*/  ISETP.NE.U32.AND P0, PT, RZ, UR12, PT ;  /* 0x0000000cff007c0c */ /* 0x000fe2000bf05070 */
[----:B------:R4:W-:Y:S01]  /*4de70*/  STL [R1+0x1a18], R11 ;  /* 0x001a180b01007387 */ /* 0x0009e20000100800 */
[----:B------:R-:W-:Y:S01]  /*4de80*/  USEL UR12, URZ, 0x4, !UP1 ;  /* 0x000000043f0c7887 */ /* 0x000fe2000c800000 */
[----:B-1----:R-:W-:-:S03]  /*4de90*/  MOV R8, R11 ;  /* 0x0000000b00087202 */ /* 0x002fc60000000f00 */
[----:B------:R-:W-:Y:S01]  /*4dea0*/  USEL UR12, UR12, URZ, !UP0 ;  /* 0x0000003f0c0c7287 */ /* 0x000fe2000c000000 */
[----:B------:R-:W-:Y:S02]  /*4deb0*/  IADD3.X R43, R43, UR8, RZ, P1, !PT ;  /* 0x000000082b2b7c10 */ /* 0x000fe40008ffe4ff */
[----:B----4-:R-:W-:-:S03]  /*4dec0*/  IADD3 R40, P2, R40, UR13, RZ ;  /* 0x0000000d28287c10 */ /* 0x010fc6000ff5e0ff */
[----:B------:R-:W-:Y:S01]  /*4ded0*/  STL [R1+0x1a0c], R43 ;  /* 0x001a0c2b01007387 */ /* 0x000fe20000100800 */
[----:B------:R-:W-:-:S03]  /*4dee0*/  IADD3.X R42, R42, UR8, RZ, P2, !PT ;  /* 0x000000082a2a7c10 */ /* 0x000fc600097fe4ff */
[----:B------:R-:W4:Y:S01]  /*4def0*/  LDL.LU R44, [R1+0x1990] ;  /* 0x00199000012c7983 */ /* 0x000f220000300800 */
[----:B------:R-:W-:-:S03]  /*4df00*/  IADD3 R10, P3, R10, UR13, RZ ;  /* 0x0000000d0a0a7c10 */ /* 0x000fc6000ff7e0ff */
[----:B------:R-:W4:Y:S01]  /*4df10*/  LDL.LU R11, [R1+0x1958] ;  /* 0x00195800010b7983 */ /* 0x000f220000300800 */
[----:B------:R-:W-:-:S03]  /*4df20*/  IMAD.MOV.U32 R9, RZ, RZ, R43 ;  /* 0x000000ffff097224 */ /* 0x000fc600078e002b */
[----:B------:R1:W-:Y:S01]  /*4df30*/  STL [R1+0x1a10], R40 ;  /* 0x001a102801007387 */ /* 0x0003e20000100800 */
[----:B------:R-:W-:-:S03]  /*4df40*/  IADD3.X R41, R41, UR8, RZ, P3, !PT ;  /* 0x0000000829297c10 */ /* 0x000fc60009ffe4ff */
[----:B------:R-:W-:Y:S04]  /*4df50*/  STL [R1+0x1a04], R42 ;  /* 0x001a042a01007387 */ /* 0x000fe80000100800 */
[----:B------:R1:W-:Y:S04]  /*4df60*/  STL [R1+0x19d8], R10 ;  /* 0x0019d80a01007387 */ /* 0x0003e80000100800 */
[----:B------:R-:W4:Y:S01]  /*4df70*/  LDL.LU R46, [R1+0x1984] ;  /* 0x00198400012e7983 */ /* 0x000f220000300800 */
[----:B------:R-:W-:-:S03]  /*4df80*/  ISETP.NE.U32.AND P1, PT, RZ, UR12, PT ;  /* 0x0000000cff007c0c */ /* 0x000fc6000bf25070 */
[----:B------:R1:W-:Y:S04]  /*4df90*/  LDGSTS.E [R3+0x22500], desc[UR14][R8.64], P0 ;  /* 0x2250000008037fae */ /* 0x0003e8000812184e */
[----:B------:R-:W-:Y:S01]  /*4dfa0*/  STL [R1+0x19cc], R41 ;  /* 0x0019cc2901007387 */ /* 0x000fe20000100800 */
[----:B-1----:R-:W-:Y:S01]  /*4dfb0*/  MOV R8, R40 ;  /* 0x0000002800087202 */ /* 0x002fe20000000f00 */
[----:B------:R-:W-:Y:S02]  /*4dfc0*/  IMAD.MOV.U32 R9, RZ, RZ, R42 ;  /* 0x000000ffff097224 */ /* 0x000fe400078e002a */
[----:B------:R-:W4:Y:S04]  /*4dfd0*/  LDL.LU R40, [R1+0x194c] ;  /* 0x00194c0001287983 */ /* 0x000f280000300800 */
[----:B------:R1:W-:Y:S02]  /*4dfe0*/  LDGSTS.E [R3+0x22580], desc[UR14][R8.64], P0 ;  /* 0x2258000008037fae */ /* 0x0003e4000812184e */
[----:B-1----:R-:W-:Y:S01]  /*4dff0*/  MOV R8, R10 ;  /* 0x0000000a00087202 */ /* 0x002fe20000000f00 */
[----:B------:R-:W-:Y:S01]  /*4e000*/  IMAD.MOV.U32 R9, RZ, RZ, R41 ;  /* 0x000000ffff097224 */ /* 0x000fe200078e0029 */
[----:B------:R-:W4:Y:S04]  /*4e010*/  LDL.LU R10, [R1+0x1950] ;  /* 0x00195000010a7983 */ /* 0x000f280000300800 */
[----:B------:R1:W-:Y:S01]  /*4e020*/  LDGSTS.E [R3+0x22900], desc[UR14][R8.64], P1 ;  /* 0x2290000008037fae */ /* 0x0003e2000892184e */
[----:B---3--:R-:W-:-:S04]  /*4e030*/  IADD3 R16, P0, R16, UR13, RZ ;  /* 0x0000000d10107c10 */ /* 0x008fc8000ff1e0ff */
[----:B------:R-:W-:Y:S01]  /*4e040*/  IADD3.X R19, R19, UR8, RZ, P0, !PT ;  /* 0x0000000813137c10 */ /* 0x000fe200087fe4ff */
[----:B------:R-:W-:Y:S04]  /*4e050*/  STL [R1+0x19d0], R16 ;  /* 0x0019d01001007387 */ /* 0x000fe80000100800 */
[----:B------:R3:W-:Y:S01]  /*4e060*/  STL [R1+0x19c4], R19 ;  /* 0x0019c41301007387 */ /* 0x0007e20000100800 */
[----:B-1----:R-:W-:-:S03]  /*4e070*/  IMAD.MOV.U32 R9, RZ, RZ, R19 ;  /* 0x000000ffff097224 */ /* 0x002fc600078e0013 */
[----:B---3--:R-:W3:Y:S01]  /*4e080*/  LDL.LU R19, [R1+0x1944] ;  /* 0x0019440001137983 */ /* 0x008ee20000300800 */
[----:B------:R-:W-:-:S03]  /*4e090*/  MOV R8, R16 ;  /* 0x0000001000087202 */ /* 0x000fc60000000f00 */
[----:B------:R-:W3:Y:S04]  /*4e0a0*/  LDL.LU R16, [R1+0x1918] ;  /* 0x0019180001107983 */ /* 0x000ee80000300800 */
[----:B------:R1:W-:Y:S01]  /*4e0b0*/  LDGSTS.E [R3+0x22980], desc[UR14][R8.64], P1 ;  /* 0x2298000008037fae */ /* 0x0003e2000892184e */
[----:B--2---:R-:W-:-:S04]  /*4e0c0*/  IADD3 R17, P1, R17, UR13, RZ ;  /* 0x0000000d11117c10 */ /* 0x004fc8000ff3e0ff */
[----:B------:R-:W-:Y:S01]  /*4e0d0*/  IADD3.X R18, R18, UR8, RZ, P1, !PT ;  /* 0x0000000812127c10 */ /* 0x000fe20008ffe4ff */
[----:B------:R-:W-:Y:S04]  /*4e0e0*/  STL [R1+0x1998], R17 ;  /* 0x0019981101007387 */ /* 0x000fe80000100800 */
[----:B------:R2:W-:Y:S01]  /*4e0f0*/  STL [R1+0x198c], R18 ;  /* 0x00198c1201007387 */ /* 0x0005e20000100800 */
[----:B-1----:R-:W-:-:S03]  /*4e100*/  IMAD.MOV.U32 R9, RZ, RZ, R18 ;  /* 0x000000ffff097224 */ /* 0x002fc600078e0012 */
[----:B------:R-:W3:Y:S04]  /*4e110*/  LDL.LU R43, [R1+0x190c] ;  /* 0x00190c00012b7983 */ /* 0x000ee80000300800 */
[----:B------:R-:W3:Y:S04]  /*4e120*/  LDL.LU R42, [R1+0x1904] ;  /* 0x00190400012a7983 */ /* 0x000ee80000300800 */
[----:B--2---:R-:W2:Y:S01]  /*4e130*/  LDL.LU R18, [R1+0x1910] ;  /* 0x0019100001127983 */ /* 0x004ea20000300800 */
[----:B------:R-:W-:-:S03]  /*4e140*/  MOV R8, R17 ;  /* 0x0000001100087202 */ /* 0x000fc60000000f00 */
[----:B------:R-:W2:Y:S04]  /*4e150*/  LDL.LU R41, [R1+0x18cc] ;  /* 0x0018cc0001297983 */ /* 0x000ea80000300800 */
[----:B------:R-:W2:Y:S01]  /*4e160*/  LDL.LU R17, [R1+0x18d8] ;  /* 0x0018d80001117983 */ /* 0x000ea20000300800 */
[----:B------:R-:W-:-:S04]  /*4e170*/  UISETP.GT.AND UP1, UPT, UR17, 0x2d, UPT ;  /* 0x0000002d1100788c */ /* 0x000fc8000bf24270 */
[----:B------:R-:W-:-:S04]  /*4e180*/  USEL UR12, URZ, 0x4, !UP1 ;  /* 0x000000043f0c7887 */ /* 0x000fc8000c800000 */
[----:B------:R-:W-:-:S06]  /*4e190*/  USEL UR12, UR12, URZ, !UP0 ;  /* 0x0000003f0c0c7287 */ /* 0x000fcc000c000000 */
[----:B------:R-:W-:Y:S02]  /*4e1a0*/  ISETP.NE.U32.AND P0, PT, RZ, UR12, PT ;  /* 0x0000000cff007c0c */ /* 0x000fe4000bf05070 */
[----:B----4-:R-:W-:Y:S01]  /*4e1b0*/  IADD3 R44, P2, R44, UR13, RZ ;  /* 0x0000000d2c2c7c10 */ /* 0x010fe2000ff5e0ff */
[----:B------:R-:W-:Y:S01]  /*4e1c0*/  UISETP.GT.AND UP1, UPT, UR17, 0x31, UPT ;  /* 0x000000311100788c */ /* 0x000fe2000bf24270 */
[----:B------:R-:W-:-:S03]  /*4e1d0*/  IADD3 R11, P3, R11, UR13, RZ ;  /* 0x0000000d0b0b7c10 */ /* 0x000fc6000ff7e0ff */
[----:B------:R-:W-:Y:S01]  /*4e1e0*/  USEL UR12, URZ, 0x4, !UP1 ;  /* 0x000000043f0c7887 */ /* 0x000fe2000c800000 */
[----:B------:R-:W-:Y:S03]  /*4e1f0*/  STL [R1+0x1990], R44 ;  /* 0x0019902c01007387 */ /* 0x000fe60000100800 */
[----:B------:R-:W-:Y:S02]  /*4e200*/  USEL UR12, UR12, URZ, !UP0 ;  /* 0x0000003f0c0c7287 */ /* 0x000fe4000c000000 */
[----:B------:R1:W-:Y:S01]  /*4e210*/  LDGSTS.E [R3+0x22d00], desc[UR14][R8.64], P0 ;  /* 0x22d0000008037fae */ /* 0x0003e2000812184e */
[----:B------:R-:W-:Y:S02]  /*4e220*/  IADD3.X R46, R46, UR8, RZ, P2, !PT ;  /* 0x000000082e2e7c10 */ /* 0x000fe400097fe4ff */
[----:B-1----:R-:W-:-:S03]  /*4e230*/  MOV R8, R44 ;  /* 0x0000002c00087202 */ /* 0x002fc60000000f00 */
[----:B------:R-:W-:Y:S01]  /*4e240*/  IMAD.MOV.U32 R9, RZ, RZ, R46 ;  /* 0x000000ffff097224 */ /* 0x000fe200078e002e */
[----:B------:R-:W-:Y:S01]  /*4e250*/  STL [R1+0x1984], R46 ;  /* 0x0019842e01007387 */ /* 0x000fe20000100800 */
[----:B------:R-:W-:-:S03]  /*4e260*/  ISETP.NE.U32.AND P1, PT, RZ, UR12, PT ;  /* 0x0000000cff007c0c */ /* 0x000fc6000bf25070 */
[----:B------:R-:W-:Y:S04]  /*4e270*/  STL [R1+0x1958], R11 ;  /* 0x0019580b01007387 */ /* 0x000fe80000100800 */
[----:B------:R1:W-:Y:S01]  /*4e280*/  LDGSTS.E [R3+0x22d80], desc[UR14][R8.64], P0 ;  /* 0x22d8000008037fae */ /* 0x0003e2000812184e */
[----:B------:R-:W-:-:S05]  /*4e290*/  IADD3.X R40, R40, UR8, RZ, P3, !PT ;  /* 0x0000000828287c10 */ /* 0x000fca0009ffe4ff */
[----:B------:R4:W-:Y:S01]  /*4e2a0*/  STL [R1+0x194c], R40 ;  /* 0x00194c2801007387 */ /* 0x0009e20000100800 */
[----:B-1----:R-:W-:Y:S01]  /*4e2b0*/  IMAD.MOV.U32 R9, RZ, RZ, R40 ;  /* 0x000000ffff097224 */ /* 0x002fe200078e0028 */
[----:B------:R-:W-:Y:S02]  /*4e2c0*/  MOV R8, R11 ;  /* 0x0000000b00087202 */ /* 0x000fe40000000f00 */
[----:B----4-:R-:W4:Y:S04]  /*4e2d0*/  LDL.LU R40, [R1+0x18c4] ;  /* 0x0018c40001287983 */ /* 0x010f280000300800 */
[----:B------:R-:W4:Y:S01]  /*4e2e0*/  LDL.LU R11, [R1+0x18d0] ;  /* 0x0018d000010b7983 */ /* 0x000f220000300800 */
[----:B------:R-:W-:-:S03]  /*4e2f0*/  IADD3 R10, P0, R10, UR13, RZ ;  /* 0x0000000d0a0a7c10 */ /* 0x000fc6000ff1e0ff */
[----:B------:R1:W-:Y:S04]  /*4e300*/  LDGSTS.E [R3+0x23100], desc[UR14][R8.64], P1 ;  /* 0x2310000008037fae */ /* 0x0003e8000892184e */
[----:B------:R-:W-:Y:S01]  /*4e310*/  STL [R1+0x1950], R10 ;  /* 0x0019500a01007387 */ /* 0x000fe20000100800 */
[----:B-1----:R-:W-:Y:S02]  /*4e320*/  MOV R8, R10 ;  /* 0x0000000a00087202 */ /* 0x002fe40000000f00 */
[----:B---3--:R-:W-:-:S05]  /*4e330*/  IADD3.X R19, R19, UR8, RZ, P0, !PT ;  /* 0x0000000813137c10 */ /* 0x008fca00087fe4ff */
[----:B------:R1:W-:Y:S01]  /*4e340*/  STL [R1+0x1944], R19 ;  /* 0x0019441301007387 */ /* 0x0003e20000100800 */
[----:B------:R-:W-:Y:S01]  /*4e350*/  IMAD.MOV.U32 R9, RZ, RZ, R19 ;  /* 0x000000ffff097224 */ /* 0x000fe200078e0013 */
[----:B------:R-:W-:Y:S02]  /*4e360*/  UISETP.GT.AND UP1, UPT, UR17, 0x35, UPT ;  /* 0x000000351100788c */ /* 0x000fe4000bf24270 */
[----:B-1----:R-:W3:Y:S04]  /*4e370*/  LDL.LU R19, [R1+0x188c] ;  /* 0x00188c0001137983 */ /* 0x002ee80000300800 */
[----:B------:R-:W3:Y:S01]  /*4e380*/  LDL.LU R10, [R1+0x1898] ;  /* 0x00189800010a7983 */ /* 0x000ee20000300800 */
[----:B------:R-:W-:-:S03]  /*4e390*/  USEL UR12, URZ, 0x4, !UP1 ;  /* 0x000000043f0c7887 */ /* 0x000fc6000c800000 */
[----:B------:R1:W-:Y:S01]  /*4e3a0*/  LDGSTS.E [R3+0x23180], desc[UR14][R8.64], P1 ;  /* 0x2318000008037fae */ /* 0x0003e2000892184e */
[----:B------:R-:W-:Y:S01]  /*4e3b0*/  USEL UR12, UR12, URZ, !UP0 ;  /* 0x0000003f0c0c7287 */ /* 0x000fe2000c000000 */
[----:B------:R-:W-:-:S05]  /*4e3c0*/  IADD3 R16, P1, R16, UR13, RZ ;  /* 0x0000000d10107c10 */ /* 0x000fca000ff3e0ff */
[----:B------:R-:W-:Y:S01]  /*4e3d0*/  ISETP.NE.U32.AND P0, PT, RZ, UR12, PT ;  /* 0x0000000cff007c0c */ /* 0x000fe2000bf05070 */
[----:B------:R2:W-:Y:S01]  /*4e3e0*/  STL [R1+0x1918], R16 ;  /* 0x0019181001007387 */ /* 0x0005e20000100800 */
[----:B-1----:R-:W-:Y:S02]  /*4e3f0*/  MOV R8, R16 ;  /* 0x0000001000087202 */ /* 0x002fe40000000f00 */
[----:B------:R-:W-:Y:S02]  /*4e400*/  IADD3.X R43, R43, UR8, RZ, P1, !PT ;  /* 0x000000082b2b7c10 */ /* 0x000fe40008ffe4ff */
[----:B--2---:R-:W-:-:S03]  /*4e410*/  IADD3 R18, P2, R18, UR13, RZ ;  /* 0x0000000d12127c10 */ /* 0x004fc6000ff5e0ff */
[----:B------:R-:W-:Y:S01]  /*4e420*/  STL [R1+0x190c], R43 ;  /* 0x00190c2b01007387 */ /* 0x000fe20000100800 */
[----:B------:R-:W-:-:S03]  /*4e430*/  IADD3.X R42, R42, UR8, RZ, P2, !PT ;  /* 0x000000082a2a7c10 */ /* 0x000fc600097fe4ff */
[----:B------:R-:W2:Y:S01]  /*4e440*/  LDL.LU R44, [R1+0x1890] ;  /* 0x00189000012c7983 */ /* 0x000ea20000300800 */
[----:B------:R-:W-:-:S03]  /*4e450*/  IADD3 R17, P3, R17, UR13, RZ ;  /* 0x0000000d11117c10 */ /* 0x000fc6000ff7e0ff */
[----:B------:R-:W2:Y:S01]  /*4e460*/  LDL.LU R16, [R1+0x1858] ;  /* 0x0018580001107983 */ /* 0x000ea20000300800 */
[----:B------:R-:W-:-:S03]  /*4e470*/  IMAD.MOV.U32 R9, RZ, RZ, R43 ;  /* 0x000000ffff097224 */ /* 0x000fc600078e002b */
[----:B------:R1:W-:Y:S01]  /*4e480*/  STL [R1+0x1910], R18 ;  /* 0x0019101201007387 */ /* 0x0003e20000100800 */
[----:B------:R-:W-:-:S03]  /*4e490*/  IADD3.X R41, R41, UR8, RZ, P3, !PT ;  /* 0x0000000829297c10 */ /* 0x000fc60009ffe4ff */
[----:B------:R-:W-:Y:S04]  /*4e4a0*/  STL [R1+0x1904], R42 ;  /* 0x0019042a01007387 */ /* 0x000fe80000100800 */
        /* <DEDUP_REMOVED lines=14> */
[----:B------:R-:W2:Y:S08]  /*4e590*/  LDL.LU R17, [R1+0x540] ;  /* 0x0005400001117983 */ /* 0x000eb00000300800 */
[----:B------:R1:W-:Y:S01]  /*4e5a0*/  LDGSTS.E [R3+0x23900], desc[UR14][R8.64], P1 ;  /* 0x2390000008037fae */ /* 0x0003e2000892184e */
[----:B----4-:R-:W-:-:S04]  /*4e5b0*/  IADD3 R11, P0, R11, UR13, RZ ;  /* 0x0000000d0b0b7c10 */ /* 0x010fc8000ff1e0ff */
[----:B------:R-:W-:Y:S01]  /*4e5c0*/  IADD3.X R40, R40, UR8, RZ, P0, !PT ;  /* 0x0000000828287c10 */ /* 0x000fe200087fe4ff */
[----:B------:R-:W-:Y:S04]  /*4e5d0*/  STL [R1+0x18d0], R11 ;  /* 0x0018d00b01007387 */ /* 0x000fe80000100800 */
[----:B------:R4:W-:Y:S01]  /*4e5e0*/  STL [R1+0x18c4], R40 ;  /* 0x0018c42801007387 */ /* 0x0009e20000100800 */
[----:B-1----:R-:W-:Y:S01]  /*4e5f0*/  MOV R8, R11 ;  /* 0x0000000b00087202 */ /* 0x002fe20000000f00 */
[----:B------:R-:W-:-:S05]  /*4e600*/  IMAD.MOV.U32 R9, RZ, RZ, R40 ;  /* 0x000000ffff097224 */ /* 0x000fca00078e0028 */
[----:B------:R1:W-:Y:S04]  /*4e610*/  LDGSTS.E [R3+0x23980], desc[UR14][R8.64], P1 ;  /* 0x2398000008037fae */ /* 0x0003e8000892184e */
[----:B----4-:R-:W4:Y:S04]  /*4e620*/  LDL.LU R40, [R1+0x53c] ;  /* 0x00053c0001287983 */ /* 0x010f280000300800 */
        /* <DEDUP_REMOVED lines=17> */
[----:B--2---:R-:W-:Y:S02]  /*4e740*/  IADD3 R44, P2, R44, UR13, RZ ;  /* 0x0000000d2c2c7c10 */ /* 0x004fe4000ff5e0ff */
[----:B------:R-:W-:Y:S02]  /*4e750*/  IADD3 R16, P3, R16, UR13, RZ ;  /* 0x0000000d10107c10 */ /* 0x000fe4000ff7e0ff */
        /* <DEDUP_REMOVED lines=17> */
[----:B------:R-:W-:Y:S01]  /*4e870*/  IADD3 R17, P0, R17, UR13, RZ ;  /* 0x0000000d11117c10 */ /* 0x000fe2000ff1e0ff */
[----:B------:R-:W-:-:S04]  /*4e880*/  UISETP.GT.AND UP1, UPT, UR17, 0x45, UPT ;  /* 0x000000451100788c */ /* 0x000fc8000bf24270 */
[----:B------:R-:W-:Y:S01]  /*4e890*/  STL [R1+0x540], R17 ;  /* 0x0005401101007387 */ /* 0x000fe20000100800 */
[----:B------:R-:W-:-:S05]  /*4e8a0*/  USEL UR12, URZ, 0x4, !UP1 ;  /* 0x000000043f0c7887 */ /* 0x000fca000c800000 */
[----:B------:R1:W-:Y:S01]  /*4e8b0*/  LDGSTS.E [R3+0x24100], desc[UR14][R8.64], P1 ;  /* 0x2410000008037fae */ /* 0x0003e2000892184e */
[----:B----4-:R-:W-:Y:S02]  /*4e8c0*/  IADD3.X R40, R40, UR8, RZ, P0, !PT ;  /* 0x0000000828287c10 */ /* 0x010fe400087fe4ff */
[----:B-1----:R-:W-:-:S03]  /*4e8d0*/  MOV R8, R17 ;  /* 0x0000001100087202 */ /* 0x002fc60000000f00 */
[----:B------:R1:W-:Y:S01]  /*4e8e0*/  STL [R1+0x53c], R40 ;  /* 0x00053c2801007387 */ /* 0x0003e20000100800 */
[----:B------:R-:W-:Y:S01]  /*4e8f0*/  IMAD.MOV.U32 R9, RZ, RZ, R40 ;  /* 0x000000ffff097224 */ /* 0x000fe200078e0028 */
[----:B------:R-:W-:-:S04]  /*4e900*/  USEL UR12, UR12, URZ, !UP0 ;  /* 0x0000003f0c0c7287 */ /* 0x000fc8000c000000 */
[----:B------:R4:W-:Y:S04]  /*4e910*/  LDGSTS.E [R3+0x24180], desc[UR14][R8.64], P1 ;  /* 0x2418000008037fae */ /* 0x0009e8000892184e */
[----:B-1----:R-:W2:Y:S04]  /*4e920*/  LDL.LU R40, [R1+0x5f4] ;  /* 0x0005f40001287983 */ /* 0x002ea80000300800 */
[----:B------:R-:W2:Y:S01]  /*4e930*/  LDL.LU R17, [R1+0x5f8] ;  /* 0x0005f80001117983 */ /* 0x000ea20000300800 */
[----:B------:R-:W-:Y:S02]  /*4e940*/  IADD3 R11, P1, R11, UR13, RZ ;  /* 0x0000000d0b0b7c10 */ /* 0x000fe4000ff3e0ff */
[----:B------:R-:W-:-:S03]  /*4e950*/  ISETP.NE.U32.AND P0, PT, RZ, UR12, PT ;  /* 0x0000000cff007c0c */ /* 0x000fc6000bf05070 */
[----:B------:R1:W-:Y:S01]  /*4e960*/  STL [R1+0x578], R11 ;  /* 0x0005780b01007387 */ /* 0x0003e20000100800 */
[----:B----4-:R-:W-:Y:S02]  /*4e970*/  MOV R8, R11 ;  /* 0x0000000b00087202 */ /* 0x010fe40000000f00 */
[----:B------:R-:W-:Y:S02]  /*4e980*/  IADD3.X R43, R43, UR8, RZ, P1, !PT ;  /* 0x000000082b2b7c10 */ /* 0x000fe40008ffe4ff */
[----:B---3--:R-:W-:-:S03]  /*4e990*/  IADD3 R19, P2, R19, UR13, RZ ;  /* 0x0000000d13137c10 */ /* 0x008fc6000ff5e0ff */
[----:B------:R-:W-:Y:S01]  /*4e9a0*/  STL [R1+0x574], R43 ;  /* 0x0005742b01007387 */ /* 0x000fe20000100800 */
[----:B------:R-:W-:-:S03]  /*4e9b0*/  IADD3.X R42, R42, UR8, RZ, P2, !PT ;  /* 0x000000082a2a7c10 */ /* 0x000fc600097fe4ff */
[----:B------:R-:W3:Y:S01]  /*4e9c0*/  LDL.LU R44, [R1+0x600] ;  /* 0x00060000012c7983 */ /* 0x000ee20000300800 */
[----:B------:R-:W-:-:S03]  /*4e9d0*/  IADD3 R10, P3, R10, UR13, RZ ;  /* 0x0000000d0a0a7c10 */ /* 0x000fc6000ff7e0ff */
[----:B-1----:R-:W4:Y:S01]  /*4e9e0*/  LDL.LU R11, [R1+0x638] ;  /* 0x00063800010b7983 */ /* 0x002f220000300800 */
[----:B------:R-:W-:-:S03]  /*4e9f0*/  IMAD.MOV.U32 R9, RZ, RZ, R43 ;  /* 0x000000ffff097224 */ /* 0x000fc600078e002b */
        /* <DEDUP_REMOVED lines=8> */
[----:B-1----:R-:W-:-:S02]  /*4ea80*/  MOV R8, R19 ;  /* 0x0000001300087202 */ /* 0x002fc40000000f00 */
[----:B------:R-:W4:Y:S01]  /*4ea90*/  LDL.LU R19, [R1+0x634] ;  /* 0x0006340001137983 */ /* 0x000f220000300800 */
[----:B------:R-:W-:-:S04]  /*4eaa0*/  USEL UR12, URZ, 0x4, !UP1 ;  /* 0x000000043f0c7887 */ /* 0x000fc8000c800000 */
[----:B------:R-:W-:Y:S01]  /*4eab0*/  USEL UR12, UR12, URZ, !UP0 ;  /* 0x0000003f0c0c7287 */ /* 0x000fe2000c000000 */
[----:B------:R-:W-:-:S05]  /*4eac0*/  IMAD.MOV.U32 R9, RZ, RZ, R42 ;  /* 0x000000ffff097224 */ /* 0x000fca00078e002a */
[----:B------:R-:W-:Y:S01]  /*4ead0*/  ISETP.NE.U32.AND P1, PT, RZ, UR12, PT ;  /* 0x0000000cff007c0c */ /* 0x000fe2000bf25070 */
[----:B------:R1:W-:Y:S02]  /*4eae0*/  LDGSTS.E [R3+0x24580], desc[UR14][R8.64], P0 ;  /* 0x2458000008037fae */ /* 0x0003e4000812184e */
[----:B-1----:R-:W-:Y:S01]  /*4eaf0*/  MOV R8, R10 ;  /* 0x0000000a00087202 */ /* 0x002fe20000000f00 */
[----:B------:R-:W-:Y:S01]  /*4eb00*/  IMAD.MOV.U32 R9, RZ, RZ, R41 ;  /* 0x000000ffff097224 */ /* 0x000fe200078e0029 */
[----:B------:R-:W4:Y:S08]  /*4eb10*/  LDL.LU R10, [R1+0x640] ;  /* 0x00064000010a7983 */ /* 0x000f300000300800 */
        /* <DEDUP_REMOVED lines=14> */
[----:B------:R-:W-:-:S04]  /*4ec00*/  IADD3 R17, P1, R17, UR13, RZ ;  /* 0x0000000d11117c10 */ /* 0x000fc8000ff3e0ff */
[----:B------:R-:W-:Y:S01]  /*4ec10*/  IADD3.X R40, R40, UR8, RZ, P1, !PT ;  /* 0x0000000828287c10 */ /* 0x000fe20008ffe4ff */
[----:B------:R-:W-:Y:S04]  /*4ec20*/  STL [R1+0x5f8], R17 ;  /* 0x0005f81101007387 */ /* 0x000fe80000100800 */
[----:B------:R3:W-:Y:S04]  /*4ec30*/  STL [R1+0x5f4], R40 ;  /* 0x0005f42801007387 */ /* 0x0007e80000100800 */
[----:B------:R-:W2:Y:S04]  /*4ec40*/  LDL.LU R43, [R1+0x674] ;  /* 0x00067400012b7983 */ /* 0x000ea80000300800 */
[----:B------:R-:W2:Y:S01]  /*4ec50*/  LDL.LU R42, [R1+0x67c] ;  /* 0x00067c00012a7983 */ /* 0x000ea20000300800 */
[----:B-1----:R-:W-:-:S03]  /*4ec60*/  IMAD.MOV.U32 R9, RZ, RZ, R40 ;  /* 0x000000ffff097224 */ /* 0x002fc600078e0028 */
[----:B------:R-:W2:Y:S01]  /*4ec70*/  LDL.LU R41, [R1+0x680] ;  /* 0x0006800001297983 */ /* 0x000ea20000300800 */
[----:B------:R-:W-:-:S03]  /*4ec80*/  MOV R8, R17 ;  /* 0x0000001100087202 */ /* 0x000fc60000000f00 */
[----:B---3--:R-:W3:Y:S04]  /*4ec90*/  LDL.LU R40, [R1+0x6b4] ;  /* 0x0006b40001287983 */ /* 0x008ee80000300800 */
[----:B------:R-:W3:Y:S01]  /*4eca0*/  LDL.LU R17, [R1+0x6b8] ;  /* 0x0006b80001117983 */ /* 0x000ee20000300800 */
[----:B------:R-:W-:-:S03]  /*4ecb0*/  IADD3 R44, P2, R44, UR13, RZ ;  /* 0x0000000d2c2c7c10 */ /* 0x000fc6000ff5e0ff */
[----:B------:R1:W-:Y:S01]  /*4ecc0*/  LDGSTS.E [R3+0x24d00], desc[UR14][R8.64], P0 ;  /* 0x24d0000008037fae */ /* 0x0003e2000812184e */
[----:B----4-:R-:W-:-:S03]  /*4ecd0*/  IADD3 R11, P3, R11, UR13, RZ ;  /* 0x0000000d0b0b7c10 */ /* 0x010fc6000ff7e0ff */
        /* <DEDUP_REMOVED lines=35> */
[----:B------:R-:W-:-:S03]  /*4ef10*/  IADD3 R41, P2, R41, UR13, RZ ;  /* 0x0000000d29297c10 */ /* 0x000fc6000ff5e0ff */
[----:B------:R-:W-:Y:S01]  /*4ef20*/  STL [R1+0x674], R43 ;  /* 0x0006742b01007387 */ /* 0x000fe20000100800 */
[----:B------:R-:W-:-:S03]  /*4ef30*/  IADD3.X R42, R42, UR8, RZ, P2, !PT ;  /* 0x000000082a2a7c10 */ /* 0x000fc600097fe4ff */
[----:B------:R-:W2:Y:S01]  /*4ef40*/  LDL.LU R44, [R1+0x700] ;  /* 0x00070000012c7983 */ /* 0x000ea20000300800 */
[----:B---3--:R-:W-:-:S03]  /*4ef50*/  IADD3 R17, P3, R17, UR13, RZ ;  /* 0x0000000d11117c10 */ /* 0x008fc6000ff7e0ff */
[----:B------:R-:W3:Y:S01]  /*4ef60*/  LDL.LU R16, [R1+0x738] ;  /* 0x0007380001107983 */ /* 0x000ee20000300800 */
[----:B------:R-:W-:-:S03]  /*4ef70*/  IMAD.MOV.U32 R9, RZ, RZ, R43 ;  /* 0x000000ffff097224 */ /* 0x000fc600078e002b */
[----:B------:R-:W-:Y:S01]  /*4ef80*/  STL [R1+0x680], R41 ;  /* 0x0006802901007387 */ /* 0x000fe20000100800 */
[----:B------:R-:W-:-:S03]  /*4ef90*/  IADD3.X R40, R40, UR8, RZ, P3, !PT ;  /* 0x0000000828287c10 */ /* 0x000fc60009ffe4ff */
[----:B------:R1:W-:Y:S04]  /*4efa0*/  STL [R1+0x67c], R42 ;  /* 0x00067c2a01007387 */ /* 0x0003e80000100800 */
[----:B------:R1:W-:Y:S04]  /*4efb0*/  STL [R1+0x6b8], R17 ;  /* 0x0006b81101007387 */ /* 0x0003e80000100800 */
[----:B------:R-:W3:Y:S04]  /*4efc0*/  LDL.LU R46, [R1+0x6fc] ;  /* 0x0006fc00012e7983 */ /* 0x000ee80000300800 */
[----:B------:R1:W-:Y:S04]  /*4efd0*/  LDGSTS.E [R3+0x25500], desc[UR14][R8.64], P0 ;  /* 0x2550000008037fae */ /* 0x0003e8000812184e */
[----:B------:R4:W-:Y:S01]  /*4efe0*/  STL [R1+0x6b4], R40 ;  /* 0x0006b42801007387 */ /* 0x0009e20000100800 */
[----:B------:R-:W-:Y:S01]  /*4eff0*/  UISETP.GT.AND UP1, UPT, UR17, 0x59, UPT ;  /* 0x000000591100788c */ /* 0x000fe2000bf24270 */
[----:B-1----:R-:W-:Y:S01]  /*4f000*/  MOV R8, R41 ;  /* 0x0000002900087202 */ /* 0x002fe20000000f00 */
[----:B------:R-:W-:-:S02]  /*4f010*/  IMAD.MOV.U32 R9, RZ, RZ, R42 ;  /* 0x000000ffff097224 */ /* 0x000fc400078e002a */
[----:B------:R-:W3:Y:S01]  /*4f020*/  LDL.LU R42, [R1+0x734] ;  /* 0x00073400012a7983 */ /* 0x000ee20000300800 */
[----:B------:R-:W-:-:S03]  /*4f030*/  USEL UR12, URZ, 0x4, !UP1 ;  /* 0x000000043f0c7887 */ /* 0x000fc6000c800000 */
[----:B------:R1:W-:Y:S01]  /*4f040*/  LDGSTS.E [R3+0x25580], desc[UR14][R8.64], P0 ;  /* 0x2558000008037fae */ /* 0x0003e2000812184e */
[----:B------:R-:W-:Y:S01]  /*4f050*/  USEL UR12, UR12, URZ, !UP0 ;  /* 0x0000003f0c0c7287 */ /* 0x000fe2000c000000 */
[----:B-1----:R-:W-:Y:S02]  /*4f060*/  MOV R8, R17 ;  /* 0x0000001100087202 */ /* 0x002fe40000000f00 */
[----:B------:R-:W3:Y:S01]  /*4f070*/  LDL.LU R17, [R1+0x740] ;  /* 0x0007400001117983 */ /* 0x000ee20000300800 */
[----:B----4-:R-:W-:-:S04]  /*4f080*/  IADD3 R11, P0, R11, UR13, RZ ;  /* 0x0000000d0b0b7c10 */ /* 0x010fc8000ff1e0ff */
[----:B------:R-:W-:Y:S01]  /*4f090*/  IADD3.X R19, R19, UR8, RZ, P0, !PT ;  /* 0x0000000813137c10 */ /* 0x000fe200087fe4ff */
[----:B------:R1:W-:Y:S01]  /*4f0a0*/  STL [R1+0x6c0], R11 ;  /* 0x0006c00b01007387 */ /* 0x0003e20000100800 */
[----:B------:R-:W-:-:S03]  /*4f0b0*/  IMAD.MOV.U32 R9, RZ, RZ, R40 ;  /* 0x000000ffff097224 */ /* 0x000fc600078e0028 */
[----:B------:R4:W-:Y:S01]  /*4f0c0*/  STL [R1+0x6bc], R19 ;  /* 0x0006bc1301007387 */ /* 0x0009e20000100800 */
[----:B------:R-:W-:-:S03]  /*4f0d0*/  ISETP.NE.U32.AND P1, PT, RZ, UR12, PT ;  /* 0x0000000cff007c0c */ /* 0x000fc6000bf25070 */
[----:B------:R-:W3:Y:S10]  /*4f0e0*/  LDL.LU R40, [R1+0x73c] ;  /* 0x00073c0001287983 */ /* 0x000ef40000300800 */
[----:B------:R1:W-:Y:S02]  /*4f0f0*/  LDGSTS.E [R3+0x25900], desc[UR14][R8.64], P1 ;  /* 0x2590000008037fae */ /* 0x0003e4000892184e */
[----:B-1----:R-:W-:Y:S01]  /*4f100*/  MOV R8, R11 ;  /* 0x0000000b00087202 */ /* 0x002fe20000000f00 */
[----:B------:R-:W-:Y:S01]  /*4f110*/  IMAD.MOV.U32 R9, RZ, RZ, R19 ;  /* 0x000000ffff097224 */ /* 0x000fe200078e0013 */
[----:B------:R-:W3:Y:S04]  /*4f120*/  LDL.LU R11, [R1+0x778] ;  /* 0x00077800010b7983 */ /* 0x000ee80000300800 */
[----:B------:R1:W-:Y:S01]  /*4f130*/  LDGSTS.E [R3+0x25980], desc[UR14][R8.64], P1 ;  /* 0x2598000008037fae */ /* 0x0003e2000892184e */
[----:B--2---:R-:W-:-:S04]  /*4f140*/  IADD3 R10, P1, R10, UR13, RZ ;  /* 0x0000000d0a0a7c10 */ /* 0x004fc8000ff3e0ff */
[----:B------:R-:W-:Y:S01]  /*4f150*/  IADD3.X R18, R18, UR8, RZ, P1, !PT ;  /* 0x0000000812127c10 */ /* 0x000fe20008ffe4ff */
[----:B------:R-:W-:Y:S04]  /*4f160*/  STL [R1+0x6f8], R10 ;  /* 0x0006f80a01007387 */ /* 0x000fe80000100800 */
[----:B------:R2:W-:Y:S01]  /*4f170*/  STL [R1+0x6f4], R18 ;  /* 0x0006f41201007387 */ /* 0x0005e20000100800 */
[----:B-1----:R-:W-:-:S03]  /*4f180*/  IMAD.MOV.U32 R9, RZ, RZ, R18 ;  /* 0x000000ffff097224 */ /* 0x002fc600078e0012 */
[----:B----4-:R-:W4:Y:S04]  /*4f190*/  LDL.LU R19, [R1+0x774] ;  /* 0x0007740001137983 */ /* 0x010f280000300800 */
[----:B------:R-:W4:Y:S04]  /*4f1a0*/  LDL.LU R41, [R1+0x77c] ;  /* 0x00077c0001297983 */ /* 0x000f280000300800 */
        /* <DEDUP_REMOVED lines=8> */
[----:B------:R-:W-:Y:S01]  /*4f230*/  IADD3 R44, P2, R44, UR13, RZ ;  /* 0x0000000d2c2c7c10 */ /* 0x000fe2000ff5e0ff */
[----:B------:R-:W-:Y:S01]  /*4f240*/  UISETP.GT.AND UP1, UPT, UR17, 0x61, UPT ;  /* 0x000000611100788c */ /* 0x000fe2000bf24270 */
[----:B---3--:R-:W-:-:S03]  /*4f250*/  IADD3 R16, P3, R16, UR13, RZ ;  /* 0x0000000d10107c10 */ /* 0x008fc6000ff7e0ff */
        /* <DEDUP_REMOVED lines=14> */
[----:B------:R-:W-:-:S05]  /*4f340*/  MOV R8, R16 ;  /* 0x0000001000087202 */ /* 0x000fca0000000f00 */
[----:B------:R1:W-:Y:S04]  /*4f350*/  LDGSTS.E [R3+0x26100], desc[UR14][R8.64], P1 ;  /* 0x2610000008037fae */ /* 0x0003e8000892184e */
[----:B---3--:R-:W3:Y:S04]  /*4f360*/  LDL.LU R42, [R1+0x7bc] ;  /* 0x0007bc00012a7983 */ /* 0x008ee80000300800 */
[----:B------:R-:W3:Y:S01]  /*4f370*/  LDL.LU R16, [R1+0x7c0] ;  /* 0x0007c00001107983 */ /* 0x000ee20000300800 */
[----:B------:R-:W-:-:S05]  /*4f380*/  IADD3 R17, P0, R17, UR13, RZ ;  /* 0x0000000d11117c10 */ /* 0x000fca000ff1e0ff */
[----:B------:R-:W-:Y:S01]  /*4f390*/  STL [R1+0x740], R17 ;  /* 0x0007401101007387 */ /* 0x000fe20000100800 */
[----:B-1----:R-:W-:Y:S02]  /*4f3a0*/  MOV R8, R17 ;  /* 0x0000001100087202 */ /* 0x002fe40000000f00 */
[----:B------:R-:W-:-:S05]  /*4f3b0*/  IADD3.X R40, R40, UR8, RZ, P0, !PT ;  /* 0x0000000828287c10 */ /* 0x000fca00087fe4ff */
        /* <DEDUP_REMOVED lines=10> */
[----:B------:R-:W-:Y:S01]  /*4f460*/  STL [R1+0x778], R11 ;  /* 0x0007780b01007387 */ /* 0x000fe20000100800 */
[----:B-1----:R-:W-:Y:S02]  /*4f470*/  MOV R8, R11 ;  /* 0x0000000b00087202 */ /* 0x002fe40000000f00 */
[----:B----4-:R-:W-:Y:S02]  /*4f480*/  IADD3.X R19, R19, UR8, RZ, P1, !PT ;  /* 0x0000000813137c10 */ /* 0x010fe40008ffe4ff */
[----:B--2---:R-:W-:-:S03]  /*4f490*/  IADD3 R18, P2, R18, UR13, RZ ;  /* 0x0000000d12127c10 */ /* 0x004fc6000ff5e0ff */
[----:B------:R-:W-:Y:S01]  /*4f4a0*/  IMAD.MOV.U32 R9, RZ, RZ, R19 ;  /* 0x000000ffff097224 */ /* 0x000fe200078e0013 */
[----:B------:R1:W-:Y:S01]  /*4f4b0*/  STL [R1+0x774], R19 ;  /* 0x0007741301007387 */ /* 0x0003e20000100800 */
[----:B------:R-:W-:-:S03]  /*4f4c0*/  IADD3.X R41, R41, UR8, RZ, P2, !PT ;  /* 0x0000000829297c10 */ /* 0x000fc600097fe4ff */
[----:B------:R2:W-:Y:S01]  /*4f4d0*/  LDGSTS.E [R3+0x26500], desc[UR14][R8.64], P0 ;  /* 0x2650000008037fae */ /* 0x0005e2000812184e */
[----:B------:R-:W-:-:S03]  /*4f4e0*/  IADD3 R10, P3, R10, UR13, RZ ;  /* 0x0000000d0a0a7c10 */ /* 0x000fc6000ff7e0ff */
[----:B-1----:R-:W4:Y:S01]  /*4f4f0*/  LDL.LU R19, [R1+0x800] ;  /* 0x0008000001137983 */ /* 0x002f220000300800 */
[----:B------:R-:W-:-:S03]  /*4f500*/  IADD3.X R43, R43, UR8, RZ, P3, !PT ;  /* 0x000000082b2b7c10 */ /* 0x000fc60009ffe4ff */
[----:B------:R-:W4:Y:S01]  /*4f510*/  LDL.LU R11, [R1+0x838] ;  /* 0x00083800010b7983 */ /* 0x000f220000300800 */
[----:B--2---:R-:W-:-:S03]  /*4f520*/  IMAD.MOV.U32 R9, RZ, RZ, R41 ;  /* 0x000000ffff097224 */ /* 0x004fc600078e0029 */
[----:B------:R-:W-:Y:S04]  /*4f530*/  STL [R1+0x780], R18 ;  /* 0x0007801201007387 */ /* 0x000fe80000100800 */
[----:B------:R1:W-:Y:S04]  /*4f540*/  STL [R1+0x77c], R41 ;  /* 0x00077c2901007387 */ /* 0x0003e80000100800 */
[----:B------:R2:W-:Y:S01]  /*4f550*/  STL [R1+0x7b8], R10 ;  /* 0x0007b80a01007387 */ /* 0x0005e20000100800 */
[----:B------:R-:W-:-:S03]  /*4f560*/  MOV R8, R18 ;  /* 0x0000001200087202 */ /* 0x000fc60000000f00 */
[----:B-1----:R-:W4:Y:S04]  /*4f570*/  LDL.LU R41, [R1+0x7fc] ;  /* 0x0007fc0001297983 */ /* 0x002f280000300800 */
[----:B------:R-:W-:Y:S04]  /*4f580*/  STL [R1+0x7b4], R43 ;  /* 0x0007b42b01007387 */ /* 0x000fe80000100800 */
[----:B------:R-:W4:Y:S01]  /*4f590*/  LDL.LU R18, [R1+0x834] ;  /* 0x0008340001127983 */ /* 0x000f220000300800 */
[----:B------:R-:W-:-:S03]  /*4f5a0*/  UISETP.GT.AND UP1, UPT, UR17, 0x69, UPT ;  /* 0x000000691100788c */ /* 0x000fc6000bf24270 */
[----:B------:R1:W-:Y:S01]  /*4f5b0*/  LDGSTS.E [R3+0x26580], desc[UR14][R8.64], P0 ;  /* 0x2658000008037fae */ /* 0x0003e2000812184e */
[----:B------:R-:W-:-:S04]  /*4f5c0*/  USEL UR12, URZ, 0x4, !UP1 ;  /* 0x000000043f0c7887 */ /* 0x000fc8000c800000 */
[----:B------:R-:W-:-:S06]  /*4f5d0*/  USEL UR12, UR12, URZ, !UP0 ;  /* 0x0000003f0c0c7287 */ /* 0x000fcc000c000000 */
[----:B------:R-:W-:Y:S01]  /*4f5e0*/  ISETP.NE.U32.AND P1, PT, RZ, UR12, PT ;  /* 0x0000000cff007c0c */ /* 0x000fe2000bf25070 */
[----:B-1----:R-:W-:Y:S01]  /*4f5f0*/  IMAD.MOV.U32 R9, RZ, RZ, R43 ;  /* 0x000000ffff097224 */ /* 0x002fe200078e002b */
[----:B------:R-:W-:Y:S02]  /*4f600*/  MOV R8, R10 ;  /* 0x0000000a00087202 */ /* 0x000fe40000000f00 */
[----:B--2---:R-:W2:Y:S09]  /*4f610*/  LDL.LU R10, [R1+0x840] ;  /* 0x00084000010a7983 */ /* 0x004eb20000300800 */
[----:B------:R1:W-:Y:S01]  /*4f620*/  LDGSTS.E [R3+0x26900], desc[UR14][R8.64], P1 ;  /* 0x2690000008037fae */ /* 0x0003e2000892184e */
[----:B---3--:R-:W-:-:S04]  /*4f630*/  IADD3 R16, P0, R16, UR13, RZ ;  /* 0x0000000d10107c10 */ /* 0x008fc8000ff1e0ff */
[----:B------:R-:W-:Y:S01]  /*4f640*/  IADD3.X R42, R42, UR8, RZ, P0, !PT ;  /* 0x000000082a2a7c10 */ /* 0x000fe200087fe4ff */
[----:B------:R3:W-:Y:S01]  /*4f650*/  STL [R1+0x7c0], R16 ;  /* 0x0007c01001007387 */ /* 0x0007e20000100800 */
[----:B-1----:R-:W-:-:S03]  /*4f660*/  MOV R8, R16 ;  /* 0x0000001000087202 */ /* 0x002fc60000000f00 */
[----:B------:R-:W-:Y:S01]  /*4f670*/  IMAD.MOV.U32 R9, RZ, RZ, R42 ;  /* 0x000000ffff097224 */ /* 0x000fe200078e002a */
[----:B------:R1:W-:Y:S04]  /*4f680*/  STL [R1+0x7bc], R42 ;  /* 0x0007bc2a01007387 */ /* 0x0003e80000100800 */
[----:B------:R1:W-:Y:S04]  /*4f690*/  LDGSTS.E [R3+0x26980], desc[UR14][R8.64], P1 ;  /* 0x2698000008037fae */ /* 0x0003e8000892184e */
[----:B---3--:R-:W3:Y:S01]  /*4f6a0*/  LDL.LU R16, [R1+0x83c] ;  /* 0x00083c0001107983 */ /* 0x008ee20000300800 */
[----:B------:R-:W-:Y:S01]  /*4f6b0*/  UISETP.GT.AND UP1, UPT, UR17, 0x6d, UPT ;  /* 0x0000006d1100788c */ /* 0x000fe2000bf24270 */
[----:B------:R-:W-:-:S04]  /*4f6c0*/  IADD3 R17, P1, R17, UR13, RZ ;  /* 0x0000000d11117c10 */ /* 0x000fc8000ff3e0ff */
[----:B------:R-:W-:Y:S01]  /*4f6d0*/  IADD3.X R40, R40, UR8, RZ, P1, !PT ;  /* 0x0000000828287c10 */ /* 0x000fe20008ffe4ff */
[----:B------:R-:W-:Y:S04]  /*4f6e0*/  STL [R1+0x7f8], R17 ;  /* 0x0007f81101007387 */ /* 0x000fe80000100800 */
[----:B------:R1:W-:Y:S04]  /*4f6f0*/  STL [R1+0x7f4], R40 ;  /* 0x0007f42801007387 */ /* 0x0003e80000100800 */
[----:B------:R-:W3:Y:S04]  /*4f700*/  LDL.LU R46, [R1+0x874] ;  /* 0x00087400012e7983 */ /* 0x000ee80000300800 */
[----:B------:R-:W3:Y:S01]  /*4f710*/  LDL.LU R44, [R1+0x878] ;  /* 0x00087800012c7983 */ /* 0x000ee20000300800 */
[----:B------:R-:W-:-:S03]  /*4f720*/  USEL UR12, URZ, 0x4, !UP1 ;  /* 0x000000043f0c7887 */ /* 0x000fc6000c800000 */
[----:B------:R-:W3:Y:S04]  /*4f730*/  LDL.LU R43, [R1+0x87c] ;  /* 0x00087c00012b7983 */ /* 0x000ee80000300800 */
[----:B-1----:R-:W3:Y:S01]  /*4f740*/  LDL.LU R42, [R1+0x880] ;  /* 0x00088000012a7983 */ /* 0x002ee20000300800 */
[----:B------:R-:W-:Y:S01]  /*4f750*/  IMAD.MOV.U32 R9, RZ, RZ, R40 ;  /* 0x000000ffff097224 */ /* 0x000fe200078e0028 */
[----:B------:R-:W-:Y:S01]  /*4f760*/  MOV R8, R17 ;  /* 0x0000001100087202 */ /* 0x000fe20000000f00 */
[----:B------:R-:W-:Y:S01]  /*4f770*/  USEL UR12, UR12, URZ, !UP0 ;  /* 0x0000003f0c0c7287 */ /* 0x000fe2000c000000 */
[----:B------:R-:W3:Y:S04]  /*4f780*/  LDL.LU R40, [R1+0x8b4] ;  /* 0x0008b40001287983 */ /* 0x000ee80000300800 */
[----:B------:R-:W3:Y:S01]  /*4f790*/  LDL.LU R17, [R1+0x8b8] ;  /* 0x0008b80001117983 */ /* 0x000ee20000300800 */
[----:B------:R-:W-:-:S13]  /*4f7a0*/  ISETP.NE.U32.AND P0, PT, RZ, UR12, PT ;  /* 0x0000000cff007c0c */ /* 0x000fda000bf05070 */
[----:B------:R1:W-:Y:S01]  /*4f7b0*/  LDGSTS.E [R3+0x26d00], desc[UR14][R8.64], P0 ;  /* 0x26d0000008037fae */ /* 0x0003e2000812184e */
[----:B----4-:R-:W-:Y:S02]  /*4f7c0*/  IADD3 R19, P2, R19, UR13, RZ ;  /* 0x0000000d13137c10 */ /* 0x010fe4000ff5e0ff */
[----:B------:R-:W-:Y:S02]  /*4f7d0*/  IADD3 R11, P3, R11, UR13, RZ ;  /* 0x0000000d0b0b7c10 */ /* 0x000fe4000ff7e0ff */
[----:B-1----:R-:W-:Y:S01]  /*4f7e0*/  MOV R8, R19 ;  /* 0x0000001300087202 */ /* 0x002fe20000000f00 */
[----:B------:R1:W-:Y:S01]  /*4f7f0*/  STL [R1+0x800], R19 ;  /* 0x0008001301007387 */ /* 0x0003e20000100800 */
[----:B------:R-:W-:-:S05]  /*4f800*/  IADD3.X R41, R41, UR8, RZ, P2, !PT ;  /* 0x0000000829297c10 */ /* 0x000fca00097fe4ff */
[----:B------:R-:W-:Y:S01]  /*4f810*/  IMAD.MOV.U32 R9, RZ, RZ, R41 ;  /* 0x000000ffff097224 */ /* 0x000fe200078e0029 */
[----:B------:R-:W-:Y:S01]  /*4f820*/  IADD3.X R18, R18, UR8, RZ, P3, !PT ;  /* 0x0000000812127c10 */ /* 0x000fe20009ffe4ff */
[----:B------:R-:W-:Y:S04]  /*4f830*/  STL [R1+0x7fc], R41 ;  /* 0x0007fc2901007387 */ /* 0x000fe80000100800 */
[----:B------:R4:W-:Y:S04]  /*4f840*/  STL [R1+0x838], R11 ;  /* 0x0008380b01007387 */ /* 0x0009e80000100800 */
[----:B------:R4:W-:Y:S04]  /*4f850*/  LDGSTS.E [R3+0x26d80], desc[UR14][R8.64], P0 ;  /* 0x26d8000008037fae */ /* 0x0009e8000812184e */
[----:B------:R3:W-:Y:S04]  /*4f860*/  STL [R1+0x834], R18 ;  /* 0x0008341201007387 */ /* 0x0007e80000100800 */
[----:B-1----:R-:W3:Y:S01]  /*4f870*/  LDL.LU R19, [R1+0x8bc] ;  /* 0x0008bc0001137983 */ /* 0x002ee20000300800 */
[----:B----4-:R-:W-:-:S03]  /*4f880*/  MOV R8, R11 ;  /* 0x0000000b00087202 */ /* 0x010fc60000000f00 */
[----:B------:R-:W4:Y:S01]  /*4f890*/  LDL.LU R11, [R1+0x8c0] ;  /* 0x0008c000010b7983 */ /* 0x000f220000300800 */
[----:B------:R-:W-:-:S04]  /*4f8a0*/  UISETP.GT.AND UP1, UPT, UR17, 0x71, UPT ;  /* 0x000000711100788c */ /* 0x000fc8000bf24270 */
[----:B------:R-:W-:-:S04]  /*4f8b0*/  USEL UR12, URZ, 0x4, !UP1 ;  /* 0x000000043f0c7887 */ /* 0x000fc8000c800000 */
[----:B------:R-:W-:Y:S01]  /*4f8c0*/  USEL UR12, UR12, URZ, !UP0 ;  /* 0x0000003f0c0c7287 */ /* 0x000fe2000c000000 */
[----:B--2---:R-:W-:-:S05]  /*4f8d0*/  IADD3 R10, P0, R10, UR13, RZ ;  /* 0x0000000d0a0a7c10 */ /* 0x004fca000ff1e0ff */
[----:B------:R-:W-:Y:S01]  /*4f8e0*/  ISETP.NE.U32.AND P1, PT, RZ, UR12, PT ;  /* 0x0000000cff007c0c */ /* 0x000fe2000bf25070 */
[----:B------:R-:W-:Y:S01]  /*4f8f0*/  UISETP.GT.AND UP1, UPT, UR17, 0x75, UPT ;  /* 0x000000751100788c */ /* 0x000fe2000bf24270 */
[----:B------:R-:W-:Y:S01]  /*4f900*/  IMAD.MOV.U32 R9, RZ, RZ, R18 ;  /* 0x000000ffff097224 */ /* 0x000fe200078e0012 */
[----:B------:R-:W-:Y:S02]  /*4f910*/  STL [R1+0x840], R10 ;  /* 0x0008400a01007387 */ /* 0x000fe40000100800 */
[----:B------:R-:W-:-:S04]  /*4f920*/  USEL UR12, URZ, 0x4, !UP1 ;  /* 0x000000043f0c7887 */ /* 0x000fc8000c800000 */
[----:B------:R-:W-:-:S04]  /*4f930*/  USEL UR12, UR12, URZ, !UP0 ;  /* 0x0000003f0c0c7287 */ /* 0x000fc8000c000000 */
[----:B------:R1:W-:Y:S01]  /*4f940*/  LDGSTS.E [R3+0x27100], desc[UR14][R8.64], P1 ;  /* 0x2710000008037fae */ /* 0x0003e2000892184e */
[----:B---3--:R-:W-:-:S05]  /*4f950*/  IADD3.X R16, R16, UR8, RZ, P0, !PT ;  /* 0x0000000810107c10 */ /* 0x008fca00087fe4ff */
[----:B------:R2:W-:Y:S01]  /*4f960*/  STL [R1+0x83c], R16 ;  /* 0x00083c1001007387 */ /* 0x0005e20000100800 */
[----:B-1----:R-:W-:-:S03]  /*4f970*/  MOV R8, R10 ;  /* 0x0000000a00087202 */ /* 0x002fc60000000f00 */
[----:B------:R-:W3:Y:S01]  /*4f980*/  LDL.LU R41, [R1+0x8f4] ;  /* 0x0008f40001297983 */ /* 0x000ee20000300800 */
[----:B------:R-:W-:-:S03]  /*4f990*/  IMAD.MOV.U32 R9, RZ, RZ, R16 ;  /* 0x000000ffff097224 */ /* 0x000fc600078e0010 */
[----:B------:R-:W3:Y:S04]  /*4f9a0*/  LDL.LU R18, [R1+0x8f8] ;  /* 0x0008f80001127983 */ /* 0x000ee80000300800 */
[----:B--2---:R-:W2:Y:S01]  /*4f9b0*/  LDL.LU R16, [R1+0x8fc] ;  /* 0x0008fc0001107983 */ /* 0x004ea20000300800 */
[----:B------:R-:W-:-:S03]  /*4f9c0*/  ISETP.NE.U32.AND P0, PT, RZ, UR12, PT ;  /* 0x0000000cff007c0c */ /* 0x000fc6000bf05070 */
[----:B------:R-:W2:Y:S04]  /*4f9d0*/  LDL.LU R10, [R1+0x900] ;  /* 0x00090000010a7983 */ /* 0x000ea80000300800 */
[----:B------:R1:W-:Y:S01]  /*4f9e0*/  LDGSTS.E [R3+0x27180], desc[UR14][R8.64], P1 ;  /* 0x2718000008037fae */ /* 0x0003e2000892184e */
[----:B------:R-:W-:-:S04]  /*4f9f0*/  IADD3 R44, P1, R44, UR13, RZ ;  /* 0x0000000d2c2c7c10 */ /* 0x000fc8000ff3e0ff */
[----:B------:R-:W-:Y:S02]  /*4fa00*/  IADD3.X R46, R46, UR8, RZ, P1, !PT ;  /* 0x000000082e2e7c10 */ /* 0x000fe40008ffe4ff */
[----:B------:R-:W-:-:S03]  /*4fa10*/  IADD3 R42, P2, R42, UR13, RZ ;  /* 0x0000000d2a2a7c10 */ /* 0x000fc6000ff5e0ff */
[----:B-1----:R-:W-:Y:S01]  /*4fa20*/  IMAD.MOV.U32 R9, RZ, RZ, R46 ;  /* 0x000000ffff097224 */ /* 0x002fe200078e002e */
[----:B------:R-:W-:Y:S02]  /*4fa30*/  MOV R8, R44 ;  /* 0x0000002c00087202 */ /* 0x000fe40000000f00 */
[----:B------:R-:W-:Y:S02]  /*4fa40*/  IADD3.X R43, R43, UR8, RZ, P2, !PT ;  /* 0x000000082b2b7c10 */ /* 0x000fe400097fe4ff */
[----:B------:R-:W-:Y:S01]  /*4fa50*/  IADD3 R17, P3, R17, UR13, RZ ;  /* 0x0000000d11117c10 */ /* 0x000fe2000ff7e0ff */
[----:B------:R1:W-:Y:S03]  /*4fa60*/  LDGSTS.E [R3+0x27500], desc[UR14][R8.64], P0 ;  /* 0x2750000008037fae */ /* 0x0003e6000812184e */
[----:B------:R-:W-:Y:S01]  /*4fa70*/  IADD3.X R40, R40, UR8, RZ, P3, !PT ;  /* 0x0000000828287c10 */ /* 0x000fe20009ffe4ff */
[----:B------:R-:W-:Y:S01]  /*4fa80*/  STL [R1+0x878], R44 ;  /* 0x0008782c01007387 */ /* 0x000fe20000100800 */
[----:B------:R-:W-:-:S03]  /*4fa90*/  UISETP.GT.AND UP1, UPT, UR17, 0x79, UPT ;  /* 0x000000791100788c */ /* 0x000fc6000bf24270 */
[----:B------:R-:W-:Y:S01]  /*4faa0*/  STL [R1+0x874], R46 ;  /* 0x0008742e01007387 */ /* 0x000fe20000100800 */
[----:B-1----:R-:W-:Y:S01]  /*4fab0*/  MOV R8, R42 ;  /* 0x0000002a00087202 */ /* 0x002fe20000000f00 */
[----:B------:R-:W-:Y:S02]  /*4fac0*/  IMAD.MOV.U32 R9, RZ, RZ, R43 ;  /* 0x000000ffff097224 */ /* 0x000fe400078e002b */
[----:B------:R-:W-:Y:S04]  /*4fad0*/  STL [R1+0x880], R42 ;  /* 0x0008802a01007387 */ /* 0x000fe80000100800 */
[----:B------:R-:W-:Y:S04]  /*4fae0*/  STL [R1+0x87c], R43 ;  /* 0x00087c2b01007387 */ /* 0x000fe80000100800 */
[----:B------:R-:W-:Y:S04]  /*4faf0*/  STL [R1+0x8b8], R17 ;  /* 0x0008b81101007387 */ /* 0x000fe80000100800 */
[----:B------:R1:W-:Y:S01]  /*4fb00*/  LDGSTS.E [R3+0x27580], desc[UR14][R8.64], P0 ;  /* 0x2758000008037fae */ /* 0x0003e2000812184e */
[----:B------:R-:W-:-:S03]  /*4fb10*/  USEL UR12, URZ, 0x4, !UP1 ;  /* 0x000000043f0c7887 */ /* 0x000fc6000c800000 */
[----:B------:R1:W-:Y:S01]  /*4fb20*/  STL [R1+0x8b4], R40 ;  /* 0x0008b42801007387 */ /* 0x0003e20000100800 */
[----:B------:R-:W-:Y:S01]  /*4fb30*/  USEL UR12, UR12, URZ, !UP0 ;  /* 0x0000003f0c0c7287 */ /* 0x000fe2000c000000 */
[----:B-1----:R-:W-:Y:S01]  /*4fb40*/  IMAD.MOV.U32 R9, RZ, RZ, R40 ;  /* 0x000000ffff097224 */ /* 0x002fe200078e0028 */
[----:B------:R-:W-:Y:S01]  /*4fb50*/  MOV R8, R17 ;  /* 0x0000001100087202 */ /* 0x000fe20000000f00 */
[----:B------:R-:W2:Y:S04]  /*4fb60*/  LDL.LU R40, [R1+0x1c3c] ;  /* 0x001c3c0001287983 */ /* 0x000ea80000300800 */
[----:B------:R-:W2:Y:S01]  /*4fb70*/  LDL.LU R17, [R1+0x1c48] ;  /* 0x001c480001117983 */ /* 0x000ea20000300800 */
[----:B------:R-:W-:-:S13]  /*4fb80*/  ISETP.NE.U32.AND P1, PT, RZ, UR12, PT ;  /* 0x0000000cff007c0c */ /* 0x000fda000bf25070 */
[----:B------:R1:W-:Y:S01]  /*4fb90*/  LDGSTS.E [R3+0x27900], desc[UR14][R8.64], P1 ;  /* 0x2790000008037fae */ /* 0x0003e2000892184e */
[----:B----4-:R-:W-:-:S04]  /*4fba0*/  IADD3 R11, P0, R11, UR13, RZ ;  /* 0x0000000d0b0b7c10 */ /* 0x010fc8000ff1e0ff */
[----:B------:R-:W-:Y:S01]  /*4fbb0*/  IADD3.X R19, R19, UR8, RZ, P0, !PT ;  /* 0x0000000813137c10 */ /* 0x000fe200087fe4ff */
[----:B------:R-:W-:Y:S01]  /*4fbc0*/  STL [R1+0x8c0], R11 ;  /* 0x0008c00b01007387 */ /* 0x000fe20000100800 */
[----:B-1----:R-:W-:-:S03]  /*4fbd0*/  MOV R8, R11 ;  /* 0x0000000b00087202 */ /* 0x002fc60000000f00 */
[----:B------:R1:W-:Y:S01]  /*4fbe0*/  STL [R1+0x8bc], R19 ;  /* 0x0008bc1301007387 */ /* 0x0003e20000100800 */
[----:B------:R-:W-:Y:S01]  /*4fbf0*/  IMAD.MOV.U32 R9, RZ, RZ, R19 ;  /* 0x000000ffff097224 */ /* 0x000fe200078e0013 */
[----:B------:R-:W-:Y:S02]  /*4fc00*/  UISETP.GT.AND UP1, UPT, UR17, 0x7d, UPT ;  /* 0x0000007d1100788c */ /* 0x000fe4000bf24270 */
[----:B-1----:R-:W4:Y:S04]  /*4fc10*/  LDL.LU R19, [R1+0x1c34] ;  /* 0x001c340001137983 */ /* 0x002f280000300800 */
[----:B------:R-:W4:Y:S01]  /*4fc20*/  LDL.LU R11, [R1+0x1c40] ;  /* 0x001c4000010b7983 */ /* 0x000f220000300800 */
[----:B------:R-:W-:-:S03]  /*4fc30*/  USEL UR12, URZ, 0x4, !UP1 ;  /* 0x000000043f0c7887 */ /* 0x000fc6000c800000 */
[----:B------:R1:W-:Y:S01]  /*4fc40*/  LDGSTS.E [R3+0x27980], desc[UR14][R8.64], P1 ;  /* 0x2798000008037fae */ /* 0x0003e2000892184e */
[----:B------:R-:W-:-:S06]  /*4fc50*/  USEL UR12, UR12, URZ, !UP0 ;  /* 0x0000003f0c0c7287 */ /* 0x000fcc000c000000 */
[----:B------:R-:W-:Y:S02]  /*4fc60*/  ISETP.NE.U32.AND P0, PT, RZ, UR12, PT ;  /* 0x0000000cff007c0c */ /* 0x000fe4000bf05070 */
[----:B---3--:R-:W-:-:S04]  /*4fc70*/  IADD3 R18, P1, R18, UR13, RZ ;  /* 0x0000000d12127c10 */ /* 0x008fc8000ff3e0ff */
[----:B------:R-:W-:Y:S02]  /*4fc80*/  IADD3.X R41, R41, UR8, RZ, P1, !PT ;  /* 0x0000000829297c10 */ /* 0x000fe40008ffe4ff */
[----:B--2---:R-:W-:-:S03]  /*4fc90*/  IADD3 R10, P2, R10, UR13, RZ ;  /* 0x0000000d0a0a7c10 */ /* 0x004fc6000ff5e0ff */
[----:B-1----:R-:W-:Y:S01]  /*4fca0*/  IMAD.MOV.U32 R9, RZ, RZ, R41 ;  /* 0x000000ffff097224 */ /* 0x002fe200078e0029 */
[----:B------:R-:W-:Y:S02]  /*4fcb0*/  MOV R8, R18 ;  /* 0x0000001200087202 */ /* 0x000fe40000000f00 */
[----:B------:R-:W-:Y:S01]  /*4fcc0*/  IADD3.X R16, R16, UR8, RZ, P2, !PT ;  /* 0x0000000810107c10 */ /* 0x000fe200097fe4ff */
[----:B------:R-:W-:Y:S04]  /*4fcd0*/  STL [R1+0x8f8], R18 ;  /* 0x0008f81201007387 */ /* 0x000fe80000100800 */
[----:B------:R-:W-:Y:S04]  /*4fce0*/  STL [R1+0x8f4], R41 ;  /* 0x0008f42901007387 */ /* 0x000fe80000100800 */
[----:B------:R-:W-:Y:S04]  /*4fcf0*/  STL [R1+0x900], R10 ;  /* 0x0009000a01007387 */ /* 0x000fe80000100800 */
[----:B------:R1:W-:Y:S04]  /*4fd00*/  LDGSTS.E [R3+0x27d00], desc[UR14][R8.64], P0 ;  /* 0x27d0000008037fae */ /* 0x0003e8000812184e */
[----:B------:R2:W-:Y:S01]  /*4fd10*/  STL [R1+0x8fc], R16 ;  /* 0x0008fc1001007387 */ /* 0x0005e20000100800 */
[----:B-1----:R-:W-:-:S03]  /*4fd20*/  IMAD.MOV.U32 R9, RZ, RZ, R16 ;  /* 0x000000ffff097224 */ /* 0x002fc600078e0010 */
[----:B--2---:R-:W2:Y:S04]  /*4fd30*/  LDL.LU R16, [R1+0x1c08] ;  /* 0x001c080001107983 */ /* 0x004ea80000300800 */
[----:B------:R-:W3:Y:S04]  /*4fd40*/  LDL.LU R43, [R1+0x1bfc] ;  /* 0x001bfc00012b7983 */ /* 0x000ee80000300800 */
[----:B------:R-:W3:Y:S04]  /*4fd50*/  LDL.LU R42, [R1+0x1bf4] ;  /* 0x001bf400012a7983 */ /* 0x000ee80000300800 */
[----:B------:R-:W3:Y:S01]  /*4fd60*/  LDL.LU R18, [R1+0x1c00] ;  /* 0x001c000001127983 */ /* 0x000ee20000300800 */
[----:B------:R-:W-:-:S03]  /*4fd70*/  MOV R8, R10 ;  /* 0x0000000a00087202 */ /* 0x000fc60000000f00 */
[----:B------:R-:W3:Y:S04]  /*4fd80*/  LDL.LU R41, [R1+0x1bbc] ;  /* 0x001bbc0001297983 */ /* 0x000ee80000300800 */
[----:B------:R-:W3:Y:S01]  /*4fd90*/  LDL.LU R10, [R1+0x1bc8] ;  /* 0x001bc800010a7983 */ /* 0x000ee20000300800 */
[----:B------:R-:W-:-:S03]  /*4fda0*/  UISETP.GT.AND UP1, UPT, UR17, 0x2, UPT ;  /* 0x000000021100788c */ /* 0x000fc6000bf24270 */
[----:B------:R1:W-:Y:S01]  /*4fdb0*/  LDGSTS.E [R3+0x27d80], desc[UR14][R8.64], P0 ;  /* 0x27d8000008037fae */ /* 0x0003e2000812184e */
[----:B------:R-:W-:Y:S01]  /*4fdc0*/  USEL UR12, URZ, 0x4, !UP1 ;  /* 0x000000043f0c7887 */ /* 0x000fe2000c800000 */
[----:B------:R-:W-:-:S04]  /*4fdd0*/  IADD3 R17, P1, R17, UR13, RZ ;  /* 0x0000000d11117c10 */ /* 0x000fc8000ff3e0ff */
[----:B------:R-:W-:Y:S01]  /*4fde0*/  IADD3.X R40, R40, UR8, RZ, P1, !PT ;  /* 0x0000000828287c10 */ /* 0x000fe20008ffe4ff */
[----:B------:R-:W-:Y:S01]  /*4fdf0*/  STL [R1+0x1c48], R17 ;  /* 0x001c481101007387 */ /* 0x000fe20000100800 */
[----:B-1----:R-:W-:-:S03]  /*4fe00*/  MOV R8, R17 ;  /* 0x0000001100087202 */ /* 0x002fc60000000f00 */
[----:B------:R1:W-:Y:S01]  /*4fe10*/  STL [R1+0x1c3c], R40 ;  /* 0x001c3c2801007387 */ /* 0x0003e20000100800 */
[----:B------:R-:W-:Y:S01]  /*4fe20*/  IMAD.MOV.U32 R9, RZ, RZ, R40 ;  /* 0x000000ffff097224 */ /* 0x000fe200078e0028 */
[----:B------:R-:W-:Y:S02]  /*4fe30*/  USEL UR12, UR12, URZ, !UP0 ;  /* 0x0000003f0c0c7287 */ /* 0x000fe4000c000000 */
[----:B-1----:R-:W3:Y:S04]  /*4fe40*/  LDL.LU R40, [R1+0x1bb4] ;  /* 0x001bb40001287983 */ /* 0x002ee80000300800 */
[----:B------:R-:W3:Y:S01]  /*4fe50*/  LDL.LU R17, [R1+0x1bc0] ;  /* 0x001bc00001117983 */ /* 0x000ee20000300800 */
[----:B------:R-:W-:Y:S02]  /*4fe60*/  SHF.L.U32 R45, R45, 0x2, RZ ;  /* 0x000000022d2d7819 */ /* 0x000fe400000006ff */
[----:B------:R-:W-:-:S02]  /*4fe70*/  ISETP.NE.U32.AND P0, PT, RZ, UR12, PT ;  /* 0x0000000cff007c0c */ /* 0x000fc4000bf05070 */
[----:B------:R-:W-:-:S05]  /*4fe80*/  LOP3.LUT R69, R45, 0x40, RZ, 0x3c, !PT ;  /* 0x000000402d457812 */ /* 0x000fca00078e3cff */
[----:B------:R-:W-:-:S06]  /*4fe90*/  VIADD R3, R69, UR18 ;  /* 0x0000001245037c36 */ /* 0x000fcc0008000000 */
        /* <DEDUP_REMOVED lines=12> */
[----:B------:R-:W-:Y:S02]  /*4ff60*/  USEL UR12, UR12, URZ, !UP0 ;  /* 0x0000003f0c0c7287 */ /* 0x000fe4000c000000 */
[----:B------:R-:W-:-:S04]  /*4ff70*/  UISETP.GT.AND UP1, UPT, UR17, 0xa, UPT ;  /* 0x0000000a1100788c */ /* 0x000fc8000bf24270 */
[----:B------:R-:W-:Y:S01]  /*4ff80*/  ISETP.NE.U32.AND P0, PT, RZ, UR12, PT ;  /* 0x0000000cff007c0c */ /* 0x000fe2000bf05070 */
[----:B------:R-:W-:-:S04]  /*4ff90*/  USEL UR12, URZ, 0x4, !UP1 ;  /* 0x000000043f0c7887 */ /* 0x000fc8000c800000 */
[----:B------:R-:W-:Y:S01]  /*4ffa0*/  USEL UR12, UR12, URZ, !UP0 ;  /* 0x0000003f0c0c7287 */ /* 0x000fe2000c000000 */
[----:B--2---:R-:W-:-:S04]  /*4ffb0*/  IADD3 R16, P1, R16, UR13, RZ ;  /* 0x0000000d10107c10 */ /* 0x004fc8000ff3e0ff */
[----:B---3--:R-:W-:Y:S01]  /*4ffc0*/  IADD3.X R43, R43, UR8, RZ, P1, !PT ;  /* 0x000000082b2b7c10 */ /* 0x008fe20008ffe4ff */
[----:B------:R2:W-:Y:S01]  /*4ffd0*/  STL [R1+0x1c08], R16 ;  /* 0x001c081001007387 */ /* 0x0005e20000100800 */
[----:B-1----:R-:W-:Y:S02]  /*4ffe0*/  MOV R8, R16 ;  /* 0x0000001000087202 */ /* 0x002fe40000000f00 */
[----:B------:R-:W-:Y:S01]  /*4fff0*/  IADD3 R18, P2, R18, UR13, RZ ;  /* 0x0000000d12127c10 */ /* 0x000fe2000ff5e0ff */
[----:B------:R-:W-:Y:S03]  /*50000*/  STL [R1+0x1bfc], R43 ;  /* 0x001bfc2b01007387 */ /* 0x000fe60000100800 */
[----:B------:R-:W-:Y:S01]  /*50010*/  IADD3.X R42, R42, UR8, RZ, P2, !PT ;  /* 0x000000082a2a7c10 */ /* 0x000fe200097fe4ff */
[----:B------:R-:W3:Y:S01]  /*50020*/  LDL.LU R44, [R1+0x1b80] ;  /* 0x001b8000012c7983 */ /* 0x000ee20000300800 */
[----:B------:R-:W-:-:S03]  /*50030*/  IADD3 R10, P3, R10, UR13, RZ ;  /* 0x0000000d0a0a7c10 */ /* 0x000fc6000ff7e0ff */
[----:B--2---:R-:W2:Y:S01]  /*50040*/  LDL.LU R16, [R1+0x1b48] ;  /* 0x001b480001107983 */ /* 0x004ea20000300800 */
[----:B------:R-:W-:-:S03]  /*50050*/  IMAD.MOV.U32 R9, RZ, RZ, R43 ;  /* 0x000000ffff097224 */ /* 0x000fc600078e002b */
[----:B------:R1:W-:Y:S01]  /*50060*/  STL [R1+0x1c00], R18 ;  /* 0x001c001201007387 */ /* 0x0003e20000100800 */
[----:B------:R-:W-:-:S03]  /*50070*/  IADD3.X R41, R41, UR8, RZ, P3, !PT ;  /* 0x0000000829297c10 */ /* 0x000fc60009ffe4ff */
[----:B------:R-:W-:Y:S04]  /*50080*/  STL [R1+0x1bf4], R42 ;  /* 0x001bf42a01007387 */ /* 0x000fe80000100800 */
[----:B------:R1:W-:Y:S04]  /*50090*/  STL [R1+0x1bc8], R10 ;  /* 0x001bc80a01007387 */ /* 0x0003e80000100800 */
[----:B------:R-:W2:Y:S01]  /*500a0*/  LDL.LU R46, [R1+0x1b74] ;  /* 0x001b7400012e7983 */ /* 0x000ea20000300800 */
[----:B------:R-:W-:-:S03]  /*500b0*/  ISETP.NE.U32.AND P1, PT, RZ, UR12, PT ;  /* 0x0000000cff007c0c */ /* 0x000fc6000bf25070 */
[----:B------:R1:W-:Y:S04]  /*500c0*/  LDGSTS.E [R3+0x20600], desc[UR14][R8.64], P0 ;  /* 0x2060000008037fae */ /* 0x0003e8000812184e */
[----:B------:R-:W-:Y:S01]  /*500d0*/  STL [R1+0x1bbc], R41 ;  /* 0x001bbc2901007387 */ /* 0x000fe20000100800 */
[----:B-1----:R-:W-:Y:S01]  /*500e0*/  MOV R8, R18 ;  /* 0x0000001200087202 */ /* 0x002fe20000000f00 */
[----:B------:R-:W-:Y:S02]  /*500f0*/  IMAD.MOV.U32 R9, RZ, RZ, R42 ;  /* 0x000000ffff097224 */ /* 0x000fe400078e002a */
[----:B------:R-:W2:Y:S04]  /*50100*/  LDL.LU R18, [R1+0x1b3c] ;  /* 0x001b3c0001127983 */ /* 0x000ea80000300800 */
[----:B------:R1:W-:Y:S01]  /*50110*/  LDGSTS.E [R3+0x20680], desc[UR14][R8.64], P0 ;  /* 0x2068000008037fae */ /* 0x0003e2000812184e */
[----:B------:R-:W-:-:S04]  /*50120*/  IADD3 R17, P0, R17, UR13, RZ ;  /* 0x0000000d11117c10 */ /* 0x000fc8000ff1e0ff */
[----:B------:R-:W-:Y:S01]  /*50130*/  IADD3.X R40, R40, UR8, RZ, P0, !PT ;  /* 0x0000000828287c10 */ /* 0x000fe200087fe4ff */
[----:B-1----:R-:W-:Y:S01]  /*50140*/  IMAD.MOV.U32 R9, RZ, RZ, R41 ;  /* 0x000000ffff097224 */ /* 0x002fe200078e0029 */
[----:B------:R-:W-:Y:S02]  /*50150*/  MOV R8, R10 ;  /* 0x0000000a00087202 */ /* 0x000fe40000000f00 */
[----:B------:R-:W2:Y:S04]  /*50160*/  LDL.LU R10, [R1+0x1b40] ;  /* 0x001b4000010a7983 */ /* 0x000ea80000300800 */
[----:B------:R1:W-:Y:S04]  /*50170*/  LDGSTS.E [R3+0x20a00], desc[UR14][R8.64], P1 ;  /* 0x20a0000008037fae */ /* 0x0003e8000892184e */
[----:B------:R-:W-:Y:S04]  /*50180*/  STL [R1+0x1bc0], R17 ;  /* 0x001bc01101007387 */ /* 0x000fe80000100800 */
[----:B------:R1:W-:Y:S02]  /*50190*/  STL [R1+0x1bb4], R40 ;  /* 0x001bb42801007387 */ /* 0x0003e40000100800 */
[----:B-1----:R-:W-:-:S02]  /*501a0*/  IMAD.MOV.U32 R9, RZ, RZ, R40 ;  /* 0x000000ffff097224 */ /* 0x002fc400078e0028 */
[----:B------:R-:W2:Y:S01]  /*501b0*/  LDL.LU R40, [R1+0x1b34] ;  /* 0x001b340001287983 */ /* 0x000ea20000300800 */
[----:B------:R-:W-:-:S03]  /*501c0*/  MOV R8, R17 ;  /* 0x0000001100087202 */ /* 0x000fc60000000f00 */
[----:B------:R-:W2:Y:S04]  /*501d0*/  LDL.LU R17, [R1+0x1b08] ;  /* 0x001b080001117983 */ /* 0x000ea80000300800 */
[----:B------:R1:W-:Y:S01]  /*501e0*/  LDGSTS.E [R3+0x20a80], desc[UR14][R8.64], P1 ;  /* 0x20a8000008037fae */ /* 0x0003e2000892184e */
        /* <DEDUP_REMOVED lines=10> */
[----:B------:R-:W4:Y:S01]  /*50290*/  LDL.LU R11, [R1+0x1ac8] ;  /* 0x001ac800010b7983 */ /* 0x000f220000300800 */
[----:B------:R-:W-:-:S04]  /*502a0*/  UISETP.GT.AND UP1, UPT, UR17, 0xe, UPT ;  /* 0x0000000e1100788c */ /* 0x000fc8000bf24270 */
[----:B------:R-:W-:-:S04]  /*502b0*/  USEL UR12, URZ, 0x4, !UP1 ;  /* 0x000000043f0c7887 */ /* 0x000fc8000c800000 */
[----:B------:R-:W-:-:S06]  /*502c0*/  USEL UR12, UR12, URZ, !UP0 ;  /* 0x0000003f0c0c7287 */ /* 0x000fcc000c000000 */
[----:B------:R-:W-:Y:S01]  /*502d0*/  ISETP.NE.U32.AND P0, PT, RZ, UR12, PT ;  /* 0x0000000cff007c0c */ /* 0x000fe2000bf05070 */
[----:B------:R-:W-:-:S04]  /*502e0*/  UISETP.GT.AND UP1, UPT, UR17, 0x12, UPT ;  /* 0x000000121100788c */ /* 0x000fc8000bf24270 */
[----:B------:R-:W-:Y:S01]  /*502f0*/  USEL UR12, URZ, 0x4, !UP1 ;  /* 0x000000043f0c7887 */ /* 0x000fe2000c800000 */
[----:B---3--:R-:W-:-:S07]  /*50300*/  IADD3 R44, P2, R44, UR13, RZ ;  /* 0x0000000d2c2c7c10 */ /* 0x008fce000ff5e0ff */
[----:B------:R1:W-:Y:S01]  /*50310*/  LDGSTS.E [R3+0x20e00], desc[UR14][R8.64], P0 ;  /* 0x20e0000008037fae */ /* 0x0003e2000812184e */
[----:B--2---:R-:W-:Y:S01]  /*50320*/  IADD3 R16, P3, R16, UR13, RZ ;  /* 0x0000000d10107c10 */ /* 0x004fe2000ff7e0ff */
[----:B------:R-:W-:Y:S02]  /*50330*/  USEL UR12, UR12, URZ, !UP0 ;  /* 0x0000003f0c0c7287 */ /* 0x000fe4000c000000 */
[----:B------:R-:W-:Y:S01]  /*50340*/  STL [R1+0x1b80], R44 ;  /* 0x001b802c01007387 */ /* 0x000fe20000100800 */
[----:B-1----:R-:W-:Y:S02]  /*50350*/  MOV R8, R44 ;  /* 0x0000002c00087202 */ /* 0x002fe40000000f00 */
[----:B------:R-:W-:-:S05]  /*50360*/  IADD3.X R46, R46, UR8, RZ, P2, !PT ;  /* 0x000000082e2e7c10 */ /* 0x000fca00097fe4ff */
        /* <DEDUP_REMOVED lines=10> */
[----:B--2---:R-:W2:Y:S04]  /*50410*/  LDL.LU R18, [R1+0x1ab4] ;  /* 0x001ab40001127983 */ /* 0x004ea80000300800 */
        /* <DEDUP_REMOVED lines=32> */
[----:B-1----:R-:W-:-:S03]  /*50620*/  MOV R8, R19 ;  /* 0x0000001300087202 */ /* 0x002fc60000000f00 */
[----:B------:R-:W4:Y:S01]  /*50630*/  LDL.LU R19, [R1+0x1a3c] ;  /* 0x001a3c0001137983 */ /* 0x000f220000300800 */
        /* <DEDUP_REMOVED lines=10> */
[----:B---3--:R-:W-:-:S04]  /*506e0*/  IADD3 R16, P0, R16, UR13, RZ ;  /* 0x0000000d10107c10 */ /* 0x008fc8000ff1e0ff */
[----:B--2---:R-:W-:Y:S01]  /*506f0*/  IADD3.X R18, R18, UR8, RZ, P0, !PT ;  /* 0x0000000812127c10 */ /* 0x004fe200087fe4ff */
[----:B------:R-:W-:Y:S01]  /*50700*/  STL [R1+0x1ac0], R16 ;  /* 0x001ac01001007387 */ /* 0x000fe20000100800 */
[----:B-1----:R-:W-:-:S03]  /*50710*/  MOV R8, R16 ;  /* 0x0000001000087202 */ /* 0x002fc60000000f00 */
[----:B------:R1:W-:Y:S01]  /*50720*/  STL [R1+0x1ab4], R18 ;  /* 0x001ab41201007387 */ /* 0x0003e20000100800 */
[----:B------:R-:W-:-:S05]  /*50730*/  IMAD.MOV.U32 R9, RZ, RZ, R18 ;  /* 0x000000ffff097224 */ /* 0x000fca00078e0012 */
[----:B------:R2:W-:Y:S04]  /*50740*/  LDGSTS.E [R3+0x21a80], desc[UR14][R8.64], P1 ;  /* 0x21a8000008037fae */ /* 0x0005e8000892184e */
[----:B-1----:R-:W3:Y:S01]  /*50750*/  LDL.LU R18, [R1+0x1a34] ;  /* 0x001a340001127983 */ /* 0x002ee20000300800 */
[----:B------:R-:W-:-:S03]  /*50760*/  UISETP.GT.AND UP1, UPT, UR17, 0x1e, UPT ;  /* 0x0000001e1100788c */ /* 0x000fc6000bf24270 */
[----:B------:R-:W3:Y:S01]  /*50770*/  LDL.LU R16, [R1+0x1a08] ;  /* 0x001a080001107983 */ /* 0x000ee20000300800 */
[----:B------:R-:W-:Y:S01]  /*50780*/  USEL UR12, URZ, 0x4, !UP1 ;  /* 0x000000043f0c7887 */ /* 0x000fe2000c800000 */
[----:B------:R-:W-:-:S04]  /*50790*/  IADD3 R10, P1, R10, UR13, RZ ;  /* 0x0000000d0a0a7c10 */ /* 0x000fc8000ff3e0ff */
[----:B------:R-:W-:Y:S01]  /*507a0*/  IADD3.X R40, R40, UR8, RZ, P1, !PT ;  /* 0x0000000828287c10 */ /* 0x000fe20008ffe4ff */
[----:B------:R-:W-:Y:S04]  /*507b0*/  STL [R1+0x1a88], R10 ;  /* 0x001a880a01007387 */ /* 0x000fe80000100800 */
[----:B------:R1:W-:Y:S01]  /*507c0*/  STL [R1+0x1a7c], R40 ;  /* 0x001a7c2801007387 */ /* 0x0003e20000100800 */
[----:B--2---:R-:W-:-:S03]  /*507d0*/  IMAD.MOV.U32 R9, RZ, RZ, R40 ;  /* 0x000000ffff097224 */ /* 0x004fc600078e0028 */
[----:B------:R-:W2:Y:S04]  /*507e0*/  LDL.LU R43, [R1+0x19fc] ;  /* 0x0019fc00012b7983 */ /* 0x000ea80000300800 */
[----:B------:R-:W2:Y:S04]  /*507f0*/  LDL.LU R42, [R1+0x19f4] ;  /* 0x0019f400012a7983 */ /* 0x000ea80000300800 */
[----:B-1----:R-:W2:Y:S01]  /*50800*/  LDL.LU R40, [R1+0x1a00] ;  /* 0x001a000001287983 */ /* 0x002ea20000300800 */
[----:B------:R-:W-:Y:S01]  /*50810*/  MOV R8, R10 ;  /* 0x0000000a00087202 */ /* 0x000fe20000000f00 */
[----:B------:R-:W-:-:S02]  /*50820*/  USEL UR12, UR12, URZ, !UP0 ;  /* 0x0000003f0c0c7287 */ /* 0x000fc4000c000000 */
[----:B------:R-:W2:Y:S04]  /*50830*/  LDL.LU R41, [R1+0x19bc] ;  /* 0x0019bc0001297983 */ /* 0x000ea80000300800 */
[----:B------:R-:W2:Y:S01]  /*50840*/  LDL.LU R10, [R1+0x19c8] ;  /* 0x0019c800010a7983 */ /* 0x000ea20000300800 */
[----:B------:R-:W-:-:S13]  /*50850*/  ISETP.NE.U32.AND P0, PT, RZ, UR12, PT ;  /* 0x0000000cff007c0c */ /* 0x000fda000bf05070 */
[----:B------:R1:W-:Y:S01]  /*50860*/  LDGSTS.E [R3+0x21e00], desc[UR14][R8.64], P0 ;  /* 0x21e0000008037fae */ /* 0x0003e2000812184e */
[----:B----4-:R-:W-:Y:S02]  /*50870*/  IADD3 R44, P2, R44, UR13, RZ ;  /* 0x0000000d2c2c7c10 */ /* 0x010fe4000ff5e0ff */
        /* <DEDUP_REMOVED lines=23> */
[----:B------:R-:W-:Y:S01]  /*509f0*/  USEL UR12, UR12, URZ, !UP0 ;  /* 0x0000003f0c0c7287 */ /* 0x000fe2000c000000 */
[----:B-1----:R-:W-:Y:S02]  /*50a00*/  MOV R8, R11 ;  /* 0x0000000b00087202 */ /* 0x002fe40000000f00 */
[----:B---3--:R-:W-:-:S05]  /*50a10*/  IADD3.X R18, R18, UR8, RZ, P0, !PT ;  /* 0x0000000812127c10 */ /* 0x008fca00087fe4ff */
[----:B------:R1:W-:Y:S01]  /*50a20*/  STL [R1+0x1a34], R18 ;  /* 0x001a341201007387 */ /* 0x0003e20000100800 */
[----:B------:R-:W-:-:S05]  /*50a30*/  IMAD.MOV.U32 R9, RZ, RZ, R18 ;  /* 0x000000ffff097224 */ /* 0x000fca00078e0012 */
[----:B------:R3:W-:Y:S04]  /*50a40*/  LDGSTS.E [R3+0x22280], desc[UR14][R8.64], P1 ;  /* 0x2228000008037fae */ /* 0x0007e8000892184e */
[----:B-1----:R-:W4:Y:S04]  /*50a50*/  LDL.LU R18, [R1+0x197c] ;  /* 0x00197c0001127983 */ /* 0x002f280000300800 */
[----:B------:R-:W4:Y:S01]  /*50a60*/  LDL.LU R11, [R1+0x1988] ;  /* 0x00198800010b7983 */ /* 0x000f220000300800 */
[----:B------:R-:W-:Y:S02]  /*50a70*/  IADD3 R16, P1, R16, UR13, RZ ;  /* 0x0000000d10107c10 */ /* 0x000fe4000ff3e0ff */
[----:B------:R-:W-:-:S03]  /*50a80*/  ISETP.NE.U32.AND P0, PT, RZ, UR12, PT ;  /* 0x0000000cff007c0c */ /* 0x000fc6000bf05070 */
[----:B------:R1:W-:Y:S01]  /*50a90*/  STL [R1+0x1a08], R16 ;  /* 0x001a081001007387 */ /* 0x0003e20000100800 */
[----:B---3--:R-:W-:Y:S02]  /*50aa0*/  MOV R8, R16 ;  /* 0x0000001000087202 */ /* 0x008fe40000000f00 */
[----:B--2---:R-:W-:Y:S02]  /*50ab0*/  IADD3.X R43, R43, UR8, RZ, P1, !PT ;  /* 0x000000082b2b7c10 */ /* 0x004fe40008ffe4ff */
[----:B------:R-:W-:-:S03]  /*50ac0*/  IADD3 R40, P2, R40, UR13, RZ ;  /* 0x0000000d28287c10 */ /* 0x000fc6000ff5e0ff */
[----:B------:R-:W-:Y:S01]  /*50ad0*/  STL [R1+0x19fc], R43 ;  /* 0x0019fc2b01007387 */ /* 0x000fe20000100800 */
[----:B------:R-:W-:-:S03]  /*50ae0*/  IADD3.X R42, R42, UR8, RZ, P2, !PT ;  /* 0x000000082a2a7c10 */ /* 0x000fc600097fe4ff */
[----:B------:R-:W2:Y:S01]  /*50af0*/  LDL.LU R44, [R1+0x1980] ;  /* 0x00198000012c7983 */ /* 0x000ea20000300800 */
[----:B------:R-:W-:-:S03]  /*50b00*/  IADD3 R10, P3, R10, UR13, RZ ;  /* 0x0000000d0a0a7c10 */ /* 0x000fc6000ff7e0ff */
[----:B-1----:R-:W3:Y:S01]  /*50b10*/  LDL.LU R16, [R1+0x1948] ;  /* 0x0019480001107983 */ /* 0x002ee20000300800 */
[----:B------:R-:W-:-:S03]  /*50b20*/  IMAD.MOV.U32 R9, RZ, RZ, R43 ;  /* 0x000000ffff097224 */ /* 0x000fc600078e002b */
[----:B------:R1:W-:Y:S01]  /*50b30*/  STL [R1+0x1a00], R40 ;  /* 0x001a002801007387 */ /* 0x0003e20000100800 */
[----:B------:R-:W-:-:S03]  /*50b40*/  IADD3.X R41, R41, UR8, RZ, P3, !PT ;  /* 0x0000000829297c10 */ /* 0x000fc60009ffe4ff */
[----:B------:R-:W-:Y:S04]  /*50b50*/  STL [R1+0x19f4], R42 ;  /* 0x0019f42a01007387 */ /* 0x000fe80000100800 */
[----:B------:R1:W-:Y:S04]  /*50b60*/  STL [R1+0x19c8], R10 ;  /* 0x0019c80a01007387 */ /* 0x0003e80000100800 */
[----:B------:R-:W3:Y:S01]  /*50b70*/  LDL.LU R46, [R1+0x1974] ;  /* 0x00197400012e7983 */ /* 0x000ee20000300800 */
[----:B------:R-:W-:-:S03]  /*50b80*/  UISETP.GT.AND UP1, UPT, UR17, 0x2a, UPT ;  /* 0x0000002a1100788c */ /* 0x000fc6000bf24270 */
[----:B------:R1:W-:Y:S01]  /*50b90*/  LDGSTS.E [R3+0x22600], desc[UR14][R8.64], P0 ;  /* 0x2260000008037fae */ /* 0x0003e2000812184e */
[----:B------:R-:W-:-:S03]  /*50ba0*/  USEL UR12, URZ, 0x4, !UP1 ;  /* 0x000000043f0c7887 */ /* 0x000fc6000c800000 */
[----:B------:R-:W-:Y:S01]  /*50bb0*/  STL [R1+0x19bc], R41 ;  /* 0x0019bc2901007387 */ /* 0x000fe20000100800 */
[----:B------:R-:W-:Y:S01]  /*50bc0*/  USEL UR12, UR12, URZ, !UP0 ;  /* 0x0000003f0c0c7287 */ /* 0x000fe2000c000000 */
[----:B-1----:R-:W-:Y:S02]  /*50bd0*/  MOV R8, R40 ;  /* 0x0000002800087202 */ /* 0x002fe40000000f00 */
[----:B------:R-:W3:Y:S01]  /*50be0*/  LDL.LU R40, [R1+0x193c] ;  /* 0x00193c0001287983 */ /* 0x000ee20000300800 */
[----:B------:R-:W-:Y:S02]  /*50bf0*/  IMAD.MOV.U32 R9, RZ, RZ, R42 ;  /* 0x000000ffff097224 */ /* 0x000fe400078e002a */
[----:B------:R-:W-:-:S03]  /*50c00*/  ISETP.NE.U32.AND P1, PT, RZ, UR12, PT ;  /* 0x0000000cff007c0c */ /* 0x000fc6000bf25070 */
[----:B------:R1:W-:Y:S02]  /*50c10*/  LDGSTS.E [R3+0x22680], desc[UR14][R8.64], P0 ;  /* 0x2268000008037fae */ /* 0x0003e4000812184e */
[----:B-1----:R-:W-:Y:S01]  /*50c20*/  MOV R8, R10 ;  /* 0x0000000a00087202 */ /* 0x002fe20000000f00 */
[----:B------:R-:W-:Y:S01]  /*50c30*/  IMAD.MOV.U32 R9, RZ, RZ, R41 ;  /* 0x000000ffff097224 */ /* 0x000fe200078e0029 */
[----:B------:R-:W3:Y:S06]  /*50c40*/  LDL.LU R10, [R1+0x1940] ;  /* 0x00194000010a7983 */ /* 0x000eec0000300800 */
[----:B------:R1:W-:Y:S01]  /*50c50*/  LDGSTS.E [R3+0x22a00], desc[UR14][R8.64], P1 ;  /* 0x22a0000008037fae */ /* 0x0003e2000892184e */
[----:B----4-:R-:W-:-:S04]  /*50c60*/  IADD3 R17, P0, R17, UR13, RZ ;  /* 0x0000000d11117c10 */ /* 0x010fc8000ff1e0ff */
[----:B------:R-:W-:Y:S01]  /*50c70*/  IADD3.X R19, R19, UR8, RZ, P0, !PT ;  /* 0x0000000813137c10 */ /* 0x000fe200087fe4ff */
[----:B------:R-:W-:Y:S04]  /*50c80*/  STL [R1+0x19c0], R17 ;  /* 0x0019c01101007387 */ /* 0x000fe80000100800 */
[----:B------:R4:W-:Y:S01]  /*50c90*/  STL [R1+0x19b4], R19 ;  /* 0x0019b41301007387 */ /* 0x0009e20000100800 */
[----:B-1----:R-:W-:-:S03]  /*50ca0*/  IMAD.MOV.U32 R9, RZ, RZ, R19 ;  /* 0x000000ffff097224 */ /* 0x002fc600078e0013 */
[----:B----4-:R-:W4:Y:S01]  /*50cb0*/  LDL.LU R19, [R1+0x1934] ;  /* 0x0019340001137983 */ /* 0x010f220000300800 */
[----:B------:R-:W-:Y:S01]  /*50cc0*/  MOV R8, R17 ;  /* 0x0000001100087202 */ /* 0x000fe20000000f00 */
[----:B------:R-:W-:Y:S02]  /*50cd0*/  UISETP.GT.AND UP1, UPT, UR17, 0x2e, UPT ;  /* 0x0000002e1100788c */ /* 0x000fe4000bf24270 */
[----:B------:R-:W4:Y:S04]  /*50ce0*/  LDL.LU R17, [R1+0x1908] ;  /* 0x0019080001117983 */ /* 0x000f280000300800 */
[----:B------:R1:W-:Y:S01]  /*50cf0*/  LDGSTS.E [R3+0x22a80], desc[UR14][R8.64], P1 ;  /* 0x22a8000008037fae */ /* 0x0003e2000892184e */
[----:B------:R-:W-:-:S04]  /*50d00*/  USEL UR12, URZ, 0x4, !UP1 ;  /* 0x000000043f0c7887 */ /* 0x000fc8000c800000 */
[----:B------:R-:W-:-:S06]  /*50d10*/  USEL UR12, UR12, URZ, !UP0 ;  /* 0x0000003f0c0c7287 */ /* 0x000fcc000c000000 */
[----:B------:R-:W-:Y:S01]  /*50d20*/  ISETP.NE.U32.AND P0, PT, RZ, UR12, PT ;  /* 0x0000000cff007c0c */ /* 0x000fe2000bf05070 */
[----:B------:R-:W-:Y:S01]  /*50d30*/  UISETP.GT.AND UP1, UPT, UR17, 0x32, UPT ;  /* 0x000000321100788c */ /* 0x000fe2000bf24270 */
[----:B------:R-:W-:-:S04]  /*50d40*/  IADD3 R11, P1, R11, UR13, RZ ;  /* 0x0000000d0b0b7c10 */ /* 0x000fc8000ff3e0ff */
[----:B------:R-:W-:Y:S01]  /*50d50*/  IADD3.X R18, R18, UR8, RZ, P1, !PT ;  /* 0x0000000812127c10 */ /* 0x000fe20008ffe4ff */
[----:B------:R-:W-:Y:S04]  /*50d60*/  STL [R1+0x1988], R11 ;  /* 0x0019880b01007387 */ /* 0x000fe80000100800 */
[----:B------:R2:W-:Y:S01]  /*50d70*/  STL [R1+0x197c], R18 ;  /* 0x00197c1201007387 */ /* 0x0005e20000100800 */
[----:B-1----:R-:W-:-:S03]  /*50d80*/  IMAD.MOV.U32 R9, RZ, RZ, R18 ;  /* 0x000000ffff097224 */ /* 0x002fc600078e0012 */
[----:B------:R-:W4:Y:S04]  /*50d90*/  LDL.LU R43, [R1+0x18fc] ;  /* 0x0018fc00012b7983 */ /* 0x000f280000300800 */
[----:B------:R-:W4:Y:S04]  /*50da0*/  LDL.LU R42, [R1+0x18f4] ;  /* 0x0018f400012a7983 */ /* 0x000f280000300800 */
[----:B--2---:R-:W2:Y:S01]  /*50db0*/  LDL.LU R18, [R1+0x1900] ;  /* 0x0019000001127983 */ /* 0x004ea20000300800 */
[----:B------:R-:W-:-:S03]  /*50dc0*/  MOV R8, R11 ;  /* 0x0000000b00087202 */ /* 0x000fc60000000f00 */
[----:B------:R-:W2:Y:S01]  /*50dd0*/  LDL.LU R41, [R1+0x18bc] ;  /* 0x0018bc0001297983 */ /* 0x000ea20000300800 */
[----:B------:R-:W-:-:S03]  /*50de0*/  IADD3 R44, P2, R44, UR13, RZ ;  /* 0x0000000d2c2c7c10 */ /* 0x000fc6000ff5e0ff */
[----:B------:R-:W2:Y:S01]  /*50df0*/  LDL.LU R11, [R1+0x18c8] ;  /* 0x0018c800010b7983 */ /* 0x000ea20000300800 */
[----:B---3--:R-:W-:-:S03]  /*50e00*/  IADD3 R16, P3, R16, UR13, RZ ;  /* 0x0000000d10107c10 */ /* 0x008fc6000ff7e0ff */
[----:B------:R1:W-:Y:S04]  /*50e10*/  LDGSTS.E [R3+0x22e00], desc[UR14][R8.64], P0 ;  /* 0x22e0000008037fae */ /* 0x0003e8000812184e */
[----:B------:R-:W-:Y:S01]  /*50e20*/  STL [R1+0x1980], R44 ;  /* 0x0019802c01007387 */ /* 0x000fe20000100800 */
[----:B------:R-:W-:Y:S02]  /*50e30*/  IADD3.X R46, R46, UR8, RZ, P2, !PT ;  /* 0x000000082e2e7c10 */ /* 0x000fe400097fe4ff */
[----:B-1----:R-:W-:-:S03]  /*50e40*/  MOV R8, R44 ;  /* 0x0000002c00087202 */ /* 0x002fc60000000f00 */
[----:B------:R-:W-:Y:S01]  /*50e50*/  IMAD.MOV.U32 R9, RZ, RZ, R46 ;  /* 0x000000ffff097224 */ /* 0x000fe200078e002e */
[----:B------:R-:W-:Y:S04]  /*50e60*/  STL [R1+0x1974], R46 ;  /* 0x0019742e01007387 */ /* 0x000fe80000100800 */
[----:B------:R-:W-:Y:S04]  /*50e70*/  STL [R1+0x1948], R16 ;  /* 0x0019481001007387 */ /* 0x000fe80000100800 */
[----:B------:R1:W-:Y:S01]  /*50e80*/  LDGSTS.E [R3+0x22e80], desc[UR14][R8.64], P0 ;  /* 0x22e8000008037fae */ /* 0x0003e2000812184e */
[----:B------:R-:W-:Y:S01]  /*50e90*/  IADD3.X R40, R40, UR8, RZ, P3, !PT ;  /* 0x0000000828287c10 */ /* 0x000fe20009ffe4ff */
[----:B------:R-:W-:-:S04]  /*50ea0*/  USEL UR12, URZ, 0x4, !UP1 ;  /* 0x000000043f0c7887 */ /* 0x000fc8000c800000 */
[----:B------:R3:W-:Y:S01]  /*50eb0*/  STL [R1+0x193c], R40 ;  /* 0x00193c2801007387 */ /* 0x0007e20000100800 */
[----:B-1----:R-:W-:Y:S01]  /*50ec0*/  IMAD.MOV.U32 R9, RZ, RZ, R40 ;  /* 0x000000ffff097224 */ /* 0x002fe200078e0028 */
[----:B------:R-:W-:Y:S02]  /*50ed0*/  MOV R8, R16 ;  /* 0x0000001000087202 */ /* 0x000fe40000000f00 */
[----:B---3--:R-:W3:Y:S04]  /*50ee0*/  LDL.LU R40, [R1+0x18b4] ;  /* 0x0018b40001287983 */ /* 0x008ee80000300800 */
[----:B------:R-:W3:Y:S01]  /*50ef0*/  LDL.LU R16, [R1+0x18c0] ;  /* 0x0018c00001107983 */ /* 0x000ee20000300800 */
[----:B------:R-:W-:Y:S01]  /*50f00*/  USEL UR12, UR12, URZ, !UP0 ;  /* 0x0000003f0c0c7287 */ /* 0x000fe2000c000000 */
[----:B------:R-:W-:-:S05]  /*50f10*/  IADD3 R10, P0, R10, UR13, RZ ;  /* 0x0000000d0a0a7c10 */ /* 0x000fca000ff1e0ff */
[----:B------:R-:W-:Y:S01]  /*50f20*/  ISETP.NE.U32.AND P1, PT, RZ, UR12, PT ;  /* 0x0000000cff007c0c */ /* 0x000fe2000bf25070 */
[----:B------:R-:W-:-:S12]  /*50f30*/  STL [R1+0x1940], R10 ;  /* 0x0019400a01007387 */ /* 0x000fd80000100800 */
[----:B------:R1:W-:Y:S02]  /*50f40*/  LDGSTS.E [R3+0x23200], desc[UR14][R8.64], P1 ;  /* 0x2320000008037fae */ /* 0x0003e4000892184e */
[----:B-1----:R-:W-:Y:S02]  /*50f50*/  MOV R8, R10 ;  /* 0x0000000a00087202 */ /* 0x002fe40000000f00 */
[----:B----4-:R-:W-:-:S05]  /*50f60*/  IADD3.X R19, R19, UR8, RZ, P0, !PT ;  /* 0x0000000813137c10 */ /* 0x010fca00087fe4ff */
[----:B------:R1:W-:Y:S01]  /*50f70*/  STL [R1+0x1934], R19 ;  /* 0x0019341301007387 */ /* 0x0003e20000100800 */
[----:B------:R-:W-:Y:S01]  /*50f80*/  IMAD.MOV.U32 R9, RZ, RZ, R19 ;  /* 0x000000ffff097224 */ /* 0x000fe200078e0013 */
[----:B------:R-:W-:Y:S02]  /*50f90*/  UISETP.GT.AND UP1, UPT, UR17, 0x36, UPT ;  /* 0x000000361100788c */ /* 0x000fe4000bf24270 */
[----:B-1----:R-:W4:Y:S04]  /*50fa0*/  LDL.LU R19, [R1+0x187c] ;  /* 0x00187c0001137983 */ /* 0x002f280000300800 */
[----:B------:R-:W4:Y:S01]  /*50fb0*/  LDL.LU R10, [R1+0x1888] ;  /* 0x00188800010a7983 */ /* 0x000f220000300800 */
        /* <DEDUP_REMOVED lines=29> */
[----:B------:R1:W-:Y:S02]  /*51190*/  LDGSTS.E [R3+0x23680], desc[UR14][R8.64], P0 ;  /* 0x2368000008037fae */ /* 0x0003e4000812184e */
[----:B-1----:R-:W-:Y:S01]  /*511a0*/  MOV R8, R11 ;  /* 0x0000000b00087202 */ /* 0x002fe20000000f00 */
[----:B------:R-:W-:Y:S01]  /*511b0*/  IMAD.MOV.U32 R9, RZ, RZ, R41 ;  /* 0x000000ffff097224 */ /* 0x000fe200078e0029 */
[----:B------:R-:W2:Y:S01]  /*511c0*/  LDL.LU R11, [R1+0x550] ;  /* 0x00055000010b7983 */ /* 0x000ea20000300800 */
[----:B---3--:R-:W-:-:S03]  /*511d0*/  IADD3 R16, P0, R16, UR13, RZ ;  /* 0x0000000d10107c10 */ /* 0x008fc6000ff1e0ff */
[----:B------:R1:W-:Y:S01]  /*511e0*/  LDGSTS.E [R3+0x23a00], desc[UR14][R8.64], P1 ;  /* 0x23a0000008037fae */ /* 0x0003e2000892184e */
[----:B------:R-:W-:-:S03]  /*511f0*/  IADD3.X R40, R40, UR8, RZ, P0, !PT ;  /* 0x0000000828287c10 */ /* 0x000fc600087fe4ff */
[----:B------:R-:W-:Y:S04]  /*51200*/  STL [R1+0x18c0], R16 ;  /* 0x0018c01001007387 */ /* 0x000fe80000100800 */
[----:B------:R3:W-:Y:S01]  /*51210*/  STL [R1+0x18b4], R40 ;  /* 0x0018b42801007387 */ /* 0x0007e20000100800 */
[----:B-1----:R-:W-:-:S03]  /*51220*/  IMAD.MOV.U32 R9, RZ, RZ, R40 ;  /* 0x000000ffff097224 */ /* 0x002fc600078e0028 */
[----:B---3--:R-:W3:Y:S01]  /*51230*/  LDL.LU R40, [R1+0x54c] ;  /* 0x00054c0001287983 */ /* 0x008ee20000300800 */
[----:B------:R-:W-:-:S03]  /*51240*/  MOV R8, R16 ;  /* 0x0000001000087202 */ /* 0x000fc60000000f00 */
[----:B------:R-:W3:Y:S04]  /*51250*/  LDL.LU R16, [R1+0x588] ;  /* 0x0005880001107983 */ /* 0x000ee80000300800 */
[----:B------:R1:W-:Y:S01]  /*51260*/  LDGSTS.E [R3+0x23a80], desc[UR14][R8.64], P1 ;  /* 0x23a8000008037fae */ /* 0x0003e2000892184e */
[----:B----4-:R-:W-:-:S04]  /*51270*/  IADD3 R10, P1, R10, UR13, RZ ;  /* 0x0000000d0a0a7c10 */ /* 0x010fc8000ff3e0ff */
[----:B------:R-:W-:Y:S01]  /*51280*/  IADD3.X R19, R19, UR8, RZ, P1, !PT ;  /* 0x0000000813137c10 */ /* 0x000fe20008ffe4ff */
[----:B------:R-:W-:Y:S04]  /*51290*/  STL [R1+0x1888], R10 ;  /* 0x0018880a01007387 */ /* 0x000fe80000100800 */
[----:B------:R4:W-:Y:S01]  /*512a0*/  STL [R1+0x187c], R19 ;  /* 0x00187c1301007387 */ /* 0x0009e20000100800 */
[----:B-1----:R-:W-:-:S03]  /*512b0*/  IMAD.MOV.U32 R9, RZ, RZ, R19 ;  /* 0x000000ffff097224 */ /* 0x002fc600078e0013 */
[----:B------:R-:W3:Y:S04]  /*512c0*/  LDL.LU R43, [R1+0x584] ;  /* 0x00058400012b7983 */ /* 0x000ee80000300800 */
[----:B------:R-:W3:Y:S04]  /*512d0*/  LDL.LU R42, [R1+0x58c] ;  /* 0x00058c00012a7983 */ /* 0x000ee80000300800 */
        /* <DEDUP_REMOVED lines=9> */
[----:B------:R-:W-:-:S04]  /*51370*/  USEL UR12, URZ, 0x4, !UP1 ;  /* 0x000000043f0c7887 */ /* 0x000fc8000c800000 */
[----:B------:R-:W-:-:S04]  /*51380*/  USEL UR12, UR12, URZ, !UP0 ;  /* 0x0000003f0c0c7287 */ /* 0x000fc8000c000000 */
[----:B------:R1:W-:Y:S01]  /*51390*/  LDGSTS.E [R3+0x23e00], desc[UR14][R8.64], P0 ;  /* 0x23e0000008037fae */ /* 0x0003e2000812184e */
[----:B--2---:R-:W-:Y:S02]  /*513a0*/  IADD3 R44, P2, R44, UR13, RZ ;  /* 0x0000000d2c2c7c10 */ /* 0x004fe4000ff5e0ff */
[----:B------:R-:W-:Y:S02]  /*513b0*/  IADD3 R17, P3, R17, UR13, RZ ;  /* 0x0000000d11117c10 */ /* 0x000fe4000ff7e0ff */
[----:B-1----:R-:W-:Y:S01]  /*513c0*/  MOV R8, R44 ;  /* 0x0000002c00087202 */ /* 0x002fe20000000f00 */
[----:B------:R-:W-:Y:S01]  /*513d0*/  STL [R1+0x1880], R44 ;  /* 0x0018802c01007387 */ /* 0x000fe20000100800 */
[----:B------:R-:W-:Y:S02]  /*513e0*/  ISETP.NE.U32.AND P1, PT, RZ, UR12, PT ;  /* 0x0000000cff007c0c */ /* 0x000fe4000bf25070 */
        /* <DEDUP_REMOVED lines=11> */
[----:B------:R-:W2:Y:S01]  /*514a0*/  LDL.LU R17, [R1+0x5d0] ;  /* 0x0005d00001117983 */ /* 0x000ea20000300800 */
[----:B------:R-:W-:-:S05]  /*514b0*/  IADD3 R11, P0, R11, UR13, RZ ;  /* 0x0000000d0b0b7c10 */ /* 0x000fca000ff1e0ff */
        /* <DEDUP_REMOVED lines=44> */
[----:B------:R-:W-:Y:S01]  /*51780*/  STL [R1+0x5d0], R17 ;  /* 0x0005d01101007387 */ /* 0x000fe20000100800 */
[----:B-1----:R-:W-:-:S03]  /*51790*/  MOV R8, R17 ;  /* 0x0000001100087202 */ /* 0x002fc60000000f00 */
[----:B------:R-:W-:Y:S01]  /*517a0*/  IMAD.MOV.U32 R9, RZ, RZ, R18 ;  /* 0x000000ffff097224 */ /* 0x000fe200078e0012 */
[----:B------:R1:W-:Y:S04]  /*517b0*/  STL [R1+0x5cc], R18 ;  /* 0x0005cc1201007387 */ /* 0x0003e80000100800 */
[----:B------:R2:W-:Y:S04]  /*517c0*/  LDGSTS.E [R3+0x24a80], desc[UR14][R8.64], P1 ;  /* 0x24a8000008037fae */ /* 0x0005e8000892184e */
[----:B-1----:R-:W4:Y:S01]  /*517d0*/  LDL.LU R18, [R1+0x64c] ;  /* 0x00064c0001127983 */ /* 0x002f220000300800 */
[----:B------:R-:W-:-:S03]  /*517e0*/  UISETP.GT.AND UP1, UPT, UR17, 0x4e, UPT ;  /* 0x0000004e1100788c */ /* 0x000fc6000bf24270 */
[----:B------:R-:W4:Y:S01]  /*517f0*/  LDL.LU R17, [R1+0x688] ;  /* 0x0006880001117983 */ /* 0x000f220000300800 */
[----:B---3--:R-:W-:-:S04]  /*51800*/  IADD3 R11, P1, R11, UR13, RZ ;  /* 0x0000000d0b0b7c10 */ /* 0x008fc8000ff3e0ff */
[----:B------:R-:W-:Y:S01]  /*51810*/  IADD3.X R40, R40, UR8, RZ, P1, !PT ;  /* 0x0000000828287c10 */ /* 0x000fe20008ffe4ff */
[----:B------:R-:W-:Y:S04]  /*51820*/  STL [R1+0x608], R11 ;  /* 0x0006080b01007387 */ /* 0x000fe80000100800 */
[----:B------:R1:W-:Y:S04]  /*51830*/  STL [R1+0x604], R40 ;  /* 0x0006042801007387 */ /* 0x0003e80000100800 */
[----:B------:R-:W3:Y:S01]  /*51840*/  LDL.LU R43, [R1+0x684] ;  /* 0x00068400012b7983 */ /* 0x000ee20000300800 */
[----:B------:R-:W-:-:S03]  /*51850*/  USEL UR12, URZ, 0x4, !UP1 ;  /* 0x000000043f0c7887 */ /* 0x000fc6000c800000 */
[----:B------:R-:W3:Y:S01]  /*51860*/  LDL.LU R42, [R1+0x68c] ;  /* 0x00068c00012a7983 */ /* 0x000ee20000300800 */
[----:B--2---:R-:W-:-:S03]  /*51870*/  IMAD.MOV.U32 R9, RZ, RZ, R40 ;  /* 0x000000ffff097224 */ /* 0x004fc600078e0028 */
[----:B------:R-:W2:Y:S01]  /*51880*/  LDL.LU R41, [R1+0x690] ;  /* 0x0006900001297983 */ /* 0x000ea20000300800 */
[----:B------:R-:W-:Y:S01]  /*51890*/  MOV R8, R11 ;  /* 0x0000000b00087202 */ /* 0x000fe20000000f00 */
[----:B------:R-:W-:Y:S02]  /*518a0*/  USEL UR12, UR12, URZ, !UP0 ;  /* 0x0000003f0c0c7287 */ /* 0x000fe4000c000000 */
[----:B-1----:R-:W2:Y:S04]  /*518b0*/  LDL.LU R40, [R1+0x6c4] ;  /* 0x0006c40001287983 */ /* 0x002ea80000300800 */
        /* <DEDUP_REMOVED lines=29> */
[----:B------:R-:W-:-:S05]  /*51a90*/  IADD3.X R18, R18, UR8, RZ, P0, !PT ;  /* 0x0000000812127c10 */ /* 0x000fca00087fe4ff */
        /* <DEDUP_REMOVED lines=8> */
[----:B---3--:R-:W-:Y:S02]  /*51b20*/  IADD3.X R43, R43, UR8, RZ, P1, !PT ;  /* 0x000000082b2b7c10 */ /* 0x008fe40008ffe4ff */
[----:B------:R-:W-:Y:S02]  /*51b30*/  MOV R8, R17 ;  /* 0x0000001100087202 */ /* 0x000fe40000000f00 */
[----:B--2---:R-:W-:Y:S01]  /*51b40*/  IADD3 R41, P2, R41, UR13, RZ ;  /* 0x0000000d29297c10 */ /* 0x004fe2000ff5e0ff */
[----:B------:R-:W-:Y:S03]  /*51b50*/  STL [R1+0x684], R43 ;  /* 0x0006842b01007387 */ /* 0x000fe60000100800 */
[----:B------:R-:W-:Y:S01]  /*51b60*/  IADD3.X R42, R42, UR8, RZ, P2, !PT ;  /* 0x000000082a2a7c10 */ /* 0x000fe200097fe4ff */
[----:B------:R-:W2:Y:S01]  /*51b70*/  LDL.LU R44, [R1+0x710] ;  /* 0x00071000012c7983 */ /* 0x000ea20000300800 */
[----:B------:R-:W-:-:S03]  /*51b80*/  IADD3 R11, P3, R11, UR13, RZ ;  /* 0x0000000d0b0b7c10 */ /* 0x000fc6000ff7e0ff */
[----:B-1----:R-:W3:Y:S01]  /*51b90*/  LDL.LU R17, [R1+0x748] ;  /* 0x0007480001117983 */ /* 0x002ee20000300800 */
        /* <DEDUP_REMOVED lines=8> */
[----:B-1----:R-:W-:-:S03]  /*51c20*/  IMAD.MOV.U32 R9, RZ, RZ, R42 ;  /* 0x000000ffff097224 */ /* 0x002fc600078e002a */
[----:B------:R-:W3:Y:S01]  /*51c30*/  LDL.LU R42, [R1+0x744] ;  /* 0x00074400012a7983 */ /* 0x000ee20000300800 */
[----:B------:R-:W-:-:S05]  /*51c40*/  MOV R8, R41 ;  /* 0x0000002900087202 */ /* 0x000fca0000000f00 */
[----:B------:R1:W-:Y:S02]  /*51c50*/  LDGSTS.E [R3+0x25680], desc[UR14][R8.64], P0 ;  /* 0x2568000008037fae */ /* 0x0003e4000812184e */
[----:B-1----:R-:W-:Y:S02]  /*51c60*/  MOV R8, R11 ;  /* 0x0000000b00087202 */ /* 0x002fe40000000f00 */
[----:B------:R-:W3:Y:S01]  /*51c70*/  LDL.LU R11, [R1+0x750] ;  /* 0x00075000010b7983 */ /* 0x000ee20000300800 */
[----:B------:R-:W-:Y:S01]  /*51c80*/  IMAD.MOV.U32 R9, RZ, RZ, R40 ;  /* 0x000000ffff097224 */ /* 0x000fe200078e0028 */
[----:B----4-:R-:W-:-:S04]  /*51c90*/  IADD3 R16, P0, R16, UR13, RZ ;  /* 0x0000000d10107c10 */ /* 0x010fc8000ff1e0ff */
[----:B------:R-:W-:Y:S01]  /*51ca0*/  IADD3.X R19, R19, UR8, RZ, P0, !PT ;  /* 0x0000000813137c10 */ /* 0x000fe200087fe4ff */
[----:B------:R1:W-:Y:S04]  /*51cb0*/  STL [R1+0x6d0], R16 ;  /* 0x0006d01001007387 */ /* 0x0003e80000100800 */
[----:B------:R4:W-:Y:S04]  /*51cc0*/  STL [R1+0x6cc], R19 ;  /* 0x0006cc1301007387 */ /* 0x0009e80000100800 */
[----:B------:R-:W3:Y:S01]  /*51cd0*/  LDL.LU R40, [R1+0x74c] ;  /* 0x00074c0001287983 */ /* 0x000ee20000300800 */
[----:B------:R-:W-:-:S04]  /*51ce0*/  UISETP.GT.AND UP1, UPT, UR17, 0x5a, UPT ;  /* 0x0000005a1100788c */ /* 0x000fc8000bf24270 */
[----:B------:R-:W-:-:S04]  /*51cf0*/  USEL UR12, URZ, 0x4, !UP1 ;  /* 0x000000043f0c7887 */ /* 0x000fc8000c800000 */
[----:B------:R-:W-:-:S06]  /*51d00*/  USEL UR12, UR12, URZ, !UP0 ;  /* 0x0000003f0c0c7287 */ /* 0x000fcc000c000000 */
[----:B------:R-:W-:Y:S01]  /*51d10*/  ISETP.NE.U32.AND P1, PT, RZ, UR12, PT ;  /* 0x0000000cff007c0c */ /* 0x000fe2000bf25070 */
[----:B------:R-:W-:-:S04]  /*51d20*/  UISETP.GT.AND UP1, UPT, UR17, 0x5e, UPT ;  /* 0x0000005e1100788c */ /* 0x000fc8000bf24270 */
[----:B------:R-:W-:-:S08]  /*51d30*/  USEL UR12, URZ, 0x4, !UP1 ;  /* 0x000000043f0c7887 */ /* 0x000fd0000c800000 */
[----:B------:R1:W-:Y:S01]  /*51d40*/  LDGSTS.E [R3+0x25a00], desc[UR14][R8.64], P1 ;  /* 0x25a0000008037fae */ /* 0x0003e2000892184e */
[----:B------:R-:W-:Y:S01]  /*51d50*/  USEL UR12, UR12, URZ, !UP0 ;  /* 0x0000003f0c0c7287 */ /* 0x000fe2000c000000 */
[----:B-1----:R-:W-:Y:S01]  /*51d60*/  MOV R8, R16 ;  /* 0x0000001000087202 */ /* 0x002fe20000000f00 */
[----:B------:R-:W-:Y:S01]  /*51d70*/  IMAD.MOV.U32 R9, RZ, RZ, R19 ;  /* 0x000000ffff097224 */ /* 0x000fe200078e0013 */
[----:B------:R-:W3:Y:S04]  /*51d80*/  LDL.LU R16, [R1+0x788] ;  /* 0x0007880001107983 */ /* 0x000ee80000300800 */
[----:B------:R1:W-:Y:S01]  /*51d90*/  LDGSTS.E [R3+0x25a80], desc[UR14][R8.64], P1 ;  /* 0x25a8000008037fae */ /* 0x0003e2000892184e */
[----:B------:R-:W-:Y:S02]  /*51da0*/  ISETP.NE.U32.AND P0, PT, RZ, UR12, PT ;  /* 0x0000000cff007c0c */ /* 0x000fe4000bf05070 */
[----:B------:R-:W-:-:S04]  /*51db0*/  IADD3 R10, P1, R10, UR13, RZ ;  /* 0x0000000d0a0a7c10 */ /* 0x000fc8000ff3e0ff */
[----:B------:R-:W-:Y:S01]  /*51dc0*/  IADD3.X R18, R18, UR8, RZ, P1, !PT ;  /* 0x0000000812127c10 */ /* 0x000fe20008ffe4ff */
[----:B------:R-:W-:Y:S04]  /*51dd0*/  STL [R1+0x708], R10 ;  /* 0x0007080a01007387 */ /* 0x000fe80000100800 */
[----:B------:R2:W-:Y:S01]  /*51de0*/  STL [R1+0x704], R18 ;  /* 0x0007041201007387 */ /* 0x0005e20000100800 */
[----:B-1----:R-:W-:-:S03]  /*51df0*/  IMAD.MOV.U32 R9, RZ, RZ, R18 ;  /* 0x000000ffff097224 */ /* 0x002fc600078e0012 */
[----:B----4-:R-:W4:Y:S04]  /*51e00*/  LDL.LU R19, [R1+0x784] ;  /* 0x0007840001137983 */ /* 0x010f280000300800 */
[----:B------:R-:W4:Y:S04]  /*51e10*/  LDL.LU R41, [R1+0x78c] ;  /* 0x00078c0001297983 */ /* 0x000f280000300800 */
[----:B--2---:R-:W2:Y:S01]  /*51e20*/  LDL.LU R18, [R1+0x790] ;  /* 0x0007900001127983 */ /* 0x004ea20000300800 */
[----:B------:R-:W-:Y:S02]  /*51e30*/  MOV R8, R10 ;  /* 0x0000000a00087202 */ /* 0x000fe40000000f00 */
[----:B------:R-:W-:Y:S01]  /*51e40*/  IADD3 R44, P2, R44, UR13, RZ ;  /* 0x0000000d2c2c7c10 */ /* 0x000fe2000ff5e0ff */
[----:B------:R-:W2:Y:S04]  /*51e50*/  LDL.LU R43, [R1+0x7c4] ;  /* 0x0007c400012b7983 */ /* 0x000ea80000300800 */
[----:B------:R-:W2:Y:S01]  /*51e60*/  LDL.LU R10, [R1+0x7c8] ;  /* 0x0007c800010a7983 */ /* 0x000ea20000300800 */
[----:B---3--:R-:W-:-:S03]  /*51e70*/  IADD3 R17, P3, R17, UR13, RZ ;  /* 0x0000000d11117c10 */ /* 0x008fc6000ff7e0ff */
[----:B------:R1:W-:Y:S01]  /*51e80*/  LDGSTS.E [R3+0x25e00], desc[UR14][R8.64], P0 ;  /* 0x25e0000008037fae */ /* 0x0003e2000812184e */
[----:B------:R-:W-:Y:S01]  /*51e90*/  UISETP.GT.AND UP1, UPT, UR17, 0x62, UPT ;  /* 0x000000621100788c */ /* 0x000fe2000bf24270 */
[----:B------:R-:W-:Y:S02]  /*51ea0*/  IADD3.X R46, R46, UR8, RZ, P2, !PT ;  /* 0x000000082e2e7c10 */ /* 0x000fe400097fe4ff */
[----:B-1----:R-:W-:-:S03]  /*51eb0*/  MOV R8, R44 ;  /* 0x0000002c00087202 */ /* 0x002fc60000000f00 */
[----:B------:R-:W-:Y:S01]  /*51ec0*/  IMAD.MOV.U32 R9, RZ, RZ, R46 ;  /* 0x000000ffff097224 */ /* 0x000fe200078e002e */
[----:B------:R-:W-:Y:S04]  /*51ed0*/  STL [R1+0x710], R44 ;  /* 0x0007102c01007387 */ /* 0x000fe80000100800 */
[----:B------:R-:W-:Y:S04]  /*51ee0*/  STL [R1+0x70c], R46 ;  /* 0x00070c2e01007387 */ /* 0x000fe80000100800 */
[----:B------:R-:W-:Y:S01]  /*51ef0*/  STL [R1+0x748], R17 ;  /* 0x0007481101007387 */ /* 0x000fe20000100800 */
[----:B------:R-:W-:-:S03]  /*51f00*/  IADD3.X R42, R42, UR8, RZ, P3, !PT ;  /* 0x000000082a2a7c10 */ /* 0x000fc60009ffe4ff */
[----:B------:R1:W-:Y:S01]  /*51f10*/  LDGSTS.E [R3+0x25e80], desc[UR14][R8.64], P0 ;  /* 0x25e8000008037fae */ /* 0x0003e2000812184e */
[----:B------:R-:W-:-:S03]  /*51f20*/  USEL UR12, URZ, 0x4, !UP1 ;  /* 0x000000043f0c7887 */ /* 0x000fc6000c800000 */
[----:B------:R3:W-:Y:S01]  /*51f30*/  STL [R1+0x744], R42 ;  /* 0x0007442a01007387 */ /* 0x0007e20000100800 */
[----:B------:R-:W-:Y:S01]  /*51f40*/  USEL UR12, UR12, URZ, !UP0 ;  /* 0x0000003f0c0c7287 */ /* 0x000fe2000c000000 */
[----:B-1----:R-:W-:Y:S01]  /*51f50*/  IMAD.MOV.U32 R9, RZ, RZ, R42 ;  /* 0x000000ffff097224 */ /* 0x002fe200078e002a */
[----:B------:R-:W-:Y:S01]  /*51f60*/  MOV R8, R17 ;  /* 0x0000001100087202 */ /* 0x000fe20000000f00 */
[----:B---3--:R-:W3:Y:S04]  /*51f70*/  LDL.LU R42, [R1+0x7cc] ;  /* 0x0007cc00012a7983 */ /* 0x008ee80000300800 */
[----:B------:R-:W3:Y:S01]  /*51f80*/  LDL.LU R17, [R1+0x7d0] ;  /* 0x0007d00001117983 */ /* 0x000ee20000300800 */
[----:B------:R-:W-:Y:S02]  /*51f90*/  ISETP.NE.U32.AND P1, PT, RZ, UR12, PT ;  /* 0x0000000cff007c0c */ /* 0x000fe4000bf25070 */
[----:B------:R-:W-:-:S05]  /*51fa0*/  IADD3 R11, P0, R11, UR13, RZ ;  /* 0x0000000d0b0b7c10 */ /* 0x000fca000ff1e0ff */
[----:B------:R-:W-:Y:S06]  /*51fb0*/  STL [R1+0x750], R11 ;  /* 0x0007500b01007387 */ /* 0x000fec0000100800 */
[----:B------:R1:W-:Y:S02]  /*51fc0*/  LDGSTS.E [R3+0x26200], desc[UR14][R8.64], P1 ;  /* 0x2620000008037fae */ /* 0x0003e4000892184e */
        /* <DEDUP_REMOVED lines=9> */
[----:B------:R-:W-:-:S06]  /*52060*/  USEL UR12, UR12, URZ, !UP0 ;  /* 0x0000003f0c0c7287 */ /* 0x000fcc000c000000 */
[----:B------:R-:W-:Y:S01]  /*52070*/  ISETP.NE.U32.AND P0, PT, RZ, UR12, PT ;  /* 0x0000000cff007c0c */ /* 0x000fe2000bf05070 */
[----:B------:R-:W-:Y:S01]  /*52080*/  UISETP.GT.AND UP1, UPT, UR17, 0x6a, UPT ;  /* 0x0000006a1100788c */ /* 0x000fe2000bf24270 */
[----:B------:R-:W-:-:S03]  /*52090*/  IADD3 R16, P1, R16, UR13, RZ ;  /* 0x0000000d10107c10 */ /* 0x000fc6000ff3e0ff */
[----:B------:R-:W-:Y:S01]  /*520a0*/  USEL UR12, URZ, 0x4, !UP1 ;  /* 0x000000043f0c7887 */ /* 0x000fe2000c800000 */
[----:B-1----:R-:W-:Y:S01]  /*520b0*/  MOV R8, R16 ;  /* 0x0000001000087202 */ /* 0x002fe20000000f00 */
[----:B------:R-:W-:Y:S02]  /*520c0*/  STL [R1+0x788], R16 ;  /* 0x0007881001007387 */ /* 0x000fe40000100800 */
[----:B------:R-:W-:Y:S01]  /*520d0*/  USEL UR12, UR12, URZ, !UP0 ;  /* 0x0000003f0c0c7287 */ /* 0x000fe2000c000000 */
        /* <DEDUP_REMOVED lines=15> */
[----:B-1----:R-:W4:Y:S01]  /*521d0*/  LDL.LU R41, [R1+0x80c] ;  /* 0x00080c0001297983 */ /* 0x002f220000300800 */
[----:B------:R-:W-:-:S03]  /*521e0*/  ISETP.NE.U32.AND P1, PT, RZ, UR12, PT ;  /* 0x0000000cff007c0c */ /* 0x000fc6000bf25070 */
[----:B------:R-:W-:Y:S04]  /*521f0*/  STL [R1+0x7c4], R43 ;  /* 0x0007c42b01007387 */ /* 0x000fe80000100800 */
[----:B------:R-:W4:Y:S04]  /*52200*/  LDL.LU R18, [R1+0x844] ;  /* 0x0008440001127983 */ /* 0x000f280000300800 */
[----:B------:R1:W-:Y:S01]  /*52210*/  LDGSTS.E [R3+0x26680], desc[UR14][R8.64], P0 ;  /* 0x2668000008037fae */ /* 0x0003e2000812184e */
[----:B---3--:R-:W-:Y:S01]  /*52220*/  IADD3 R17, P0, R17, UR13, RZ ;  /* 0x0000000d11117c10 */ /* 0x008fe2000ff1e0ff */
[----:B-1----:R-:W-:Y:S01]  /*52230*/  IMAD.MOV.U32 R9, RZ, RZ, R43 ;  /* 0x000000ffff097224 */ /* 0x002fe200078e002b */
[----:B------:R-:W-:-:S02]  /*52240*/  MOV R8, R10 ;  /* 0x0000000a00087202 */ /* 0x000fc40000000f00 */
[----:B------:R-:W-:Y:S01]  /*52250*/  IADD3.X R42, R42, UR8, RZ, P0, !PT ;  /* 0x000000082a2a7c10 */ /* 0x000fe200087fe4ff */
[----:B--2---:R-:W2:Y:S04]  /*52260*/  LDL.LU R10, [R1+0x850] ;  /* 0x00085000010a7983 */ /* 0x004ea80000300800 */
[----:B------:R1:W-:Y:S04]  /*52270*/  LDGSTS.E [R3+0x26a00], desc[UR14][R8.64], P1 ;  /* 0x26a0000008037fae */ /* 0x0003e8000892184e */
[----:B------:R3:W-:Y:S04]  /*52280*/  STL [R1+0x7d0], R17 ;  /* 0x0007d01101007387 */ /* 0x0007e80000100800 */
[----:B------:R3:W-:Y:S01]  /*52290*/  STL [R1+0x7cc], R42 ;  /* 0x0007cc2a01007387 */ /* 0x0007e20000100800 */
[----:B-1----:R-:W-:-:S03]  /*522a0*/  MOV R8, R17 ;  /* 0x0000001100087202 */ /* 0x002fc60000000f00 */
[----:B---3--:R-:W3:Y:S01]  /*522b0*/  LDL.LU R17, [R1+0x84c] ;  /* 0x00084c0001117983 */ /* 0x008ee20000300800 */
[----:B------:R-:W-:-:S05]  /*522c0*/  IMAD.MOV.U32 R9, RZ, RZ, R42 ;  /* 0x000000ffff097224 */ /* 0x000fca00078e002a */
[----:B------:R1:W-:Y:S01]  /*522d0*/  LDGSTS.E [R3+0x26a80], desc[UR14][R8.64], P1 ;  /* 0x26a8000008037fae */ /* 0x0003e2000892184e */
[----:B------:R-:W-:-:S04]  /*522e0*/  IADD3 R11, P1, R11, UR13, RZ ;  /* 0x0000000d0b0b7c10 */ /* 0x000fc8000ff3e0ff */
[----:B------:R-:W-:Y:S01]  /*522f0*/  IADD3.X R40, R40, UR8, RZ, P1, !PT ;  /* 0x0000000828287c10 */ /* 0x000fe20008ffe4ff */
[----:B------:R-:W-:Y:S04]  /*52300*/  STL [R1+0x808], R11 ;  /* 0x0008080b01007387 */ /* 0x000fe80000100800 */
[----:B------:R1:W-:Y:S04]  /*52310*/  STL [R1+0x804], R40 ;  /* 0x0008042801007387 */ /* 0x0003e80000100800 */
[----:B------:R-:W3:Y:S04]  /*52320*/  LDL.LU R46, [R1+0x884] ;  /* 0x00088400012e7983 */ /* 0x000ee80000300800 */
[----:B------:R-:W3:Y:S04]  /*52330*/  LDL.LU R44, [R1+0x888] ;  /* 0x00088800012c7983 */ /* 0x000ee80000300800 */
[----:B------:R-:W3:Y:S04]  /*52340*/  LDL.LU R43, [R1+0x88c] ;  /* 0x00088c00012b7983 */ /* 0x000ee80000300800 */
[----:B------:R-:W3:Y:S01]  /*52350*/  LDL.LU R42, [R1+0x890] ;  /* 0x00089000012a7983 */ /* 0x000ee20000300800 */
[----:B-1----:R-:W-:Y:S01]  /*52360*/  IMAD.MOV.U32 R9, RZ, RZ, R40 ;  /* 0x000000ffff097224 */ /* 0x002fe200078e0028 */
[----:B------:R-:W-:-:S02]  /*52370*/  MOV R8, R11 ;  /* 0x0000000b00087202 */ /* 0x000fc40000000f00 */
[----:B------:R-:W3:Y:S04]  /*52380*/  LDL.LU R40, [R1+0x8c4] ;  /* 0x0008c40001287983 */ /* 0x000ee80000300800 */
[----:B------:R-:W3:Y:S01]  /*52390*/  LDL.LU R11, [R1+0x8c8] ;  /* 0x0008c800010b7983 */ /* 0x000ee20000300800 */
[----:B------:R-:W-:-:S04]  /*523a0*/  UISETP.GT.AND UP1, UPT, UR17, 0x6e, UPT ;  /* 0x0000006e1100788c */ /* 0x000fc8000bf24270 */
[----:B------:R-:W-:-:S04]  /*523b0*/  USEL UR12, URZ, 0x4, !UP1 ;  /* 0x000000043f0c7887 */ /* 0x000fc8000c800000 */
[----:B------:R-:W-:-:S06]  /*523c0*/  USEL UR12, UR12, URZ, !UP0 ;  /* 0x0000003f0c0c7287 */ /* 0x000fcc000c000000 */
[----:B------:R-:W-:Y:S01]  /*523d0*/  ISETP.NE.U32.AND P0, PT, RZ, UR12, PT ;  /* 0x0000000cff007c0c */ /* 0x000fe2000bf05070 */
[----:B------:R-:W-:-:S04]  /*523e0*/  UISETP.GT.AND UP1, UPT, UR17, 0x72, UPT ;  /* 0x000000721100788c */ /* 0x000fc8000bf24270 */
[----:B------:R-:W-:-:S04]  /*523f0*/  USEL UR12, URZ, 0x4, !UP1 ;  /* 0x000000043f0c7887 */ /* 0x000fc8000c800000 */
[----:B------:R-:W-:-:S04]  /*52400*/  USEL UR12, UR12, URZ, !UP0 ;  /* 0x0000003f0c0c7287 */ /* 0x000fc8000c000000 */
[----:B------:R1:W-:Y:S02]  /*52410*/  LDGSTS.E [R3+0x26e00], desc[UR14][R8.64], P0 ;  /* 0x26e0000008037fae */ /* 0x0003e4000812184e */
[----:B------:R-:W-:Y:S02]  /*52420*/  ISETP.NE.U32.AND P1, PT, RZ, UR12, PT ;  /* 0x0000000cff007c0c */ /* 0x000fe4000bf25070 */
        /* <DEDUP_REMOVED lines=10> */
[----:B------:R-:W-:Y:S04]  /*524d0*/  STL [R1+0x844], R18 ;  /* 0x0008441201007387 */ /* 0x000fe80000100800 */
[----:B-1----:R-:W3:Y:S01]  /*524e0*/  LDL.LU R19, [R1+0x8cc] ;  /* 0x0008cc0001137983 */ /* 0x002ee20000300800 */
[----:B----4-:R-:W-:-:S03]  /*524f0*/  MOV R8, R16 ;  /* 0x0000001000087202 */ /* 0x010fc60000000f00 */
[----:B------:R-:W4:Y:S01]  /*52500*/  LDL.LU R16, [R1+0x8d0] ;  /* 0x0008d00001107983 */ /* 0x000f220000300800 */
[----:B--2---:R-:W-:Y:S01]  /*52510*/  IADD3 R10, P0, R10, UR13, RZ ;  /* 0x0000000d0a0a7c10 */ /* 0x004fe2000ff1e0ff */
[----:B------:R-:W-:-:S04]  /*52520*/  IMAD.MOV.U32 R9, RZ, RZ, R18 ;  /* 0x000000ffff097224 */ /* 0x000fc800078e0012 */
[----:B------:R-:W-:Y:S04]  /*52530*/  STL [R1+0x850], R10 ;  /* 0x0008500a01007387 */ /* 0x000fe80000100800 */
[----:B------:R1:W-:Y:S01]  /*52540*/  LDGSTS.E [R3+0x27200], desc[UR14][R8.64], P1 ;  /* 0x2720000008037fae */ /* 0x0003e2000892184e */
[----:B---3--:R-:W-:-:S05]  /*52550*/  IADD3.X R17, R17, UR8, RZ, P0, !PT ;  /* 0x0000000811117c10 */ /* 0x008fca00087fe4ff */
[----:B------:R2:W-:Y:S01]  /*52560*/  STL [R1+0x84c], R17 ;  /* 0x00084c1101007387 */ /* 0x0005e20000100800 */
[----:B-1----:R-:W-:-:S03]  /*52570*/  IMAD.MOV.U32 R9, RZ, RZ, R17 ;  /* 0x000000ffff097224 */ /* 0x002fc600078e0011 */
[----:B------:R-:W3:Y:S01]  /*52580*/  LDL.LU R41, [R1+0x904] ;  /* 0x0009040001297983 */ /* 0x000ee20000300800 */
[----:B------:R-:W-:-:S03]  /*52590*/  MOV R8, R10 ;  /* 0x0000000a00087202 */ /* 0x000fc60000000f00 */
[----:B--2---:R-:W2:Y:S04]  /*525a0*/  LDL.LU R17, [R1+0x908] ;  /* 0x0009080001117983 */ /* 0x004ea80000300800 */
[----:B------:R-:W3:Y:S04]  /*525b0*/  LDL.LU R18, [R1+0x90c] ;  /* 0x00090c0001127983 */ /* 0x000ee80000300800 */
[----:B------:R-:W3:Y:S01]  /*525c0*/  LDL.LU R10, [R1+0x910] ;  /* 0x00091000010a7983 */ /* 0x000ee20000300800 */
[----:B------:R-:W-:-:S03]  /*525d0*/  UISETP.GT.AND UP1, UPT, UR17, 0x76, UPT ;  /* 0x000000761100788c */ /* 0x000fc6000bf24270 */
[----:B------:R1:W-:Y:S01]  /*525e0*/  LDGSTS.E [R3+0x27280], desc[UR14][R8.64], P1 ;  /* 0x2728000008037fae */ /* 0x0003e2000892184e */
[----:B------:R-:W-:-:S04]  /*525f0*/  USEL UR12, URZ, 0x4, !UP1 ;  /* 0x000000043f0c7887 */ /* 0x000fc8000c800000 */
[----:B------:R-:W-:-:S06]  /*52600*/  USEL UR12, UR12, URZ, !UP0 ;  /* 0x0000003f0c0c7287 */ /* 0x000fcc000c000000 */
[----:B------:R-:W-:Y:S02]  /*52610*/  ISETP.NE.U32.AND P0, PT, RZ, UR12, PT ;  /* 0x0000000cff007c0c */ /* 0x000fe4000bf05070 */
        /* <DEDUP_REMOVED lines=9> */
[----:B------:R-:W-:Y:S04]  /*526b0*/  STL [R1+0x888], R44 ;  /* 0x0008882c01007387 */ /* 0x000fe80000100800 */
[----:B------:R-:W-:Y:S01]  /*526c0*/  STL [R1+0x884], R46 ;  /* 0x0008842e01007387 */ /* 0x000fe20000100800 */
[----:B-1----:R-:W-:Y:S01]  /*526d0*/  MOV R8, R42 ;  /* 0x0000002a00087202 */ /* 0x002fe20000000f00 */
[----:B------:R-:W-:-:S02]  /*526e0*/  IMAD.MOV.U32 R9, RZ, RZ, R43 ;  /* 0x000000ffff097224 */ /* 0x000fc400078e002b */
[----:B------:R-:W-:Y:S04]  /*526f0*/  STL [R1+0x890], R42 ;  /* 0x0008902a01007387 */ /* 0x000fe80000100800 */
[----:B------:R-:W-:Y:S04]  /*52700*/  STL [R1+0x88c], R43 ;  /* 0x00088c2b01007387 */ /* 0x000fe80000100800 */
[----:B------:R-:W-:Y:S04]  /*52710*/  STL [R1+0x8c8], R11 ;  /* 0x0008c80b01007387 */ /* 0x000fe80000100800 */
[----:B------:R1:W-:Y:S04]  /*52720*/  LDGSTS.E [R3+0x27680], desc[UR14][R8.64], P0 ;  /* 0x2768000008037fae */ /* 0x0003e8000812184e */
[----:B------:R1:W-:Y:S02]  /*52730*/  STL [R1+0x8c4], R40 ;  /* 0x0008c42801007387 */ /* 0x0003e40000100800 */
[----:B-1----:R-:W-:Y:S01]  /*52740*/  IMAD.MOV.U32 R9, RZ, RZ, R40 ;  /* 0x000000ffff097224 */ /* 0x002fe200078e0028 */
[----:B------:R-:W-:Y:S01]  /*52750*/  MOV R8, R11 ;  /* 0x0000000b00087202 */ /* 0x000fe20000000f00 */
        /* <DEDUP_REMOVED lines=10> */
[----:B----4-:R-:W-:-:S04]  /*52800*/  IADD3 R16, P0, R16, UR13, RZ ;  /* 0x0000000d10107c10 */ /* 0x010fc8000ff1e0ff */
[----:B------:R-:W-:Y:S01]  /*52810*/  IADD3.X R19, R19, UR8, RZ, P0, !PT ;  /* 0x0000000813137c10 */ /* 0x000fe200087fe4ff */
[----:B------:R-:W-:Y:S01]  /*52820*/  STL [R1+0x8d0], R16 ;  /* 0x0008d01001007387 */ /* 0x000fe20000100800 */
[----:B-1----:R-:W-:-:S03]  /*52830*/  MOV R8, R16 ;  /* 0x0000001000087202 */ /* 0x002fc60000000f00 */
[----:B------:R1:W-:Y:S01]  /*52840*/  STL [R1+0x8cc], R19 ;  /* 0x0008cc1301007387 */ /* 0x0003e20000100800 */
[----:B------:R-:W-:Y:S01]  /*52850*/  IMAD.MOV.U32 R9, RZ, RZ, R19 ;  /* 0x000000ffff097224 */ /* 0x000fe200078e0013 */
[----:B------:R-:W-:-:S04]  /*52860*/  ISETP.NE.U32.AND P0, PT, RZ, UR12, PT ;  /* 0x0000000cff007c0c */ /* 0x000fc8000bf05070 */
[----:B------:R4:W-:Y:S04]  /*52870*/  LDGSTS.E [R3+0x27a80], desc[UR14][R8.64], P1 ;  /* 0x27a8000008037fae */ /* 0x0009e8000892184e */
[----:B-1----:R-:W4:Y:S04]  /*52880*/  LDL.LU R19, [R1+0x1c24] ;  /* 0x001c240001137983 */ /* 0x002f280000300800 */
[----:B------:R-:W4:Y:S01]  /*52890*/  LDL.LU R16, [R1+0x1c30] ;  /* 0x001c300001107983 */ /* 0x000f220000300800 */
[----:B--2---:R-:W-:-:S04]  /*528a0*/  IADD3 R17, P1, R17, UR13, RZ ;  /* 0x0000000d11117c10 */ /* 0x004fc8000ff3e0ff */
[----:B---3--:R-:W-:Y:S02]  /*528b0*/  IADD3.X R41, R41, UR8, RZ, P1, !PT ;  /* 0x0000000829297c10 */ /* 0x008fe40008ffe4ff */
[----:B------:R-:W-:Y:S01]  /*528c0*/  IADD3 R10, P2, R10, UR13, RZ ;  /* 0x0000000d0a0a7c10 */ /* 0x000fe2000ff5e0ff */
[----:B------:R1:W-:Y:S01]  /*528d0*/  STL [R1+0x908], R17 ;  /* 0x0009081101007387 */ /* 0x0003e20000100800 */
[----:B----4-:R-:W-:Y:S01]  /*528e0*/  MOV R8, R17 ;  /* 0x0000001100087202 */ /* 0x010fe20000000f00 */
[----:B------:R-:W-:Y:S01]  /*528f0*/  IMAD.MOV.U32 R9, RZ, RZ, R41 ;  /* 0x000000ffff097224 */ /* 0x000fe200078e0029 */
[----:B------:R-:W-:Y:S01]  /*52900*/  IADD3.X R18, R18, UR8, RZ, P2, !PT ;  /* 0x0000000812127c10 */ /* 0x000fe200097fe4ff */
[----:B------:R-:W-:Y:S04]  /*52910*/  STL [R1+0x904], R41 ;  /* 0x0009042901007387 */ /* 0x000fe80000100800 */
[----:B------:R-:W-:Y:S04]  /*52920*/  STL [R1+0x910], R10 ;  /* 0x0009100a01007387 */ /* 0x000fe80000100800 */
[----:B-1----:R-:W2:Y:S04]  /*52930*/  LDL.LU R17, [R1+0x1bf8] ;  /* 0x001bf80001117983 */ /* 0x002ea80000300800 */
[----:B------:R1:W-:Y:S04]  /*52940*/  STL [R1+0x90c], R18 ;  /* 0x00090c1201007387 */ /* 0x0003e80000100800 */
[----:B------:R3:W-:Y:S04]  /*52950*/  LDGSTS.E [R3+0x27e00], desc[UR14][R8.64], P0 ;  /* 0x27e0000008037fae */ /* 0x0007e8000812184e */
[----:B------:R-:W4:Y:S04]  /*52960*/  LDL.LU R43, [R1+0x1bec] ;  /* 0x001bec00012b7983 */ /* 0x000f280000300800 */
[----:B------:R-:W4:Y:S01]  /*52970*/  LDL.LU R42, [R1+0x1be4] ;  /* 0x001be400012a7983 */ /* 0x000f220000300800 */
[----:B---3--:R-:W-:-:S03]  /*52980*/  IMAD.MOV.U32 R9, RZ, RZ, R18 ;  /* 0x000000ffff097224 */ /* 0x008fc600078e0012 */
[----:B-1----:R-:W3:Y:S01]  /*52990*/  LDL.LU R18, [R1+0x1bf0] ;  /* 0x001bf00001127983 */ /* 0x002ee20000300800 */
[----:B------:R-:W-:-:S03]  /*529a0*/  MOV R8, R10 ;  /* 0x0000000a00087202 */ /* 0x000fc60000000f00 */
[----:B------:R-:W3:Y:S04]  /*529b0*/  LDL.LU R41, [R1+0x1bac] ;  /* 0x001bac0001297983 */ /* 0x000ee80000300800 */
[----:B------:R-:W3:Y:S04]  /*529c0*/  LDL.LU R10, [R1+0x1bb8] ;  /* 0x001bb800010a7983 */ /* 0x000ee80000300800 */
[----:B------:R1:W-:Y:S01]  /*529d0*/  LDGSTS.E [R3+0x27e80], desc[UR14][R8.64], P0 ;  /* 0x27e8000008037fae */ /* 0x0003e2000812184e */
[----:B------:R-:W-:-:S04]  /*529e0*/  IADD3 R11, P1, R11, UR13, RZ ;  /* 0x0000000d0b0b7c10 */ /* 0x000fc8000ff3e0ff */
[----:B------:R-:W-:Y:S01]  /*529f0*/  IADD3.X R40, R40, UR8, RZ, P1, !PT ;  /* 0x0000000828287c10 */ /* 0x000fe20008ffe4ff */
[----:B------:R-:W-:Y:S01]  /*52a00*/  STL [R1+0x1c38], R11 ;  /* 0x001c380b01007387 */ /* 0x000fe20000100800 */
[----:B-1----:R-:W-:Y:S02]  /*52a10*/  IMAD.MOV.U32 R8, RZ, RZ, R11 ;  /* 0x000000ffff087224 */ /* 0x002fe400078e000b */
[----:B------:R-:W-:Y:S01]  /*52a20*/  MOV R9, R40 ;  /* 0x0000002800097202 */ /* 0x000fe20000000f00 */
[----:B------:R1:W-:Y:S04]  /*52a30*/  STL [R1+0x1c2c], R40 ;  /* 0x001c2c2801007387 */ /* 0x0003e80000100800 */
[----:B-1----:R-:W3:Y:S04]  /*52a40*/  LDL.LU R40, [R1+0x1ba4] ;  /* 0x001ba40001287983 */ /* 0x002ee80000300800 */
[----:B------:R-:W3:Y:S01]  /*52a50*/  LDL.LU R11, [R1+0x1bb0] ;  /* 0x001bb000010b7983 */ /* 0x000ee20000300800 */
[----:B------:R-:W-:-:S04]  /*52a60*/  UISETP.GT.AND UP1, UPT, UR17, 0x3, UPT ;  /* 0x000000031100788c */ /* 0x000fc8000bf24270 */
[----:B------:R-:W-:-:S04]  /*52a70*/  USEL UR12, URZ, 0x4, !UP1 ;  /* 0x000000043f0c7887 */ /* 0x000fc8000c800000 */
[----:B------:R-:W-:Y:S01]  /*52a80*/  USEL UR12, UR12, URZ, !UP0 ;  /* 0x0000003f0c0c7287 */ /* 0x000fe2000c000000 */
[----:B------:R-:W-:-:S05]  /*52a90*/  LOP3.LUT R68, R45, 0x60, RZ, 0x3c, !PT ;  /* 0x000000602d447812 */ /* 0x000fca00078e3cff */
[----:B------:R-:W-:Y:S02]  /*52aa0*/  ISETP.NE.U32.AND P0, PT, RZ, UR12, PT ;  /* 0x0000000cff007c0c */ /* 0x000fe4000bf05070 */
[----:B------:R-:W-:Y:S01]  /*52ab0*/  IADD3 R3, R68, UR18, RZ ;  /* 0x0000001244037c10 */ /* 0x000fe2000fffe0ff */
[----:B------:R-:W-:-:S04]  /*52ac0*/  UISETP.GT.AND UP1, UPT, UR17, 0x7, UPT ;  /* 0x000000071100788c */ /* 0x000fc8000bf24270 */
[----:B------:R-:W-:-:S06]  /*52ad0*/  USEL UR12, URZ, 0x4, !UP1 ;  /* 0x000000043f0c7887 */ /* 0x000fcc000c800000 */
[----:B------:R1:W-:Y:S01]  /*52ae0*/  LDGSTS.E [R3+0x20300], desc[UR14][R8.64], P0 ;  /* 0x2030000008037fae */ /* 0x0003e2000812184e */
[----:B------:R-:W-:Y:S01]  /*52af0*/  USEL UR12, UR12, URZ, !UP0 ;  /* 0x0000003f0c0c7287 */ /* 0x000fe2000c000000 */
[----:B------:R-:W-:-:S04]  /*52b00*/  IADD3 R16, P1, R16, UR13, RZ ;  /* 0x0000000d10107c10 */ /* 0x000fc8000ff3e0ff */
[----:B------:R-:W-:Y:S01]  /*52b10*/  IADD3.X R19, R19, UR8, RZ, P1, !PT ;  /* 0x0000000813137c10 */ /* 0x000fe20008ffe4ff */
[----:B------:R-:W-:Y:S01]  /*52b20*/  STL [R1+0x1c30], R16 ;  /* 0x001c301001007387 */ /* 0x000fe20000100800 */
[----:B-1----:R-:W-:Y:S02]  /*52b30*/  IMAD.MOV.U32 R8, RZ, RZ, R16 ;  /* 0x000000ffff087224 */ /* 0x002fe400078e0010 */
[----:B------:R-:W-:Y:S01]  /*52b40*/  MOV R9, R19 ;  /* 0x0000001300097202 */ /* 0x000fe20000000f00 */
[----:B------:R1:W-:Y:S04]  /*52b50*/  STL [R1+0x1c24], R19 ;  /* 0x001c241301007387 */ /* 0x0003e80000100800 */
[----:B------:R2:W-:Y:S04]  /*52b60*/  LDGSTS.E [R3+0x20380], desc[UR14][R8.64], P0 ;  /* 0x2038000008037fae */ /* 0x0005e8000812184e */
[----:B-1----:R-:W3:Y:S04]  /*52b70*/  LDL.LU R19, [R1+0x1b6c] ;  /* 0x001b6c0001137983 */ /* 0x002ee80000300800 */
[----:B------:R-:W3:Y:S01]  /*52b80*/  LDL.LU R16, [R1+0x1b78] ;  /* 0x001b780001107983 */ /* 0x000ee20000300800 */
[----:B------:R-:W-:-:S02]  /*52b90*/  ISETP.NE.U32.AND P0, PT, RZ, UR12, PT ;  /* 0x0000000cff007c0c */ /* 0x000fc4000bf05070 */
[----:B--2---:R-:W-:-:S05]  /*52ba0*/  IADD3 R17, P1, R17, UR13, RZ ;  /* 0x0000000d11117c10 */ /* 0x004fca000ff3e0ff */
[----:B------:R1:W-:Y:S01]  /*52bb0*/  STL [R1+0x1bf8], R17 ;  /* 0x001bf81101007387 */ /* 0x0003e20000100800 */
[----:B------:R-:W-:Y:S01]  /*52bc0*/  IMAD.MOV.U32 R8, RZ, RZ, R17 ;  /* 0x000000ffff087224 */ /* 0x000fe200078e0011 */
[----:B----4-:R-:W-:-:S05]  /*52bd0*/  IADD3.X R43, R43, UR8, RZ, P1, !PT ;  /* 0x000000082b2b7c10 */ /* 0x010fca0008ffe4ff */
[----:B------:R-:W-:Y:S01]  /*52be0*/  STL [R1+0x1bec], R43 ;  /* 0x001bec2b01007387 */ /* 0x000fe20000100800 */
[----:B---3--:R-:W-:-:S03]  /*52bf0*/  IADD3 R18, P2, R18, UR13, RZ ;  /* 0x0000000d12127c10 */ /* 0x008fc6000ff5e0ff */
[----:B------:R-:W2:Y:S01]  /*52c00*/  LDL.LU R44, [R1+0x1b70] ;  /* 0x001b7000012c7983 */ /* 0x000ea20000300800 */
[----:B------:R-:W-:-:S03]  /*52c10*/  IADD3.X R42, R42, UR8, RZ, P2, !PT ;  /* 0x000000082a2a7c10 */ /* 0x000fc600097fe4ff */
[----:B-1----:R-:W3:Y:S01]  /*52c20*/  LDL.LU R17, [R1+0x1b38] ;  /* 0x001b380001117983 */ /* 0x002ee20000300800 */
[----:B------:R-:W-:-:S03]  /*52c30*/  IADD3 R10, P3, R10, UR13, RZ ;  /* 0x0000000d0a0a7c10 */ /* 0x000fc6000ff7e0ff */
[----:B------:R1:W-:Y:S01]  /*52c40*/  STL [R1+0x1bf0], R18 ;  /* 0x001bf01201007387 */ /* 0x0003e20000100800 */
[----:B------:R-:W-:Y:S02]  /*52c50*/  MOV R9, R43 ;  /* 0x0000002b00097202 */ /* 0x000fe40000000f00 */
[----:B------:R-:W-:Y:S01]  /*52c60*/  IADD3.X R41, R41, UR8, RZ, P3, !PT ;  /* 0x0000000829297c10 */ /* 0x000fe20009ffe4ff */
[----:B------:R-:W-:Y:S04]  /*52c70*/  STL [R1+0x1be4], R42 ;  /* 0x001be42a01007387 */ /* 0x000fe80000100800 */
[----:B------:R4:W-:Y:S04]  /*52c80*/  STL [R1+0x1bb8], R10 ;  /* 0x001bb80a01007387 */ /* 0x0009e80000100800 */
[----:B------:R-:W3:Y:S04]  /*52c90*/  LDL.LU R45, [R1+0x1b64] ;  /* 0x001b6400012d7983 */ /* 0x000ee80000300800 */
[----:B------:R1:W-:Y:S04]  /*52ca0*/  LDGSTS.E [R3+0x20700], desc[UR14][R8.64], P0 ;  /* 0x2070000008037fae */ /* 0x0003e8000812184e */
[----:B------:R-:W-:Y:S01]  /*52cb0*/  STL [R1+0x1bac], R41 ;  /* 0x001bac2901007387 */ /* 0x000fe20000100800 */
[----:B------:R-:W-:Y:S01]  /*52cc0*/  UISETP.GT.AND UP1, UPT, UR17, 0xb, UPT ;  /* 0x0000000b1100788c */ /* 0x000fe2000bf24270 */
[----:B-1----:R-:W-:-:S02]  /*52cd0*/  IMAD.MOV.U32 R8, RZ, RZ, R18 ;  /* 0x000000ffff087224 */ /* 0x002fc400078e0012 */
[----:B------:R-:W3:Y:S01]  /*52ce0*/  LDL.LU R18, [R1+0x1b2c] ;  /* 0x001b2c0001127983 */ /* 0x000ee20000300800 */
[----:B------:R-:W-:-:S04]  /*52cf0*/  USEL UR12, URZ, 0x4, !UP1 ;  /* 0x000000043f0c7887 */ /* 0x000fc8000c800000 */
[----:B------:R-:W-:Y:S01]  /*52d00*/  USEL UR12, UR12, URZ, !UP0 ;  /* 0x0000003f0c0c7287 */ /* 0x000fe2000c000000 */
[----:B------:R-:W-:-:S05]  /*52d10*/  MOV R9, R42 ;  /* 0x0000002a00097202 */ /* 0x000fca0000000f00 */
[----:B------:R-:W-:Y:S01]  /*52d20*/  ISETP.NE.U32.AND P1, PT, RZ, UR12, PT ;  /* 0x0000000cff007c0c */ /* 0x000fe2000bf25070 */
[----:B------:R1:W-:Y:S02]  /*52d30*/  LDGSTS.E [R3+0x20780], desc[UR14][R8.64], P0 ;  /* 0x2078000008037fae */ /* 0x0003e4000812184e */
[----:B-1----:R-:W-:Y:S01]  /*52d40*/  IMAD.MOV.U32 R8, RZ, RZ, R10 ;  /* 0x000000ffff087224 */ /* 0x002fe200078e000a */
[----:B------:R-:W-:Y:S01]  /*52d50*/  MOV R9, R41 ;  /* 0x0000002900097202 */ /* 0x000fe20000000f00 */
[----:B----4-:R-:W4:Y:S08]  /*52d60*/  LDL.LU R10, [R1+0x1b30] ;  /* 0x001b3000010a7983 */ /* 0x010f300000300800 */
[----:B------:R1:W-:Y:S01]  /*52d70*/  LDGSTS.E [R3+0x20b00], desc[UR14][R8.64], P1 ;  /* 0x20b0000008037fae */ /* 0x0003e2000892184e */
[----:B------:R-:W-:-:S04]  /*52d80*/  IADD3 R11, P0, R11, UR13, RZ ;  /* 0x0000000d0b0b7c10 */ /* 0x000fc8000ff1e0ff */
[----:B------:R-:W-:Y:S01]  /*52d90*/  IADD3.X R40, R40, UR8, RZ, P0, !PT ;  /* 0x0000000828287c10 */ /* 0x000fe200087fe4ff */
[----:B------:R-:W-:Y:S03]  /*52da0*/  STL [R1+0x1bb0], R11 ;  /* 0x001bb00b01007387 */ /* 0x000fe60000100800 */
[----:B-1----:R-:W-:Y:S01]  /*52db0*/  MOV R9, R40 ;  /* 0x0000002800097202 */ /* 0x002fe20000000f00 */
[----:B------:R1:W-:Y:S04]  /*52dc0*/  STL [R1+0x1ba4], R40 ;  /* 0x001ba42801007387 */ /* 0x0003e80000100800 */
[----:B-1----:R-:W4:Y:S01]  /*52dd0*/  LDL.LU R40, [R1+0x1b24] ;  /* 0x001b240001287983 */ /* 0x002f220000300800 */
[----:B------:R-:W-:Y:S01]  /*52de0*/  IMAD.MOV.U32 R8, RZ, RZ, R11 ;  /* 0x000000ffff087224 */ /* 0x000fe200078e000b */
[----:B------:R-:W-:-:S02]  /*52df0*/  UISETP.GT.AND UP1, UPT, UR17, 0xf, UPT ;  /* 0x0000000f1100788c */ /* 0x000fc4000bf24270 */
[----:B------:R-:W4:Y:S02]  /*52e00*/  LDL.LU R11, [R1+0x1af8] ;  /* 0x001af800010b7983 */ /* 0x000f240000300800 */
[----:B------:R-:W-:Y:S02]  /*52e10*/  USEL UR12, URZ, 0x4, !UP1 ;  /* 0x000000043f0c7887 */ /* 0x000fe4000c800000 */
[----:B------:R1:W-:Y:S02]  /*52e20*/  LDGSTS.E [R3+0x20b80], desc[UR14][R8.64], P1 ;  /* 0x20b8000008037fae */ /* 0x0003e4000892184e */
[----:B------:R-:W-:-:S06]  /*52e30*/  USEL UR12, UR12, URZ, !UP0 ;  /* 0x0000003f0c0c7287 */ /* 0x000fcc000c000000 */
[----:B------:R-:W-:Y:S01]  /*52e40*/  ISETP.NE.U32.AND P0, PT, RZ, UR12, PT ;  /* 0x0000000cff007c0c */ /* 0x000fe2000bf05070 */
[----:B------:R-:W-:Y:S01]  /*52e50*/  UISETP.GT.AND UP1, UPT, UR17, 0x13, UPT ;  /* 0x000000131100788c */ /* 0x000fe2000bf24270 */
        /* <DEDUP_REMOVED lines=11> */
[----:B--2---:R-:W-:-:S03]  /*52f10*/  IADD3 R44, P2, R44, UR13, RZ ;  /* 0x0000000d2c2c7c10 */ /* 0x004fc6000ff5e0ff */
[----:B------:R1:W-:Y:S01]  /*52f20*/  LDGSTS.E [R3+0x20f00], desc[UR14][R8.64], P0 ;  /* 0x20f0000008037fae */ /* 0x0003e2000812184e */
[----:B---3--:R-:W-:-:S03]  /*52f30*/  IADD3 R17, P3, R17, UR13, RZ ;  /* 0x0000000d11117c10 */ /* 0x008fc6000ff7e0ff */
[----:B------:R-:W-:Y:S01]  /*52f40*/  STL [R1+0x1b70], R44 ;  /* 0x001b702c01007387 */ /* 0x000fe20000100800 */
[----:B-1----:R-:W-:Y:S01]  /*52f50*/  IMAD.MOV.U32 R8, RZ, RZ, R44 ;  /* 0x000000ffff087224 */ /* 0x002fe200078e002c */
        /* <DEDUP_REMOVED lines=11> */
[----:B------:R-:W-:-:S04]  /*53010*/  USEL UR12, URZ, 0x4, !UP1 ;  /* 0x000000043f0c7887 */ /* 0x000fc8000c800000 */
[----:B------:R-:W-:-:S06]  /*53020*/  USEL UR12, UR12, URZ, !UP0 ;  /* 0x0000003f0c0c7287 */ /* 0x000fcc000c000000 */
[----:B------:R-:W-:Y:S02]  /*53030*/  ISETP.NE.U32.AND P1, PT, RZ, UR12, PT ;  /* 0x0000000cff007c0c */ /* 0x000fe4000bf25070 */
[----:B----4-:R-:W-:-:S05]  /*53040*/  IADD3 R10, P0, R10, UR13, RZ ;  /* 0x0000000d0a0a7c10 */ /* 0x010fca000ff1e0ff */
[----:B------:R-:W-:Y:S06]  /*53050*/  STL [R1+0x1b30], R10 ;  /* 0x001b300a01007387 */ /* 0x000fec0000100800 */
[----:B------:R1:W-:Y:S02]  /*53060*/  LDGSTS.E [R3+0x21300], desc[UR14][R8.64], P1 ;  /* 0x2130000008037fae */ /* 0x0003e4000892184e */
[----:B-1----:R-:W-:Y:S01]  /*53070*/  IMAD.MOV.U32 R8, RZ, RZ, R10 ;  /* 0x000000ffff087224 */ /* 0x002fe200078e000a */
[----:B------:R-:W-:-:S04]  /*53080*/  IADD3.X R40, R40, UR8, RZ, P0, !PT ;  /* 0x0000000828287c10 */ /* 0x000fc800087fe4ff */
        /* <DEDUP_REMOVED lines=9> */
[----:B------:R-:W-:-:S04]  /*53120*/  UISETP.GT.AND UP1, UPT, UR17, 0x1b, UPT ;  /* 0x0000001b1100788c */ /* 0x000fc8000bf24270 */
[----:B------:R-:W-:Y:S01]  /*53130*/  ISETP.NE.U32.AND P0, PT, RZ, UR12, PT ;  /* 0x0000000cff007c0c */ /* 0x000fe2000bf05070 */
[----:B------:R1:W-:Y:S01]  /*53140*/  STL [R1+0x1af8], R11 ;  /* 0x001af80b01007387 */ /* 0x0003e20000100800 */
[----:B------:R-:W-:Y:S01]  /*53150*/  USEL UR12, URZ, 0x4, !UP1 ;  /* 0x000000043f0c7887 */ /* 0x000fe2000c800000 */
[----:B----4-:R-:W-:-:S03]  /*53160*/  IMAD.MOV.U32 R8, RZ, RZ, R11 ;  /* 0x000000ffff087224 */ /* 0x010fc600078e000b */
[----:B------:R-:W-:Y:S01]  /*53170*/  USEL UR12, UR12, URZ, !UP0 ;  /* 0x0000003f0c0c7287 */ /* 0x000fe2000c000000 */
        /* <DEDUP_REMOVED lines=16> */
[----:B-1----:R-:W-:Y:S01]  /*53280*/  IMAD.MOV.U32 R8, RZ, RZ, R19 ;  /* 0x000000ffff087224 */ /* 0x002fe200078e0013 */
[----:B------:R-:W-:Y:S02]  /*53290*/  MOV R9, R42 ;  /* 0x0000002a00097202 */ /* 0x000fe40000000f00 */
[----:B------:R-:W4:Y:S04]  /*532a0*/  LDL.LU R19, [R1+0x1a2c] ;  /* 0x001a2c0001137983 */ /* 0x000f280000300800 */
[----:B------:R1:W-:Y:S02]  /*532b0*/  LDGSTS.E [R3+0x21780], desc[UR14][R8.64], P0 ;  /* 0x2178000008037fae */ /* 0x0003e4000812184e */
[----:B-1----:R-:W-:Y:S01]  /*532c0*/  IMAD.MOV.U32 R8, RZ, RZ, R16 ;  /* 0x000000ffff087224 */ /* 0x002fe200078e0010 */
[----:B------:R-:W-:Y:S01]  /*532d0*/  MOV R9, R41 ;  /* 0x0000002900097202 */ /* 0x000fe20000000f00 */
[----:B------:R-:W4:Y:S04]  /*532e0*/  LDL.LU R16, [R1+0x1a30] ;  /* 0x001a300001107983 */ /* 0x000f280000300800 */
[----:B------:R1:W-:Y:S01]  /*532f0*/  LDGSTS.E [R3+0x21b00], desc[UR14][R8.64], P1 ;  /* 0x21b0000008037fae */ /* 0x0003e2000892184e */
[----:B---3--:R-:W-:-:S04]  /*53300*/  IADD3 R17, P0, R17, UR13, RZ ;  /* 0x0000000d11117c10 */ /* 0x008fc8000ff1e0ff */
[----:B--2---:R-:W-:Y:S01]  /*53310*/  IADD3.X R18, R18, UR8, RZ, P0, !PT ;  /* 0x0000000812127c10 */ /* 0x004fe200087fe4ff */
[----:B------:R-:W-:Y:S04]  /*53320*/  STL [R1+0x1ab0], R17 ;  /* 0x001ab01101007387 */ /* 0x000fe80000100800 */
[----:B------:R2:W-:Y:S01]  /*53330*/  STL [R1+0x1aa4], R18 ;  /* 0x001aa41201007387 */ /* 0x0005e20000100800 */
[----:B-1----:R-:W-:-:S03]  /*53340*/  MOV R9, R18 ;  /* 0x0000001200097202 */ /* 0x002fc60000000f00 */
[----:B--2---:R-:W2:Y:S01]  /*53350*/  LDL.LU R18, [R1+0x1a24] ;  /* 0x001a240001127983 */ /* 0x004ea20000300800 */
[----:B------:R-:W-:-:S03]  /*53360*/  IMAD.MOV.U32 R8, RZ, RZ, R17 ;  /* 0x000000ffff087224 */ /* 0x000fc600078e0011 */
[----:B------:R-:W3:Y:S04]  /*53370*/  LDL.LU R17, [R1+0x19f8] ;  /* 0x0019f80001117983 */ /* 0x000ee80000300800 */
[----:B------:R1:W-:Y:S01]  /*53380*/  LDGSTS.E [R3+0x21b80], desc[UR14][R8.64], P1 ;  /* 0x21b8000008037fae */ /* 0x0003e2000892184e */
[----:B------:R-:W-:-:S04]  /*53390*/  IADD3 R10, P1, R10, UR13, RZ ;  /* 0x0000000d0a0a7c10 */ /* 0x000fc8000ff3e0ff */
[----:B------:R-:W-:Y:S01]  /*533a0*/  IADD3.X R40, R40, UR8, RZ, P1, !PT ;  /* 0x0000000828287c10 */ /* 0x000fe20008ffe4ff */
[----:B------:R-:W-:Y:S04]  /*533b0*/  STL [R1+0x1a78], R10 ;  /* 0x001a780a01007387 */ /* 0x000fe80000100800 */
[----:B------:R1:W-:Y:S02]  /*533c0*/  STL [R1+0x1a6c], R40 ;  /* 0x001a6c2801007387 */ /* 0x0003e40000100800 */
[----:B-1----:R-:W-:Y:S02]  /*533d0*/  MOV R9, R40 ;  /* 0x0000002800097202 */ /* 0x002fe40000000f00 */
[----:B------:R-:W3:Y:S04]  /*533e0*/  LDL.LU R43, [R1+0x19ec] ;  /* 0x0019ec00012b7983 */ /* 0x000ee80000300800 */
[----:B------:R-:W3:Y:S04]  /*533f0*/  LDL.LU R42, [R1+0x19e4] ;  /* 0x0019e400012a7983 */ /* 0x000ee80000300800 */
[----:B------:R-:W3:Y:S01]  /*53400*/  LDL.LU R40, [R1+0x19f0] ;  /* 0x0019f00001287983 */ /* 0x000ee20000300800 */
[----:B------:R-:W-:-:S03]  /*53410*/  IMAD.MOV.U32 R8, RZ, RZ, R10 ;  /* 0x000000ffff087224 */ /* 0x000fc600078e000a */
        /* <DEDUP_REMOVED lines=10> */
[----:B----4-:R-:W-:Y:S02]  /*534c0*/  IADD3 R44, P2, R44, UR13, RZ ;  /* 0x0000000d2c2c7c10 */ /* 0x010fe4000ff5e0ff */
[----:B------:R-:W-:-:S03]  /*534d0*/  IADD3 R11, P3, R11, UR13, RZ ;  /* 0x0000000d0b0b7c10 */ /* 0x000fc6000ff7e0ff */
[----:B-1----:R-:W-:Y:S01]  /*534e0*/  IMAD.MOV.U32 R8, RZ, RZ, R44 ;  /* 0x000000ffff087224 */ /* 0x002fe200078e002c */
[----:B------:R-:W-:Y:S01]  /*534f0*/  STL [R1+0x1a70], R44 ;  /* 0x001a702c01007387 */ /* 0x000fe20000100800 */
[----:B------:R-:W-:Y:S02]  /*53500*/  ISETP.NE.U32.AND P1, PT, RZ, UR12, PT ;  /* 0x0000000cff007c0c */ /* 0x000fe4000bf25070 */
        /* <DEDUP_REMOVED lines=8> */
[----:B------:R-:W-:-:S05]  /*53590*/  IMAD.MOV.U32 R8, RZ, RZ, R11 ;  /* 0x000000ffff087224 */ /* 0x000fca00078e000b */
[----:B------:R1:W-:Y:S04]  /*535a0*/  LDGSTS.E [R3+0x22300], desc[UR14][R8.64], P1 ;  /* 0x2230000008037fae */ /* 0x0003e8000892184e */
[----:B----4-:R-:W4:Y:S01]  /*535b0*/  LDL.LU R19, [R1+0x19a4] ;  /* 0x0019a40001137983 */ /* 0x010f220000300800 */
[----:B------:R-:W-:-:S03]  /*535c0*/  IADD3 R16, P0, R16, UR13, RZ ;  /* 0x0000000d10107c10 */ /* 0x000fc6000ff1e0ff */
[----:B------:R-:W4:Y:S04]  /*535d0*/  LDL.LU R11, [R1+0x19b0] ;  /* 0x0019b000010b7983 */ /* 0x000f280000300800 */
[----:B------:R-:W-:Y:S01]  /*535e0*/  STL [R1+0x1a30], R16 ;  /* 0x001a301001007387 */ /* 0x000fe20000100800 */
        /* <DEDUP_REMOVED lines=9> */
[----:B---3--:R-:W-:-:S03]  /*53680*/  IADD3 R17, P1, R17, UR13, RZ ;  /* 0x0000000d11117c10 */ /* 0x008fc6000ff3e0ff */
        /* <DEDUP_REMOVED lines=10> */
[----:B-1----:R-:W3:Y:S01]  /*53730*/  LDL.LU R17, [R1+0x1938] ;  /* 0x0019380001117983 */ /* 0x002ee20000300800 */
[----:B------:R-:W-:-:S03]  /*53740*/  MOV R9, R43 ;  /* 0x0000002b00097202 */ /* 0x000fc60000000f00 */
[----:B------:R1:W-:Y:S01]  /*53750*/  STL [R1+0x19f0], R40 ;  /* 0x0019f02801007387 */ /* 0x0003e20000100800 */
[----:B------:R-:W-:-:S03]  /*53760*/  IADD3.X R41, R41, UR8, RZ, P3, !PT ;  /* 0x0000000829297c10 */ /* 0x000fc60009ffe4ff */
[----:B------:R-:W-:Y:S04]  /*53770*/  STL [R1+0x19e4], R42 ;  /* 0x0019e42a01007387 */ /* 0x000fe80000100800 */
[----:B------:R1:W-:Y:S04]  /*53780*/  STL [R1+0x19b8], R10 ;  /* 0x0019b80a01007387 */ /* 0x0003e80000100800 */
[----:B------:R-:W3:Y:S04]  /*53790*/  LDL.LU R45, [R1+0x1964] ;  /* 0x00196400012d7983 */ /* 0x000ee80000300800 */
[----:B------:R1:W-:Y:S04]  /*537a0*/  LDGSTS.E [R3+0x22700], desc[UR14][R8.64], P0 ;  /* 0x2270000008037fae */ /* 0x0003e8000812184e */
[----:B------:R-:W-:Y:S01]  /*537b0*/  STL [R1+0x19ac], R41 ;  /* 0x0019ac2901007387 */ /* 0x000fe20000100800 */
[----:B-1----:R-:W-:-:S03]  /*537c0*/  IMAD.MOV.U32 R8, RZ, RZ, R40 ;  /* 0x000000ffff087224 */ /* 0x002fc600078e0028 */
[----:B------:R-:W3:Y:S01]  /*537d0*/  LDL.LU R40, [R1+0x192c] ;  /* 0x00192c0001287983 */ /* 0x000ee20000300800 */
        /* <DEDUP_REMOVED lines=8> */
[----:B------:R-:W3:Y:S08]  /*53860*/  LDL.LU R10, [R1+0x1930] ;  /* 0x00193000010a7983 */ /* 0x000ef00000300800 */
[----:B------:R1:W-:Y:S01]  /*53870*/  LDGSTS.E [R3+0x22b00], desc[UR14][R8.64], P1 ;  /* 0x22b0000008037fae */ /* 0x0003e2000892184e */
[----:B----4-:R-:W-:-:S04]  /*53880*/  IADD3 R11, P0, R11, UR13, RZ ;  /* 0x0000000d0b0b7c10 */ /* 0x010fc8000ff1e0ff */
        /* <DEDUP_REMOVED lines=8> */
[----:B------:R-:W-:Y:S01]  /*53910*/  UISETP.GT.AND UP1, UPT, UR17, 0x2f, UPT ;  /* 0x0000002f1100788c */ /* 0x000fe2000bf24270 */
[----:B------:R-:W-:-:S04]  /*53920*/  IADD3 R16, P1, R16, UR13, RZ ;  /* 0x0000000d10107c10 */ /* 0x000fc8000ff3e0ff */
[----:B------:R-:W-:Y:S01]  /*53930*/  IADD3.X R18, R18, UR8, RZ, P1, !PT ;  /* 0x0000000812127c10 */ /* 0x000fe20008ffe4ff */
[----:B------:R-:W-:Y:S04]  /*53940*/  STL [R1+0x1978], R16 ;  /* 0x0019781001007387 */ /* 0x000fe80000100800 */
[----:B------:R1:W-:Y:S01]  /*53950*/  STL [R1+0x196c], R18 ;  /* 0x00196c1201007387 */ /* 0x0003e20000100800 */
[----:B----4-:R-:W-:-:S03]  /*53960*/  MOV R9, R18 ;  /* 0x0000001200097202 */ /* 0x010fc60000000f00 */
[----:B------:R-:W4:Y:S04]  /*53970*/  LDL.LU R43, [R1+0x18ec] ;  /* 0x0018ec00012b7983 */ /* 0x000f280000300800 */
[----:B------:R-:W4:Y:S04]  /*53980*/  LDL.LU R42, [R1+0x18e4] ;  /* 0x0018e400012a7983 */ /* 0x000f280000300800 */
[----:B-1----:R-:W4:Y:S01]  /*53990*/  LDL.LU R18, [R1+0x18f0] ;  /* 0x0018f00001127983 */ /* 0x002f220000300800 */
[----:B------:R-:W-:-:S03]  /*539a0*/  IMAD.MOV.U32 R8, RZ, RZ, R16 ;  /* 0x000000ffff087224 */ /* 0x000fc600078e0010 */
[----:B------:R-:W4:Y:S01]  /*539b0*/  LDL.LU R41, [R1+0x18ac] ;  /* 0x0018ac0001297983 */ /* 0x000f220000300800 */
[----:B------:R-:W-:-:S03]  /*539c0*/  USEL UR12, URZ, 0x4, !UP1 ;  /* 0x000000043f0c7887 */ /* 0x000fc6000c800000 */
[----:B------:R-:W4:Y:S01]  /*539d0*/  LDL.LU R16, [R1+0x18b8] ;  /* 0x0018b80001107983 */ /* 0x000f220000300800 */
[----:B------:R-:W-:-:S06]  /*539e0*/  USEL UR12, UR12, URZ, !UP0 ;  /* 0x0000003f0c0c7287 */ /* 0x000fcc000c000000 */
[----:B------:R-:W-:-:S13]  /*539f0*/  ISETP.NE.U32.AND P0, PT, RZ, UR12, PT ;  /* 0x0000000cff007c0c */ /* 0x000fda000bf05070 */
[----:B------:R1:W-:Y:S01]  /*53a00*/  LDGSTS.E [R3+0x22f00], desc[UR14][R8.64], P0 ;  /* 0x22f0000008037fae */ /* 0x0003e2000812184e */
[----:B--2---:R-:W-:Y:S02]  /*53a10*/  IADD3 R44, P2, R44, UR13, RZ ;  /* 0x0000000d2c2c7c10 */ /* 0x004fe4000ff5e0ff */
[----:B---3--:R-:W-:-:S03]  /*53a20*/  IADD3 R17, P3, R17, UR13, RZ ;  /* 0x0000000d11117c10 */ /* 0x008fc6000ff7e0ff */
        /* <DEDUP_REMOVED lines=23> */
[----:B-1----:R-:W-:Y:S01]  /*53ba0*/  IMAD.MOV.U32 R8, RZ, RZ, R10 ;  /* 0x000000ffff087224 */ /* 0x002fe200078e000a */
[----:B------:R-:W-:-:S04]  /*53bb0*/  IADD3.X R19, R19, UR8, RZ, P0, !PT ;  /* 0x0000000813137c10 */ /* 0x000fc800087fe4ff */
[----:B------:R-:W-:Y:S01]  /*53bc0*/  MOV R9, R19 ;  /* 0x0000001300097202 */ /* 0x000fe20000000f00 */
[----:B------:R1:W-:Y:S04]  /*53bd0*/  STL [R1+0x1924], R19 ;  /* 0x0019241301007387 */ /* 0x0003e80000100800 */
[----:B------:R4:W-:Y:S04]  /*53be0*/  LDGSTS.E [R3+0x23380], desc[UR14][R8.64], P1 ;  /* 0x2338000008037fae */ /* 0x0009e8000892184e */
[----:B-1----:R-:W2:Y:S04]  /*53bf0*/  LDL.LU R19, [R1+0x186c] ;  /* 0x00186c0001137983 */ /* 0x002ea80000300800 */
[----:B------:R-:W2:Y:S01]  /*53c00*/  LDL.LU R10, [R1+0x1878] ;  /* 0x00187800010a7983 */ /* 0x000ea20000300800 */
[----:B------:R-:W-:-:S02]  /*53c10*/  IADD3 R11, P1, R11, UR13, RZ ;  /* 0x0000000d0b0b7c10 */ /* 0x000fc4000ff3e0ff */
[----:B------:R-:W-:-:S03]  /*53c20*/  ISETP.NE.U32.AND P0, PT, RZ, UR12, PT ;  /* 0x0000000cff007c0c */ /* 0x000fc6000bf05070 */
[----:B------:R1:W-:Y:S01]  /*53c30*/  STL [R1+0x18f8], R11 ;  /* 0x0018f80b01007387 */ /* 0x0003e20000100800 */
        /* <DEDUP_REMOVED lines=28> */
[----:B---3--:R-:W-:-:S04]  /*53e00*/  IADD3 R17, P0, R17, UR13, RZ ;  /* 0x0000000d11117c10 */ /* 0x008fc8000ff1e0ff */
[----:B--2---:R-:W-:Y:S01]  /*53e10*/  IADD3.X R40, R40, UR8, RZ, P0, !PT ;  /* 0x0000000828287c10 */ /* 0x004fe200087fe4ff */
[----:B------:R-:W-:Y:S03]  /*53e20*/  STL [R1+0x18b0], R17 ;  /* 0x0018b01101007387 */ /* 0x000fe60000100800 */
[----:B-1----:R-:W-:Y:S01]  /*53e30*/  MOV R9, R40 ;  /* 0x0000002800097202 */ /* 0x002fe20000000f00 */
[----:B------:R1:W-:Y:S04]  /*53e40*/  STL [R1+0x18a4], R40 ;  /* 0x0018a42801007387 */ /* 0x0003e80000100800 */
[----:B-1----:R-:W2:Y:S01]  /*53e50*/  LDL.LU R40, [R1+0x55c] ;  /* 0x00055c0001287983 */ /* 0x002ea20000300800 */
[----:B------:R-:W-:Y:S01]  /*53e60*/  IMAD.MOV.U32 R8, RZ, RZ, R17 ;  /* 0x000000ffff087224 */ /* 0x000fe200078e0011 */
[----:B------:R-:W-:-:S02]  /*53e70*/  UISETP.GT.AND UP1, UPT, UR17, 0x3f, UPT ;  /* 0x0000003f1100788c */ /* 0x000fc4000bf24270 */
[----:B------:R-:W3:Y:S02]  /*53e80*/  LDL.LU R17, [R1+0x598] ;  /* 0x0005980001117983 */ /* 0x000ee40000300800 */
[----:B------:R-:W-:Y:S02]  /*53e90*/  USEL UR12, URZ, 0x4, !UP1 ;  /* 0x000000043f0c7887 */ /* 0x000fe4000c800000 */
[----:B------:R1:W-:Y:S02]  /*53ea0*/  LDGSTS.E [R3+0x23b80], desc[UR14][R8.64], P1 ;  /* 0x23b8000008037fae */ /* 0x0003e4000892184e */
[----:B------:R-:W-:-:S06]  /*53eb0*/  USEL UR12, UR12, URZ, !UP0 ;  /* 0x0000003f0c0c7287 */ /* 0x000fcc000c000000 */
[----:B------:R-:W-:Y:S01]  /*53ec0*/  ISETP.NE.U32.AND P0, PT, RZ, UR12, PT ;  /* 0x0000000cff007c0c */ /* 0x000fe2000bf05070 */
[----:B------:R-:W-:-:S04]  /*53ed0*/  UISETP.GT.AND UP1, UPT, UR17, 0x43, UPT ;  /* 0x000000431100788c */ /* 0x000fc8000bf24270 */
[----:B------:R-:W-:Y:S01]  /*53ee0*/  USEL UR12, URZ, 0x4, !UP1 ;  /* 0x000000043f0c7887 */ /* 0x000fe2000c800000 */
[----:B------:R-:W-:-:S04]  /*53ef0*/  IADD3 R10, P1, R10, UR13, RZ ;  /* 0x0000000d0a0a7c10 */ /* 0x000fc8000ff3e0ff */
[----:B------:R-:W-:Y:S01]  /*53f00*/  IADD3.X R19, R19, UR8, RZ, P1, !PT ;  /* 0x0000000813137c10 */ /* 0x000fe20008ffe4ff */
[----:B------:R-:W-:Y:S04]  /*53f10*/  STL [R1+0x1878], R10 ;  /* 0x0018780a01007387 */ /* 0x000fe80000100800 */
[----:B------:R4:W-:Y:S01]  /*53f20*/  STL [R1+0x186c], R19 ;  /* 0x00186c1301007387 */ /* 0x0009e20000100800 */
[----:B-1----:R-:W-:-:S03]  /*53f30*/  MOV R9, R19 ;  /* 0x0000001300097202 */ /* 0x002fc60000000f00 */
[----:B------:R-:W3:Y:S04]  /*53f40*/  LDL.LU R43, [R1+0x594] ;  /* 0x00059400012b7983 */ /* 0x000ee80000300800 */
[----:B------:R-:W3:Y:S04]  /*53f50*/  LDL.LU R42, [R1+0x59c] ;  /* 0x00059c00012a7983 */ /* 0x000ee80000300800 */
[----:B----4-:R-:W4:Y:S01]  /*53f60*/  LDL.LU R19, [R1+0x5a0] ;  /* 0x0005a00001137983 */ /* 0x010f220000300800 */
[----:B------:R-:W-:-:S03]  /*53f70*/  IMAD.MOV.U32 R8, RZ, RZ, R10 ;  /* 0x000000ffff087224 */ /* 0x000fc600078e000a */
[----:B------:R-:W4:Y:S01]  /*53f80*/  LDL.LU R41, [R1+0x5d4] ;  /* 0x0005d40001297983 */ /* 0x000f220000300800 */
[----:B------:R-:W-:-:S03]  /*53f90*/  IADD3 R44, P2, R44, UR13, RZ ;  /* 0x0000000d2c2c7c10 */ /* 0x000fc6000ff5e0ff */
[----:B------:R-:W4:Y:S01]  /*53fa0*/  LDL.LU R10, [R1+0x5d8] ;  /* 0x0005d800010a7983 */ /* 0x000f220000300800 */
[----:B------:R-:W-:-:S03]  /*53fb0*/  IADD3 R11, P3, R11, UR13, RZ ;  /* 0x0000000d0b0b7c10 */ /* 0x000fc6000ff7e0ff */
[----:B------:R1:W-:Y:S04]  /*53fc0*/  LDGSTS.E [R3+0x23f00], desc[UR14][R8.64], P0 ;  /* 0x23f0000008037fae */ /* 0x0003e8000812184e */
[----:B------:R-:W-:Y:S01]  /*53fd0*/  STL [R1+0x1870], R44 ;  /* 0x0018702c01007387 */ /* 0x000fe20000100800 */
[----:B------:R-:W-:Y:S01]  /*53fe0*/  IADD3.X R45, R45, UR8, RZ, P2, !PT ;  /* 0x000000082d2d7c10 */ /* 0x000fe200097fe4ff */
[----:B-1----:R-:W-:-:S03]  /*53ff0*/  IMAD.MOV.U32 R8, RZ, RZ, R44 ;  /* 0x000000ffff087224 */ /* 0x002fc600078e002c */
[----:B------:R-:W-:Y:S01]  /*54000*/  MOV R9, R45 ;  /* 0x0000002d00097202 */ /* 0x000fe20000000f00 */
[----:B------:R-:W-:Y:S04]  /*54010*/  STL [R1+0x1864], R45 ;  /* 0x0018642d01007387 */ /* 0x000fe80000100800 */
[----:B------:R-:W-:Y:S04]  /*54020*/  STL [R1+0x558], R11 ;  /* 0x0005580b01007387 */ /* 0x000fe80000100800 */
[----:B------:R1:W-:Y:S01]  /*54030*/  LDGSTS.E [R3+0x23f80], desc[UR14][R8.64], P0 ;  /* 0x23f8000008037fae */ /* 0x0003e2000812184e */
[----:B------:R-:W-:-:S05]  /*54040*/  IADD3.X R18, R18, UR8, RZ, P3, !PT ;  /* 0x0000000812127c10 */ /* 0x000fca0009ffe4ff */
[----:B------:R1:W-:Y:S02]  /*54050*/  STL [R1+0x554], R18 ;  /* 0x0005541201007387 */ /* 0x0003e40000100800 */
[----:B-1----:R-:W-:Y:S01]  /*54060*/  MOV R9, R18 ;  /* 0x0000001200097202 */ /* 0x002fe20000000f00 */
[----:B------:R-:W-:Y:S01]  /*54070*/  IMAD.MOV.U32 R8, RZ, RZ, R11 ;  /* 0x000000ffff087224 */ /* 0x000fe200078e000b */
[----:B------:R-:W4:Y:S04]  /*54080*/  LDL.LU R18, [R1+0x5dc] ;  /* 0x0005dc0001127983 */ /* 0x000f280000300800 */
[----:B------:R-:W4:Y:S01]  /*54090*/  LDL.LU R11, [R1+0x5e0] ;  /* 0x0005e000010b7983 */ /* 0x000f220000300800 */
        /* <DEDUP_REMOVED lines=16> */
[----:B------:R-:W-:-:S04]  /*541a0*/  UISETP.GT.AND UP1, UPT, UR17, 0x4b, UPT ;  /* 0x0000004b1100788c */ /* 0x000fc8000bf24270 */
[----:B------:R-:W-:Y:S01]  /*541b0*/  ISETP.NE.U32.AND P0, PT, RZ, UR12, PT ;  /* 0x0000000cff007c0c */ /* 0x000fe2000bf05070 */
[----:B------:R1:W-:Y:S01]  /*541c0*/  STL [R1+0x598], R17 ;  /* 0x0005981101007387 */ /* 0x0003e20000100800 */
[----:B------:R-:W-:Y:S01]  /*541d0*/  USEL UR12, URZ, 0x4, !UP1 ;  /* 0x000000043f0c7887 */ /* 0x000fe2000c800000 */
[----:B--2---:R-:W-:-:S03]  /*541e0*/  IMAD.MOV.U32 R8, RZ, RZ, R17 ;  /* 0x000000ffff087224 */ /* 0x004fc600078e0011 */
[----:B------:R-:W-:Y:S01]  /*541f0*/  USEL UR12, UR12, URZ, !UP0 ;  /* 0x0000003f0c0c7287 */ /* 0x000fe2000c000000 */
[----:B------:R-:W-:Y:S02]  /*54200*/  IADD3.X R43, R43, UR8, RZ, P1, !PT ;  /* 0x000000082b2b7c10 */ /* 0x000fe40008ffe4ff */
[----:B----4-:R-:W-:-:S03]  /*54210*/  IADD3 R19, P2, R19, UR13, RZ ;  /* 0x0000000d13137c10 */ /* 0x010fc6000ff5e0ff */
[----:B------:R-:W-:Y:S01]  /*54220*/  STL [R1+0x594], R43 ;  /* 0x0005942b01007387 */ /* 0x000fe20000100800 */
[----:B------:R-:W-:-:S03]  /*54230*/  IADD3.X R42, R42, UR8, RZ, P2, !PT ;  /* 0x000000082a2a7c10 */ /* 0x000fc600097fe4ff */
[----:B------:R-:W2:Y:S01]  /*54240*/  LDL.LU R44, [R1+0x620] ;  /* 0x00062000012c7983 */ /* 0x000ea20000300800 */
[----:B------:R-:W-:Y:S02]  /*54250*/  MOV R9, R43 ;  /* 0x0000002b00097202 */ /* 0x000fe40000000f00 */
[----:B------:R-:W-:Y:S01]  /*54260*/  IADD3 R10, P3, R10, UR13, RZ ;  /* 0x0000000d0a0a7c10 */ /* 0x000fe2000ff7e0ff */
[----:B-1----:R-:W3:Y:S04]  /*54270*/  LDL.LU R17, [R1+0x658] ;  /* 0x0006580001117983 */ /* 0x002ee80000300800 */
[----:B------:R1:W-:Y:S01]  /*54280*/  STL [R1+0x5a0], R19 ;  /* 0x0005a01301007387 */ /* 0x0003e20000100800 */
[----:B------:R-:W-:-:S03]  /*54290*/  IADD3.X R41, R41, UR8, RZ, P3, !PT ;  /* 0x0000000829297c10 */ /* 0x000fc60009ffe4ff */
[----:B------:R-:W-:Y:S04]  /*542a0*/  STL [R1+0x59c], R42 ;  /* 0x00059c2a01007387 */ /* 0x000fe80000100800 */
[----:B------:R4:W-:Y:S04]  /*542b0*/  STL [R1+0x5d8], R10 ;  /* 0x0005d80a01007387 */ /* 0x0009e80000100800 */
[----:B------:R-:W3:Y:S01]  /*542c0*/  LDL.LU R45, [R1+0x61c] ;  /* 0x00061c00012d7983 */ /* 0x000ee20000300800 */
[----:B------:R-:W-:-:S03]  /*542d0*/  ISETP.NE.U32.AND P1, PT, RZ, UR12, PT ;  /* 0x0000000cff007c0c */ /* 0x000fc6000bf25070 */
[----:B------:R1:W-:Y:S04]  /*542e0*/  LDGSTS.E [R3+0x24700], desc[UR14][R8.64], P0 ;  /* 0x2470000008037fae */ /* 0x0003e8000812184e */
[----:B------:R-:W-:Y:S01]  /*542f0*/  STL [R1+0x5d4], R41 ;  /* 0x0005d42901007387 */ /* 0x000fe20000100800 */
[----:B-1----:R-:W-:Y:S01]  /*54300*/  IMAD.MOV.U32 R8, RZ, RZ, R19 ;  /* 0x000000ffff087224 */ /* 0x002fe200078e0013 */
[----:B------:R-:W-:Y:S02]  /*54310*/  MOV R9, R42 ;  /* 0x0000002a00097202 */ /* 0x000fe40000000f00 */
[----:B------:R-:W3:Y:S04]  /*54320*/  LDL.LU R19, [R1+0x654] ;  /* 0x0006540001137983 */ /* 0x000ee80000300800 */
[----:B------:R1:W-:Y:S02]  /*54330*/  LDGSTS.E [R3+0x24780], desc[UR14][R8.64], P0 ;  /* 0x2478000008037fae */ /* 0x0003e4000812184e */
[----:B-1----:R-:W-:Y:S01]  /*54340*/  IMAD.MOV.U32 R8, RZ, RZ, R10 ;  /* 0x000000ffff087224 */ /* 0x002fe200078e000a */
[----:B------:R-:W-:Y:S01]  /*54350*/  MOV R9, R41 ;  /* 0x0000002900097202 */ /* 0x000fe20000000f00 */
[----:B----4-:R-:W4:Y:S01]  /*54360*/  LDL.LU R10, [R1+0x660] ;  /* 0x00066000010a7983 */ /* 0x010f220000300800 */
[----:B------:R-:W-:-:S03]  /*54370*/  IADD3 R11, P0, R11, UR13, RZ ;  /* 0x0000000d0b0b7c10 */ /* 0x000fc6000ff1e0ff */
[----:B------:R1:W-:Y:S01]  /*54380*/  LDGSTS.E [R3+0x24b00], desc[UR14][R8.64], P1 ;  /* 0x24b0000008037fae */ /* 0x0003e2000892184e */
[----:B------:R-:W-:-:S03]  /*54390*/  IADD3.X R18, R18, UR8, RZ, P0, !PT ;  /* 0x0000000812127c10 */ /* 0x000fc600087fe4ff */
[----:B------:R-:W-:Y:S04]  /*543a0*/  STL [R1+0x5e0], R11 ;  /* 0x0005e00b01007387 */ /* 0x000fe80000100800 */
[----:B------:R1:W-:Y:S02]  /*543b0*/  STL [R1+0x5dc], R18 ;  /* 0x0005dc1201007387 */ /* 0x0003e40000100800 */
[----:B-1----:R-:W-:Y:S02]  /*543c0*/  MOV R9, R18 ;  /* 0x0000001200097202 */ /* 0x002fe40000000f00 */
[----:B------:R-:W4:Y:S01]  /*543d0*/  LDL.LU R18, [R1+0x65c] ;  /* 0x00065c0001127983 */ /* 0x000f220000300800 */
        /* <DEDUP_REMOVED lines=23> */
[----:B---3--:R-:W-:-:S03]  /*54550*/  IADD3 R17, P3, R17, UR13, RZ ;  /* 0x0000000d11117c10 */ /* 0x008fc6000ff7e0ff */
        /* <DEDUP_REMOVED lines=13> */
[----:B--2---:R-:W2:Y:S01]  /*54630*/  LDL.LU R19, [R1+0x6dc] ;  /* 0x0006dc0001137983 */ /* 0x004ea20000300800 */
[----:B----4-:R-:W-:-:S03]  /*54640*/  IADD3 R10, P0, R10, UR13, RZ ;  /* 0x0000000d0a0a7c10 */ /* 0x010fc6000ff1e0ff */
[----:B------:R-:W3:Y:S04]  /*54650*/  LDL.LU R17, [R1+0x6e0] ;  /* 0x0006e00001117983 */ /* 0x000ee80000300800 */
[----:B------:R-:W-:Y:S01]  /*54660*/  STL [R1+0x660], R10 ;  /* 0x0006600a01007387 */ /* 0x000fe20000100800 */
        /* <DEDUP_REMOVED lines=37> */
[----:B-1----:R-:W-:Y:S01]  /*548c0*/  IMAD.MOV.U32 R8, RZ, RZ, R16 ;  /* 0x000000ffff087224 */ /* 0x002fe200078e0010 */
[----:B------:R-:W-:Y:S01]  /*548d0*/  MOV R9, R40 ;  /* 0x0000002800097202 */ /* 0x000fe20000000f00 */
[----:B------:R-:W4:Y:S08]  /*548e0*/  LDL.LU R16, [R1+0x760] ;  /* 0x0007600001107983 */ /* 0x000f300000300800 */
[----:B------:R1:W-:Y:S01]  /*548f0*/  LDGSTS.E [R3+0x25b00], desc[UR14][R8.64], P1 ;  /* 0x25b0000008037fae */ /* 0x0003e2000892184e */
[----:B------:R-:W-:Y:S01]  /*54900*/  UISETP.GT.AND UP1, UPT, UR17, 0x5f, UPT ;  /* 0x0000005f1100788c */ /* 0x000fe2000bf24270 */
[----:B---3--:R-:W-:-:S04]  /*54910*/  IADD3 R17, P0, R17, UR13, RZ ;  /* 0x0000000d11117c10 */ /* 0x008fc8000ff1e0ff */
[----:B--2---:R-:W-:Y:S01]  /*54920*/  IADD3.X R19, R19, UR8, RZ, P0, !PT ;  /* 0x0000000813137c10 */ /* 0x004fe200087fe4ff */
[----:B------:R-:W-:Y:S01]  /*54930*/  STL [R1+0x6e0], R17 ;  /* 0x0006e01101007387 */ /* 0x000fe20000100800 */
[----:B-1----:R-:W-:Y:S02]  /*54940*/  IMAD.MOV.U32 R8, RZ, RZ, R17 ;  /* 0x000000ffff087224 */ /* 0x002fe400078e0011 */
[----:B------:R-:W-:Y:S01]  /*54950*/  MOV R9, R19 ;  /* 0x0000001300097202 */ /* 0x000fe20000000f00 */
[----:B------:R1:W-:Y:S04]  /*54960*/  STL [R1+0x6dc], R19 ;  /* 0x0006dc1301007387 */ /* 0x0003e80000100800 */
[----:B------:R2:W-:Y:S04]  /*54970*/  LDGSTS.E [R3+0x25b80], desc[UR14][R8.64], P1 ;  /* 0x25b8000008037fae */ /* 0x0005e8000892184e */
[----:B-1----:R-:W3:Y:S04]  /*54980*/  LDL.LU R19, [R1+0x75c] ;  /* 0x00075c0001137983 */ /* 0x002ee80000300800 */
[----:B------:R-:W3:Y:S01]  /*54990*/  LDL.LU R17, [R1+0x798] ;  /* 0x0007980001117983 */ /* 0x000ee20000300800 */
[----:B------:R-:W-:-:S04]  /*549a0*/  IADD3 R10, P1, R10, UR13, RZ ;  /* 0x0000000d0a0a7c10 */ /* 0x000fc8000ff3e0ff */
[----:B------:R-:W-:Y:S01]  /*549b0*/  IADD3.X R18, R18, UR8, RZ, P1, !PT ;  /* 0x0000000812127c10 */ /* 0x000fe20008ffe4ff */
[----:B------:R-:W-:Y:S04]  /*549c0*/  STL [R1+0x718], R10 ;  /* 0x0007180a01007387 */ /* 0x000fe80000100800 */
[----:B------:R1:W-:Y:S01]  /*549d0*/  STL [R1+0x714], R18 ;  /* 0x0007141201007387 */ /* 0x0003e20000100800 */
[----:B--2---:R-:W-:-:S03]  /*549e0*/  MOV R9, R18 ;  /* 0x0000001200097202 */ /* 0x004fc60000000f00 */
[----:B------:R-:W2:Y:S04]  /*549f0*/  LDL.LU R40, [R1+0x794] ;  /* 0x0007940001287983 */ /* 0x000ea80000300800 */
[----:B------:R-:W2:Y:S04]  /*54a00*/  LDL.LU R41, [R1+0x79c] ;  /* 0x00079c0001297983 */ /* 0x000ea80000300800 */
[----:B-1----:R-:W2:Y:S01]  /*54a10*/  LDL.LU R18, [R1+0x7a0] ;  /* 0x0007a00001127983 */ /* 0x002ea20000300800 */
        /* <DEDUP_REMOVED lines=28> */
[----:B------:R-:W-:Y:S01]  /*54be0*/  USEL UR12, URZ, 0x4, !UP1 ;  /* 0x000000043f0c7887 */ /* 0x000fe2000c800000 */
[----:B------:R-:W-:Y:S03]  /*54bf0*/  STL [R1+0x760], R16 ;  /* 0x0007601001007387 */ /* 0x000fe60000100800 */
[----:B------:R-:W-:Y:S02]  /*54c00*/  USEL UR12, UR12, URZ, !UP0 ;  /* 0x0000003f0c0c7287 */ /* 0x000fe4000c000000 */
[----:B------:R1:W-:Y:S02]  /*54c10*/  LDGSTS.E [R3+0x26300], desc[UR14][R8.64], P1 ;  /* 0x2630000008037fae */ /* 0x0003e4000892184e */
[----:B-1----:R-:W-:Y:S01]  /*54c20*/  IMAD.MOV.U32 R8, RZ, RZ, R16 ;  /* 0x000000ffff087224 */ /* 0x002fe200078e0010 */
[----:B---3--:R-:W-:-:S04]  /*54c30*/  IADD3.X R19, R19, UR8, RZ, P0, !PT ;  /* 0x0000000813137c10 */ /* 0x008fc800087fe4ff */
[----:B------:R-:W-:Y:S01]  /*54c40*/  MOV R9, R19 ;  /* 0x0000001300097202 */ /* 0x000fe20000000f00 */
[----:B------:R1:W-:Y:S01]  /*54c50*/  STL [R1+0x75c], R19 ;  /* 0x00075c1301007387 */ /* 0x0003e20000100800 */
[----:B------:R-:W-:-:S03]  /*54c60*/  ISETP.NE.U32.AND P0, PT, RZ, UR12, PT ;  /* 0x0000000cff007c0c */ /* 0x000fc6000bf05070 */
[----:B------:R3:W-:Y:S04]  /*54c70*/  LDGSTS.E [R3+0x26380], desc[UR14][R8.64], P1 ;  /* 0x2638000008037fae */ /* 0x0007e8000892184e */
[----:B-1----:R-:W4:Y:S04]  /*54c80*/  LDL.LU R19, [R1+0x814] ;  /* 0x0008140001137983 */ /* 0x002f280000300800 */
[----:B------:R-:W4:Y:S01]  /*54c90*/  LDL.LU R16, [R1+0x818] ;  /* 0x0008180001107983 */ /* 0x000f220000300800 */
[----:B------:R-:W-:-:S05]  /*54ca0*/  IADD3 R17, P1, R17, UR13, RZ ;  /* 0x0000000d11117c10 */ /* 0x000fca000ff3e0ff */
[----:B------:R-:W-:Y:S01]  /*54cb0*/  STL [R1+0x798], R17 ;  /* 0x0007981101007387 */ /* 0x000fe20000100800 */
[----:B---3--:R-:W-:Y:S01]  /*54cc0*/  IMAD.MOV.U32 R8, RZ, RZ, R17 ;  /* 0x000000ffff087224 */ /* 0x008fe200078e0011 */
        /* <DEDUP_REMOVED lines=18> */
[----:B------:R-:W-:-:S03]  /*54df0*/  UISETP.GT.AND UP1, UPT, UR17, 0x6b, UPT ;  /* 0x0000006b1100788c */ /* 0x000fc6000bf24270 */
[----:B------:R1:W-:Y:S01]  /*54e00*/  LDGSTS.E [R3+0x26780], desc[UR14][R8.64], P0 ;  /* 0x2678000008037fae */ /* 0x0003e2000812184e */
[----:B------:R-:W-:-:S04]  /*54e10*/  USEL UR12, URZ, 0x4, !UP1 ;  /* 0x000000043f0c7887 */ /* 0x000fc8000c800000 */
        /* <DEDUP_REMOVED lines=16> */
[----:B------:R-:W-:-:S06]  /*54f20*/  USEL UR12, UR12, URZ, !UP0 ;  /* 0x0000003f0c0c7287 */ /* 0x000fcc000c000000 */
[----:B------:R-:W-:Y:S01]  /*54f30*/  ISETP.NE.U32.AND P0, PT, RZ, UR12, PT ;  /* 0x0000000cff007c0c */ /* 0x000fe2000bf05070 */
[----:B------:R-:W-:-:S04]  /*54f40*/  UISETP.GT.AND UP1, UPT, UR17, 0x73, UPT ;  /* 0x000000731100788c */ /* 0x000fc8000bf24270 */
[----:B------:R-:W-:Y:S01]  /*54f50*/  USEL UR12, URZ, 0x4, !UP1 ;  /* 0x000000043f0c7887 */ /* 0x000fe2000c800000 */
[----:B------:R-:W-:-:S04]  /*54f60*/  IADD3 R16, P1, R16, UR13, RZ ;  /* 0x0000000d10107c10 */ /* 0x000fc8000ff3e0ff */
[----:B------:R-:W-:Y:S01]  /*54f70*/  IADD3.X R19, R19, UR8, RZ, P1, !PT ;  /* 0x0000000813137c10 */ /* 0x000fe20008ffe4ff */
[----:B------:R-:W-:Y:S04]  /*54f80*/  STL [R1+0x818], R16 ;  /* 0x0008181001007387 */ /* 0x000fe80000100800 */
[----:B------:R3:W-:Y:S04]  /*54f90*/  STL [R1+0x814], R19 ;  /* 0x0008141301007387 */ /* 0x0007e80000100800 */
[----:B------:R-:W4:Y:S04]  /*54fa0*/  LDL.LU R45, [R1+0x894] ;  /* 0x00089400012d7983 */ /* 0x000f280000300800 */
[----:B------:R-:W4:Y:S01]  /*54fb0*/  LDL.LU R44, [R1+0x898] ;  /* 0x00089800012c7983 */ /* 0x000f220000300800 */
[----:B-1----:R-:W-:Y:S01]  /*54fc0*/  IMAD.MOV.U32 R8, RZ, RZ, R16 ;  /* 0x000000ffff087224 */ /* 0x002fe200078e0010 */
[----:B------:R-:W-:-:S02]  /*54fd0*/  MOV R9, R19 ;  /* 0x0000001300097202 */ /* 0x000fc40000000f00 */
[----:B------:R-:W4:Y:S04]  /*54fe0*/  LDL.LU R43, [R1+0x89c] ;  /* 0x00089c00012b7983 */ /* 0x000f280000300800 */
[----:B------:R-:W4:Y:S04]  /*54ff0*/  LDL.LU R42, [R1+0x8a0] ;  /* 0x0008a000012a7983 */ /* 0x000f280000300800 */
[----:B------:R1:W-:Y:S01]  /*55000*/  LDGSTS.E [R3+0x26f00], desc[UR14][R8.64], P0 ;  /* 0x26f0000008037fae */ /* 0x0003e2000812184e */
[----:B---3--:R-:W-:-:S03]  /*55010*/  IADD3 R40, P2, R40, UR13, RZ ;  /* 0x0000000d28287c10 */ /* 0x008fc6000ff5e0ff */
[----:B------:R-:W3:Y:S01]  /*55020*/  LDL.LU R19, [R1+0x8d4] ;  /* 0x0008d40001137983 */ /* 0x000ee20000300800 */
[----:B------:R-:W-:-:S03]  /*55030*/  IADD3 R17, P3, R17, UR13, RZ ;  /* 0x0000000d11117c10 */ /* 0x000fc6000ff7e0ff */
[----:B------:R-:W3:Y:S01]  /*55040*/  LDL.LU R16, [R1+0x8d8] ;  /* 0x0008d80001107983 */ /* 0x000ee20000300800 */
[----:B-1----:R-:W-:-:S03]  /*55050*/  IMAD.MOV.U32 R8, RZ, RZ, R40 ;  /* 0x000000ffff087224 */ /* 0x002fc600078e0028 */
[----:B------:R-:W-:Y:S01]  /*55060*/  STL [R1+0x820], R40 ;  /* 0x0008202801007387 */ /* 0x000fe20000100800 */
[----:B------:R-:W-:-:S04]  /*55070*/  IADD3.X R41, R41, UR8, RZ, P2, !PT ;  /* 0x0000000829297c10 */ /* 0x000fc800097fe4ff */
[----:B------:R-:W-:Y:S01]  /*55080*/  MOV R9, R41 ;  /* 0x0000002900097202 */ /* 0x000fe20000000f00 */
[----:B------:R1:W-:Y:S01]  /*55090*/  STL [R1+0x81c], R41 ;  /* 0x00081c2901007387 */ /* 0x0003e20000100800 */
[----:B------:R-:W-:-:S03]  /*550a0*/  IADD3.X R18, R18, UR8, RZ, P3, !PT ;  /* 0x0000000812127c10 */ /* 0x000fc60009ffe4ff */
[----:B------:R2:W-:Y:S04]  /*550b0*/  STL [R1+0x858], R17 ;  /* 0x0008581101007387 */ /* 0x0005e80000100800 */
[----:B------:R2:W-:Y:S04]  /*550c0*/  LDGSTS.E [R3+0x26f80], desc[UR14][R8.64], P0 ;  /* 0x26f8000008037fae */ /* 0x0005e8000812184e */
[----:B------:R4:W-:Y:S04]  /*550d0*/  STL [R1+0x854], R18 ;  /* 0x0008541201007387 */ /* 0x0009e80000100800 */
[----:B-1----:R-:W3:Y:S01]  /*550e0*/  LDL.LU R41, [R1+0x8dc] ;  /* 0x0008dc0001297983 */ /* 0x002ee20000300800 */
[----:B--2---:R-:W-:-:S03]  /*550f0*/  IMAD.MOV.U32 R8, RZ, RZ, R17 ;  /* 0x000000ffff087224 */ /* 0x004fc600078e0011 */
[----:B------:R-:W2:Y:S01]  /*55100*/  LDL.LU R17, [R1+0x8e0] ;  /* 0x0008e00001117983 */ /* 0x000ea20000300800 */
[----:B------:R-:W-:Y:S01]  /*55110*/  USEL UR12, UR12, URZ, !UP0 ;  /* 0x0000003f0c0c7287 */ /* 0x000fe2000c000000 */
[----:B------:R-:W-:-:S05]  /*55120*/  IADD3 R10, P0, R10, UR13, RZ ;  /* 0x0000000d0a0a7c10 */ /* 0x000fca000ff1e0ff */
[----:B------:R-:W-:Y:S02]  /*55130*/  ISETP.NE.U32.AND P1, PT, RZ, UR12, PT ;  /* 0x0000000cff007c0c */ /* 0x000fe4000bf25070 */
[----:B------:R-:W-:Y:S01]  /*55140*/  MOV R9, R18 ;  /* 0x0000001200097202 */ /* 0x000fe20000000f00 */
[----:B------:R-:W-:Y:S10]  /*55150*/  STL [R1+0x860], R10 ;  /* 0x0008600a01007387 */ /* 0x000ff40000100800 */
[----:B------:R1:W-:Y:S02]  /*55160*/  LDGSTS.E [R3+0x27300], desc[UR14][R8.64], P1 ;  /* 0x2730000008037fae */ /* 0x0003e4000892184e */
[----:B-1----:R-:W-:Y:S01]  /*55170*/  IMAD.MOV.U32 R8, RZ, RZ, R10 ;  /* 0x000000ffff087224 */ /* 0x002fe200078e000a */
[----:B----4-:R-:W-:-:S05]  /*55180*/  IADD3.X R11, R11, UR8, RZ, P0, !PT ;  /* 0x000000080b0b7c10 */ /* 0x010fca00087fe4ff */
[----:B------:R1:W-:Y:S01]  /*55190*/  STL [R1+0x85c], R11 ;  /* 0x00085c0b01007387 */ /* 0x0003e20000100800 */
[----:B------:R-:W-:-:S03]  /*551a0*/  MOV R9, R11 ;  /* 0x0000000b00097202 */ /* 0x000fc60000000f00 */
[----:B------:R-:W4:Y:S04]  /*551b0*/  LDL.LU R40, [R1+0x914] ;  /* 0x0009140001287983 */ /* 0x000f280000300800 */
[----:B------:R-:W4:Y:S04]  /*551c0*/  LDL.LU R18, [R1+0x918] ;  /* 0x0009180001127983 */ /* 0x000f280000300800 */
[----:B-1----:R-:W4:Y:S04]  /*551d0*/  LDL.LU R11, [R1+0x91c] ;  /* 0x00091c00010b7983 */ /* 0x002f280000300800 */
[----:B------:R-:W4:Y:S01]  /*551e0*/  LDL.LU R10, [R1+0x920] ;  /* 0x00092000010a7983 */ /* 0x000f220000300800 */
[----:B------:R-:W-:-:S03]  /*551f0*/  UISETP.GT.AND UP1, UPT, UR17, 0x77, UPT ;  /* 0x000000771100788c */ /* 0x000fc6000bf24270 */
[----:B------:R1:W-:Y:S01]  /*55200*/  LDGSTS.E [R3+0x27380], desc[UR14][R8.64], P1 ;  /* 0x2738000008037fae */ /* 0x0003e2000892184e */
[----:B------:R-:W-:-:S04]  /*55210*/  USEL UR12, URZ, 0x4, !UP1 ;  /* 0x000000043f0c7887 */ /* 0x000fc8000c800000 */
[----:B------:R-:W-:Y:S02]  /*55220*/  USEL UR12, UR12, URZ, !UP0 ;  /* 0x0000003f0c0c7287 */ /* 0x000fe4000c000000 */
[----:B------:R-:W-:-:S04]  /*55230*/  UISETP.GT.AND UP1, UPT, UR17, 0x7b, UPT ;  /* 0x0000007b1100788c */ /* 0x000fc8000bf24270 */
[----:B------:R-:W-:Y:S01]  /*55240*/  ISETP.NE.U32.AND P0, PT, RZ, UR12, PT ;  /* 0x0000000cff007c0c */ /* 0x000fe2000bf05070 */
[----:B------:R-:W-:-:S04]  /*55250*/  USEL UR12, URZ, 0x4, !UP1 ;  /* 0x000000043f0c7887 */ /* 0x000fc8000c800000 */
[----:B------:R-:W-:Y:S02]  /*55260*/  USEL UR12, UR12, URZ, !UP0 ;  /* 0x0000003f0c0c7287 */ /* 0x000fe4000c000000 */
[----:B------:R-:W-:Y:S01]  /*55270*/  UISETP.GT.AND UP1, UPT, UR17, 0x7f, UPT ;  /* 0x0000007f1100788c */ /* 0x000fe2000bf24270 */
[----:B------:R-:W-:-:S04]  /*55280*/  IADD3 R44, P1, R44, UR13, RZ ;  /* 0x0000000d2c2c7c10 */ /* 0x000fc8000ff3e0ff */
[----:B------:R-:W-:Y:S01]  /*55290*/  IADD3.X R45, R45, UR8, RZ, P1, !PT ;  /* 0x000000082d2d7c10 */ /* 0x000fe20008ffe4ff */
[----:B-1----:R-:W-:Y:S01]  /*552a0*/  IMAD.MOV.U32 R8, RZ, RZ, R44 ;  /* 0x000000ffff087224 */ /* 0x002fe200078e002c */
[----:B------:R-:W-:Y:S02]  /*552b0*/  IADD3 R42, P2, R42, UR13, RZ ;  /* 0x0000000d2a2a7c10 */ /* 0x000fe4000ff5e0ff */
[----:B------:R-:W-:Y:S02]  /*552c0*/  MOV R9, R45 ;  /* 0x0000002d00097202 */ /* 0x000fe40000000f00 */
[----:B------:R-:W-:-:S03]  /*552d0*/  IADD3.X R43, R43, UR8, RZ, P2, !PT ;  /* 0x000000082b2b7c10 */ /* 0x000fc600097fe4ff */
[----:B------:R1:W-:Y:S01]  /*552e0*/  LDGSTS.E [R3+0x27700], desc[UR14][R8.64], P0 ;  /* 0x2770000008037fae */ /* 0x0003e2000812184e */
[----:B------:R-:W-:Y:S02]  /*552f0*/  ISETP.NE.U32.AND P1, PT, RZ, UR12, PT ;  /* 0x0000000cff007c0c */ /* 0x000fe4000bf25070 */
[----:B---3--:R-:W-:Y:S01]  /*55300*/  IADD3 R16, P3, R16, UR13, RZ ;  /* 0x0000000d10107c10 */ /* 0x008fe2000ff7e0ff */
[----:B------:R-:W-:Y:S01]  /*55310*/  STL [R1+0x898], R44 ;  /* 0x0008982c01007387 */ /* 0x000fe20000100800 */
[----:B-1----:R-:W-:Y:S01]  /*55320*/  IMAD.MOV.U32 R8, RZ, RZ, R42 ;  /* 0x000000ffff087224 */ /* 0x002fe200078e002a */
[----:B------:R-:W-:Y:S02]  /*55330*/  MOV R9, R43 ;  /* 0x0000002b00097202 */ /* 0x000fe40000000f00 */
[----:B------:R-:W-:Y:S01]  /*55340*/  IADD3.X R19, R19, UR8, RZ, P3, !PT ;  /* 0x0000000813137c10 */ /* 0x000fe20009ffe4ff */
[----:B------:R-:W-:Y:S04]  /*55350*/  STL [R1+0x894], R45 ;  /* 0x0008942d01007387 */ /* 0x000fe80000100800 */
[----:B------:R1:W-:Y:S04]  /*55360*/  LDGSTS.E [R3+0x27780], desc[UR14][R8.64], P0 ;  /* 0x2778000008037fae */ /* 0x0003e8000812184e */
[----:B------:R-:W-:Y:S04]  /*55370*/  STL [R1+0x8a0], R42 ;  /* 0x0008a02a01007387 */ /* 0x000fe80000100800 */
[----:B------:R-:W-:Y:S01]  /*55380*/  STL [R1+0x89c], R43 ;  /* 0x00089c2b01007387 */ /* 0x000fe20000100800 */
[----:B-1----:R-:W-:Y:S01]  /*55390*/  IMAD.MOV.U32 R8, RZ, RZ, R16 ;  /* 0x000000ffff087224 */ /* 0x002fe200078e0010 */
[----:B------:R-:W-:-:S02]  /*553a0*/  MOV R9, R19 ;  /* 0x0000001300097202 */ /* 0x000fc40000000f00 */
[----:B------:R-:W-:Y:S04]  /*553b0*/  STL [R1+0x8d8], R16 ;  /* 0x0008d81001007387 */ /* 0x000fe80000100800 */
[----:B------:R1:W-:Y:S04]  /*553c0*/  STL [R1+0x8d4], R19 ;  /* 0x0008d41301007387 */ /* 0x0003e80000100800 */
[----:B------:R3:W-:Y:S04]  /*553d0*/  LDGSTS.E [R3+0x27b00], desc[UR14][R8.64], P1 ;  /* 0x27b0000008037fae */ /* 0x0007e8000892184e */
[----:B-1----:R-:W4:Y:S01]  /*553e0*/  LDL.LU R19, [R1+0x928] ;  /* 0x0009280001137983 */ /* 0x002f220000300800 */
[----:B--2---:R-:W-:-:S03]  /*553f0*/  IADD3 R17, P0, R17, UR13, RZ ;  /* 0x0000000d11117c10 */ /* 0x004fc6000ff1e0ff */
[----:B------:R-:W2:Y:S01]  /*55400*/  LDL.LU R16, [R1+0x930] ;  /* 0x0009300001107983 */ /* 0x000ea20000300800 */
[----:B------:R-:W-:-:S03]  /*55410*/  IADD3.X R41, R41, UR8, RZ, P0, !PT ;  /* 0x0000000829297c10 */ /* 0x000fc600087fe4ff */
        /* <DEDUP_REMOVED lines=10> */
[----:B----4-:R-:W-:-:S04]  /*554c0*/  IADD3 R18, P1, R18, UR13, RZ ;  /* 0x0000000d12127c10 */ /* 0x010fc8000ff3e0ff */
[----:B------:R-:W-:Y:S02]  /*554d0*/  IADD3.X R40, R40, UR8, RZ, P1, !PT ;  /* 0x0000000828287c10 */ /* 0x000fe40008ffe4ff */
[----:B------:R-:W-:Y:S01]  /*554e0*/  IADD3 R10, P2, R10, UR13, RZ ;  /* 0x0000000d0a0a7c10 */ /* 0x000fe2000ff5e0ff */
[----:B------:R-:W-:Y:S03]  /*554f0*/  STL [R1+0x918], R18 ;  /* 0x0009181201007387 */ /* 0x000fe60000100800 */
[----:B------:R-:W-:Y:S01]  /*55500*/  IADD3.X R11, R11, UR8, RZ, P2, !PT ;  /* 0x000000080b0b7c10 */ /* 0x000fe200097fe4ff */
[----:B------:R4:W-:Y:S01]  /*55510*/  STL [R1+0x914], R40 ;  /* 0x0009142801007387 */ /* 0x0009e20000100800 */
[----:B-1----:R-:W-:Y:S01]  /*55520*/  IMAD.MOV.U32 R8, RZ, RZ, R18 ;  /* 0x000000ffff087224 */ /* 0x002fe200078e0012 */
[----:B------:R-:W-:Y:S02]  /*55530*/  MOV R9, R40 ;  /* 0x0000002800097202 */ /* 0x000fe40000000f00 */
[----:B------:R-:W-:Y:S04]  /*55540*/  STL [R1+0x920], R10 ;  /* 0x0009200a01007387 */ /* 0x000fe80000100800 */
[----:B------:R1:W-:Y:S04]  /*55550*/  STL [R1+0x91c], R11 ;  /* 0x00091c0b01007387 */ /* 0x0003e80000100800 */
[----:B------:R-:W3:Y:S04]  /*55560*/  LDL.LU R43, [R1+0x934] ;  /* 0x00093400012b7983 */ /* 0x000ee80000300800 */
[----:B----4-:R-:W4:Y:S04]  /*55570*/  LDL.LU R40, [R1+0x938] ;  /* 0x0009380001287983 */ /* 0x010f280000300800 */
[----:B------:R1:W-:Y:S04]  /*55580*/  LDGSTS.E [R3+0x27f00], desc[UR14][R8.64], P0 ;  /* 0x27f0000008037fae */ /* 0x0003e8000812184e */
[----:B------:R-:W4:Y:S01]  /*55590*/  LDL.LU R18, [R1+0x93c] ;  /* 0x00093c0001127983 */ /* 0x000f220000300800 */
[----:B-1----:R-:W-:-:S03]  /*555a0*/  MOV R9, R11 ;  /* 0x0000000b00097202 */ /* 0x002fc60000000f00 */
[----:B------:R-:W4:Y:S01]  /*555b0*/  LDL.LU R11, [R1+0x940] ;  /* 0x00094000010b7983 */ /* 0x000f220000300800 */
[----:B------:R-:W1:Y:S01]  /*555c0*/  S2R R45, SR_TID.X ;  /* 0x00000000002d7919 */ /* 0x000e620000002100 */
[----:B------:R-:W-:-:S05]  /*555d0*/  IMAD.MOV.U32 R8, RZ, RZ, R10 ;  /* 0x000000ffff087224 */ /* 0x000fca00078e000a */
[----:B------:R1:W-:Y:S01]  /*555e0*/  LDGSTS.E [R3+0x27f80], desc[UR14][R8.64], P0 ;  /* 0x27f8000008037fae */ /* 0x0003e2000812184e */
[----:B------:R-:W-:Y:S01]  /*555f0*/  PLOP3.LUT P0, PT, PT, PT, UP0, 0x80, 0x0 ;  /* 0x000000000000781c */ /* 0x000fe20003f0f008 */
[----:B------:R-:W-:Y:S02]  /*55600*/  ULEA UR12, UR7, UR5, 0x10 ;  /* 0x00000005070c7291 */ /* 0x000fe4000f8e803f */
[----:B------:R-:W0:Y:S01]  /*55610*/  LDGDEPBAR ;  /* 0x00000000000079af */ /* 0x000e220000000000 */
[----:B-1----:R-:W-:-:S04]  /*55620*/  LOP3.LUT R10, R45, 0x1f, RZ, 0xc0, !PT ;  /* 0x0000001f2d0a7812 */ /* 0x002fc800078ec0ff */
[C---:B------:R-:W-:Y:S02]  /*55630*/  ISETP.GE.AND P2, PT, R10.reuse, UR17, PT ;  /* 0x000000110a007c0c */ /* 0x040fe4000bf46270 */
[----:B------:R-:W-:Y:S02]  /*55640*/  LOP3.LUT R3, R10, 0x20, RZ, 0xfc, !PT ;  /* 0x000000200a037812 */ /* 0x000fe400078efcff */
[----:B------:R-:W-:Y:S02]  /*55650*/  SEL R8, RZ, 0x4, P2 ;  /* 0x00000004ff087807 */ /* 0x000fe40001000000 */
[----:B------:R-:W-:Y:S02]  /*55660*/  ISETP.GE.AND P1, PT, R3, UR17, PT ;  /* 0x0000001103007c0c */ /* 0x000fe4000bf26270 */
[----:B------:R-:W-:Y:S02]  /*55670*/  SEL R8, R8, RZ, !P0 ;  /* 0x000000ff08087207 */ /* 0x000fe40004000000 */
[----:B------:R-:W-:-:S02]  /*55680*/  SEL R3, RZ, 0x4, P1 ;  /* 0x00000004ff037807 */ /* 0x000fc40000800000 */
[----:B------:R-:W-:Y:S02]  /*55690*/  ISETP.NE.U32.AND P1, PT, R8, RZ, PT ;  /* 0x000000ff0800720c */ /* 0x000fe40003f25070 */
[----:B------:R-:W-:-:S04]  /*556a0*/  SEL R3, R3, RZ, !P0 ;  /* 0x000000ff03037207 */ /* 0x000fc80004000000 */
[----:B------:R-:W-:Y:S01]  /*556b0*/  ISETP.NE.U32.AND P2, PT, R3, RZ, PT ;  /* 0x000000ff0300720c */ /* 0x000fe20003f45070 */
[----:B------:R-:W-:Y:S01]  /*556c0*/  VIADD R3, R62, UR12 ;  /* 0x0000000c3e037c36 */ /* 0x000fe20008000000 */
[----:B------:R-:W-:Y:S02]  /*556d0*/  IADD3 R19, P3, R19, UR16, RZ ;  /* 0x0000001013137c10 */ /* 0x000fe4000ff7e0ff */
[----:B--2---:R-:W-:Y:S02]  /*556e0*/  IADD3 R16, P4, R16, UR16, RZ ;  /* 0x0000001010107c10 */ /* 0x004fe4000ff9e0ff */
[----:B------:R-:W-:Y:S01]  /*556f0*/  MOV R8, R19 ;  /* 0x0000001300087202 */ /* 0x000fe20000000f00 */
[----:B------:R1:W-:Y:S01]  /*55700*/  STL [R1+0x928], R19 ;  /* 0x0009281301007387 */ /* 0x0003e20000100800 */
[----:B---3--:R-:W-:Y:S02]  /*55710*/  IADD3.X R41, R41, UR9, RZ, P3, !PT ;  /* 0x0000000929297c10 */ /* 0x008fe40009ffe4ff */
[----:B------:R-:W-:-:S03]  /*55720*/  IADD3.X R17, R17, UR9, RZ, P4, !PT ;  /* 0x0000000911117c10 */ /* 0x000fc6000a7fe4ff */
[----:B------:R-:W-:Y:S01]  /*55730*/  IMAD.MOV.U32 R9, RZ, RZ, R41 ;  /* 0x000000ffff097224 */ /* 0x000fe200078e0029 */
[----:B------:R2:W-:Y:S04]  /*55740*/  STL [R1+0x924], R41 ;  /* 0x0009242901007387 */ /* 0x0005e80000100800 */
[----:B------:R3:W-:Y:S04]  /*55750*/  LDGSTS.E [R3], desc[UR14][R8.64], P1 ;  /* 0x0000000008037fae */ /* 0x0007e8000892184e */
[----:B------:R-:W-:Y:S04]  /*55760*/  STL [R1+0x930], R16 ;  /* 0x0009301001007387 */ /* 0x000fe80000100800 */
[----:B------:R2:W-:Y:S01]  /*55770*/  STL [R1+0x92c], R17 ;  /* 0x00092c1101007387 */ /* 0x0005e20000100800 */
[----:B---3--:R-:W-:Y:S01]  /*55780*/  MOV R8, R16 ;  /* 0x0000001000087202 */ /* 0x008fe20000000f00 */
[----:B------:R-:W-:-:S02]  /*55790*/  IMAD.MOV.U32 R9, RZ, RZ, R17 ;  /* 0x000000ffff097224 */ /* 0x000fc400078e0011 */
[----:B------:R-:W3:Y:S04]  /*557a0*/  LDL.LU R42, [R1+0xa24] ;  /* 0x000a2400012a7983 */ /* 0x000ee80000300800 */
[----:B-1----:R-:W3:Y:S04]  /*557b0*/  LDL.LU R19, [R1+0xa28] ;  /* 0x000a280001137983 */ /* 0x002ee80000300800 */
[----:B------:R1:W-:Y:S04]  /*557c0*/  LDGSTS.E [R3+0x80], desc[UR14][R8.64], P2 ;  /* 0x0008000008037fae */ /* 0x0003e8000912184e */
[----:B------:R-:W3:Y:S04]  /*557d0*/  LDL.LU R47, [R1+0xa2c] ;  /* 0x000a2c00012f7983 */ /* 0x000ee80000300800 */
[----:B------:R-:W3:Y:S01]  /*557e0*/  LDL.LU R46, [R1+0xa30] ;  /* 0x000a3000012e7983 */ /* 0x000ee20000300800 */
[----:B-1----:R-:W-:-:S03]  /*557f0*/  LOP3.LUT R8, R10, 0x40, RZ, 0xfc, !PT ;  /* 0x000000400a087812 */ /* 0x002fc600078efcff */
[----:B--2---:R-:W2:Y:S01]  /*55800*/  LDL.LU R41, [R1+0xa34] ;  /* 0x000a340001297983 */ /* 0x004ea20000300800 */
[----:B------:R-:W-:-:S03]  /*55810*/  ISETP.GE.AND P3, PT, R8, UR17, PT ;  /* 0x0000001108007c0c */ /* 0x000fc6000bf66270 */
[----:B------:R-:W2:Y:S01]  /*55820*/  LDL.LU R17, [R1+0xa38] ;  /* 0x000a380001117983 */ /* 0x000ea20000300800 */
[----:B------:R-:W-:-:S03]  /*55830*/  LOP3.LUT R8, R10, 0x60, RZ, 0xfc, !PT ;  /* 0x000000600a087812 */ /* 0x000fc600078efcff */
[----:B------:R-:W2:Y:S01]  /*55840*/  LDL.LU R16, [R1+0xa3c] ;  /* 0x000a3c0001107983 */ /* 0x000ea20000300800 */
[----:B------:R-:W-:Y:S02]  /*55850*/  ISETP.GE.AND P4, PT, R8, UR17, PT ;  /* 0x0000001108007c0c */ /* 0x000fe4000bf86270 */
[----:B------:R-:W-:Y:S01]  /*55860*/  SEL R8, RZ, 0x4, P3 ;  /* 0x00000004ff087807 */ /* 0x000fe20001800000 */
[----:B------:R-:W2:Y:S03]  /*55870*/  LDL.LU R10, [R1+0xa40] ;  /* 0x000a4000010a7983 */ /* 0x000ea60000300800 */
[----:B------:R-:W-:-:S04]  /*55880*/  SEL R8, R8, RZ, !P0 ;  /* 0x000000ff08087207 */ /* 0x000fc80004000000 */
[----:B------:R-:W-:Y:S02]  /*55890*/  ISETP.NE.U32.AND P3, PT, R8, RZ, PT ;  /* 0x000000ff0800720c */ /* 0x000fe40003f65070 */
[----:B------:R-:W-:-:S04]  /*558a0*/  SEL R8, RZ, 0x4, P4 ;  /* 0x00000004ff087807 */ /* 0x000fc80002000000 */
[----:B------:R-:W-:-:S04]  /*558b0*/  SEL R8, R8, RZ, !P0 ;  /* 0x000000ff08087207 */ /* 0x000fc80004000000 */
[----:B------:R-:W-:Y:S02]  /*558c0*/  ISETP.NE.U32.AND P0, PT, R8, RZ, PT ;  /* 0x000000ff0800720c */ /* 0x000fe40003f05070 */
[----:B----4-:R-:W-:-:S04]  /*558d0*/  IADD3 R40, P4, R40, UR16, RZ ;  /* 0x0000001028287c10 */ /* 0x010fc8000ff9e0ff */
[----:B------:R-:W-:Y:S01]  /*558e0*/  IADD3.X R43, R43, UR9, RZ, P4, !PT ;  /* 0x000000092b2b7c10 */ /* 0x000fe2000a7fe4ff */
[----:B------:R1:W-:Y:S01]  /*558f0*/  STL [R1+0x938], R40 ;  /* 0x0009382801007387 */ /* 0x0003e20000100800 */
[----:B------:R-:W-:-:S03]  /*55900*/  MOV R8, R40 ;  /* 0x0000002800087202 */ /* 0x000fc60000000f00 */
[----:B------:R4:W-:Y:S01]  /*55910*/  STL [R1+0x934], R43 ;  /* 0x0009342b01007387 */ /* 0x0009e20000100800 */
[----:B------:R-:W-:-:S04]  /*55920*/  IADD3 R11, P5, R11, UR16, RZ ;  /* 0x000000100b0b7c10 */ /* 0x000fc8000ffbe0ff */
[----:B------:R-:W-:Y:S01]  /*55930*/  IADD3.X R18, R18, UR9, RZ, P5, !PT ;  /* 0x0000000912127c10 */ /* 0x000fe2000affe4ff */
[----:B------:R-:W-:Y:S01]  /*55940*/  STL [R1+0x940], R11 ;  /* 0x0009400b01007387 */ /* 0x000fe20000100800 */
[----:B------:R-:W-:-:S03]  /*55950*/  IMAD.MOV.U32 R9, RZ, RZ, R43 ;  /* 0x000000ffff097224 */ /* 0x000fc600078e002b */
[----:B-1----:R-:W2:Y:S04]  /*55960*/  LDL.LU R40, [R1+0xb28] ;  /* 0x000b280001287983 */ /* 0x002ea80000300800 */
[----:B------:R1:W-:Y:S04]  /*55970*/  STL [R1+0x93c], R18 ;  /* 0x00093c1201007387 */ /* 0x0003e80000100800 */
[----:B------:R-:W2:Y:S04]  /*55980*/  LDL.LU R44, [R1+0xb30] ;  /* 0x000b3000012c7983 */ /* 0x000ea80000300800 */
[----:B----4-:R-:W4:Y:S04]  /*55990*/  LDL.LU R43, [R1+0xb24] ;  /* 0x000b2400012b7983 */ /* 0x010f280000300800 */
[----:B------:R-:W4:Y:S04]  /*559a0*/  LDL.LU R45, [R1+0xb2c] ;  /* 0x000b2c00012d7983 */ /* 0x000f280000300800 */
[----:B------:R1:W-:Y:S02]  /*559b0*/  LDGSTS.E [R3+0x100], desc[UR14][R8.64], P3 ;  /* 0x0010000008037fae */ /* 0x0003e4000992184e */
[----:B-1----:R-:W-:Y:S01]  /*559c0*/  MOV R8, R11 ;  /* 0x0000000b00087202 */ /* 0x002fe20000000f00 */
[----:B------:R-:W-:-:S02]  /*559d0*/  IMAD.MOV.U32 R9, RZ, RZ, R18 ;  /* 0x000000ffff097224 */ /* 0x000fc400078e0012 */
[----:B------:R-:W4:Y:S04]  /*559e0*/  LDL.LU R18, [R1+0xb38] ;  /* 0x000b380001127983 */ /* 0x000f280000300800 */
[----:B------:R-:W4:Y:S04]  /*559f0*/  LDL.LU R11, [R1+0xb40] ;  /* 0x000b4000010b7983 */ /* 0x000f280000300800 */
[----:B------:R1:W-:Y:S01]  /*55a00*/  LDGSTS.E [R3+0x180], desc[UR14][R8.64], P0 ;  /* 0x0018000008037fae */ /* 0x0003e2000812184e */
[----:B---3--:R-:W-:-:S04]  /*55a10*/  IADD3 R19, P4, R19, UR16, RZ ;  /* 0x0000001013137c10 */ /* 0x008fc8000ff9e0ff */
[----:B------:R-:W-:Y:S01]  /*55a20*/  IADD3.X R42, R42, UR9, RZ, P4, !PT ;  /* 0x000000092a2a7c10 */ /* 0x000fe2000a7fe4ff */
[----:B------:R-:W-:Y:S01]  /*55a30*/  STL [R1+0xa28], R19 ;  /* 0x000a281301007387 */ /* 0x000fe20000100800 */
[----:B------:R-:W-:-:S03]  /*55a40*/  IADD3 R46, P5, R46, UR16, RZ ;  /* 0x000000102e2e7c10 */ /* 0x000fc6000ffbe0ff */
[----:B------:R3:W-:Y:S01]  /*55a50*/  STL [R1+0xa24], R42 ;  /* 0x000a242a01007387 */ /* 0x0007e20000100800 */
[----:B-1----:R-:W-:Y:S01]  /*55a60*/  IMAD.MOV.U32 R9, RZ, RZ, R42 ;  /* 0x000000ffff097224 */ /* 0x002fe200078e002a */
[----:B------:R-:W-:Y:S02]  /*55a70*/  IADD3.X R47, R47, UR9, RZ, P5, !PT ;  /* 0x000000092f2f7c10 */ /* 0x000fe4000affe4ff */
[----:B------:R-:W-:Y:S01]  /*55a80*/  STL [R1+0xa30], R46 ;  /* 0x000a302e01007387 */ /* 0x000fe20000100800 */
[----:B------:R-:W-:-:S03]  /*55a90*/  MOV R8, R19 ;  /* 0x0000001300087202 */ /* 0x000fc60000000f00 */
[----:B---3--:R-:W3:Y:S04]  /*55aa0*/  LDL.LU R42, [R1+0xb34] ;  /* 0x000b3400012a7983 */ /* 0x008ee80000300800 */
[----:B------:R-:W-:Y:S04]  /*55ab0*/  STL [R1+0xa2c], R47 ;  /* 0x000a2c2f01007387 */ /* 0x000fe80000100800 */
[----:B------:R-:W3:Y:S01]  /*55ac0*/  LDL.LU R19, [R1+0xb3c] ;  /* 0x000b3c0001137983 */ /* 0x000ee20000300800 */
[----:B--2---:R-:W-:Y:S02]  /*55ad0*/  IADD3 R17, P4, R17, UR16, RZ ;  /* 0x0000001011117c10 */ /* 0x004fe4000ff9e0ff */
[----:B------:R-:W-:Y:S01]  /*55ae0*/  IADD3 R10, P5, R10, UR16, RZ ;  /* 0x000000100a0a7c10 */ /* 0x000fe2000ffbe0ff */
[----:B------:R1:W-:Y:S01]  /*55af0*/  LDGSTS.E [R3+0x1000], desc[UR14][R8.64], P1 ;  /* 0x0100000008037fae */ /* 0x0003e2000892184e */
[----:B------:R-:W-:-:S02]  /*55b00*/  IADD3.X R41, R41, UR9, RZ, P4, !PT ;  /* 0x0000000929297c10 */ /* 0x000fc4000a7fe4ff */
[----:B------:R-:W-:Y:S01]  /*55b10*/  IADD3.X R16, R16, UR9, RZ, P5, !PT ;  /* 0x0000000910107c10 */ /* 0x000fe2000affe4ff */
[----:B------:R2:W-:Y:S01]  /*55b20*/  STL [R1+0xa38], R17 ;  /* 0x000a381101007387 */ /* 0x0005e20000100800 */
[----:B-1----:R-:W-:Y:S01]  /*55b30*/  MOV R8, R46 ;  /* 0x0000002e00087202 */ /* 0x002fe20000000f00 */
[----:B------:R-:W-:Y:S02]  /*55b40*/  IMAD.MOV.U32 R9, RZ, RZ, R47 ;  /* 0x000000ffff097224 */ /* 0x000fe400078e002f */
[----:B------:R1:W-:Y:S04]  /*55b50*/  STL [R1+0xa34], R41 ;  /* 0x000a342901007387 */ /* 0x0003e80000100800 */
[----:B------:R1:W-:Y:S04]  /*55b60*/  LDGSTS.E [R3+0x1080], desc[UR14][R8.64], P2 ;  /* 0x0108000008037fae */ /* 0x0003e8000912184e */
[----:B------:R-:W-:Y:S01]  /*55b70*/  STL [R1+0xa40], R10 ;  /* 0x000a400a01007387 */ /* 0x000fe20000100800 */
[----:B-1----:R-:W-:-:S03]  /*55b80*/  MOV R8, R17 ;  /* 0x0000001100087202 */ /* 0x002fc60000000f00 */
[----:B--2---:R-:W2:Y:S01]  /*55b90*/  LDL.LU R17, [R1+0xc28] ;  /* 0x000c280001117983 */ /* 0x004ea20000300800 */
[----:B------:R-:W-:-:S03]  /*55ba0*/  IMAD.MOV.U32 R9, RZ, RZ, R41 ;  /* 0x000000ffff097224 */ /* 0x000fc600078e0029 */
[----:B------:R1:W-:Y:S04]  /*55bb0*/  STL [R1+0xa3c], R16 ;  /* 0x000a3c1001007387 */ /* 0x0003e80000100800 */
[----:B------:R-:W2:Y:S04]  /*55bc0*/  LDL.LU R46, [R1+0xc30] ;  /* 0x000c3000012e7983 */ /* 0x000ea80000300800 */
[----:B------:R-:W2:Y:S04]  /*55bd0*/  LDL.LU R41, [R1+0xc24] ;  /* 0x000c240001297983 */ /* 0x000ea80000300800 */
[----:B------:R1:W-:Y:S04]  /*55be0*/  LDGSTS.E [R3+0x1100], desc[UR14][R8.64], P3 ;  /* 0x0110000008037fae */ /* 0x0003e8000992184e */
[----:B------:R-:W2:Y:S01]  /*55bf0*/  LDL.LU R47, [R1+0xc2c] ;  /* 0x000c2c00012f7983 */ /* 0x000ea20000300800 */
[----:B-1----:R-:W-:Y:S01]  /*55c00*/  MOV R8, R10 ;  /* 0x0000000a00087202 */ /* 0x002fe20000000f00 */
[----:B------:R-:W-:-:S02]  /*55c10*/  IMAD.MOV.U32 R9, RZ, RZ, R16 ;  /* 0x000000ffff097224 */ /* 0x000fc400078e0010 */
[----:B------:R-:W2:Y:S04]  /*55c20*/  LDL.LU R16, [R1+0xc38] ;  /* 0x000c380001107983 */ /* 0x000ea80000300800 */
[----:B------:R-:W2:Y:S04]  /*55c30*/  LDL.LU R10, [R1+0xc40] ;  /* 0x000c4000010a7983 */ /* 0x000ea80000300800 */
[----:B------:R1:W-:Y:S01]  /*55c40*/  LDGSTS.E [R3+0x1180], desc[UR14][R8.64], P0 ;  /* 0x0118000008037fae */ /* 0x0003e2000812184e */
[----:B------:R-:W-:-:S05]  /*55c50*/  IADD3 R40, P4, R40, UR16, RZ ;  /* 0x0000001028287c10 */ /* 0x000fca000ff9e0ff */
[----:B------:R-:W-:Y:S01]  /*55c60*/  STL [R1+0xb28], R40 ;  /* 0x000b282801007387 */ /* 0x000fe20000100800 */
[----:B------:R-:W-:Y:S02]  /*55c70*/  IADD3 R44, P5, R44, UR16, RZ ;  /* 0x000000102c2c7c10 */ /* 0x000fe4000ffbe0ff */
[----:B----4-:R-:W-:Y:S02]  /*55c80*/  IADD3.X R43, R43, UR9, RZ, P4, !PT ;  /* 0x000000092b2b7c10 */ /* 0x010fe4000a7fe4ff */
[----:B------:R-:W-:-:S03]  /*55c90*/  IADD3.X R45, R45, UR9, RZ, P5, !PT ;  /* 0x000000092d2d7c10 */ /* 0x000fc6000affe4ff */
[----:B------:R4:W-:Y:S01]  /*55ca0*/  STL [R1+0xb24], R43 ;  /* 0x000b242b01007387 */ /* 0x0009e20000100800 */
[----:B-1----:R-:W-:-:S03]  /*55cb0*/  IMAD.MOV.U32 R9, RZ, RZ, R43 ;  /* 0x000000ffff097224 */ /* 0x002fc600078e002b */
[----:B------:R-:W-:Y:S01]  /*55cc0*/  STL [R1+0xb30], R44 ;  /* 0x000b302c01007387 */ /* 0x000fe20000100800 */
[----:B------:R-:W-:-:S03]  /*55cd0*/  MOV R8, R40 ;  /* 0x0000002800087202 */ /* 0x000fc60000000f00 */
[----:B----4-:R-:W4:Y:S04]  /*55ce0*/  LDL.LU R43, [R1+0xc34] ;  /* 0x000c3400012b7983 */ /* 0x010f280000300800 */
[----:B------:R-:W-:Y:S04]  /*55cf0*/  STL [R1+0xb2c], R45 ;  /* 0x000b2c2d01007387 */ /* 0x000fe80000100800 */
[----:B------:R-:W4:Y:S01]  /*55d00*/  LDL.LU R40, [R1+0xc3c] ;  /* 0x000c3c0001287983 */ /* 0x000f220000300800 */
[----:B------:R-:W-:-:S03]  /*55d10*/  IADD3 R18, P4, R18, UR16, RZ ;  /* 0x0000001012127c10 */ /* 0x000fc6000ff9e0ff */
[----:B------:R1:W-:Y:S01]  /*55d20*/  LDGSTS.E [R3+0x2000], desc[UR14][R8.64], P1 ;  /* 0x0200000008037fae */ /* 0x0003e2000892184e */
[----:B------:R-:W-:-:S03]  /*55d30*/  IADD3 R11, P5, R11, UR16, RZ ;  /* 0x000000100b0b7c10 */ /* 0x000fc6000ffbe0ff */
[----:B------:R3:W-:Y:S01]  /*55d40*/  STL [R1+0xb38], R18 ;  /* 0x000b381201007387 */ /* 0x0007e20000100800 */
[----:B-1----:R-:W-:Y:S01]  /*55d50*/  MOV R8, R44 ;  /* 0x0000002c00087202 */ /* 0x002fe20000000f00 */
[----:B------:R-:W-:-:S05]  /*55d60*/  IMAD.MOV.U32 R9, RZ, RZ, R45 ;  /* 0x000000ffff097224 */ /* 0x000fca00078e002d */
[----:B------:R1:W-:Y:S02]  /*55d70*/  LDGSTS.E [R3+0x2080], desc[UR14][R8.64], P2 ;  /* 0x0208000008037fae */ /* 0x0003e4000912184e */
[----:B-1----:R-:W-:Y:S02]  /*55d80*/  MOV R8, R18 ;  /* 0x0000001200087202 */ /* 0x002fe40000000f00 */
[----:B---3--:R-:W-:-:S05]  /*55d90*/  IADD3.X R42, R42, UR9, RZ, P4, !PT ;  /* 0x000000092a2a7c10 */ /* 0x008fca000a7fe4ff */
[----:B------:R1:W-:Y:S01]  /*55da0*/  STL [R1+0xb34], R42 ;  /* 0x000b342a01007387 */ /* 0x0003e20000100800 */
[----:B------:R-:W-:-:S03]  /*55db0*/  IADD3.X R19, R19, UR9, RZ, P5, !PT ;  /* 0x0000000913137c10 */ /* 0x000fc6000affe4ff */
[----:B------:R-:W-:Y:S01]  /*55dc0*/  STL [R1+0xb40], R11 ;  /* 0x000b400b01007387 */ /* 0x000fe20000100800 */
[----:B------:R-:W-:-:S03]  /*55dd0*/  IMAD.MOV.U32 R9, RZ, RZ, R42 ;  /* 0x000000ffff097224 */ /* 0x000fc600078e002a */
[----:B------:R-:W3:Y:S04]  /*55de0*/  LDL.LU R18, [R1+0xd28] ;  /* 0x000d280001127983 */ /* 0x000ee80000300800 */
[----:B------:R2:W-:Y:S04]  /*55df0*/  STL [R1+0xb3c], R19 ;  /* 0x000b3c1301007387 */ /* 0x0005e80000100800 */
[----:B------:R-:W3:Y:S04]  /*55e00*/  LDL.LU R44, [R1+0xd30] ;  /* 0x000d3000012c7983 */ /* 0x000ee80000300800 */
[----:B-1----:R-:W3:Y:S04]  /*55e10*/  LDL.LU R42, [R1+0xd24] ;  /* 0x000d2400012a7983 */ /* 0x002ee80000300800 */
[----:B------:R-:W3:Y:S04]  /*55e20*/  LDL.LU R45, [R1+0xd2c] ;  /* 0x000d2c00012d7983 */ /* 0x000ee80000300800 */
[----:B------:R1:W-:Y:S01]  /*55e30*/  LDGSTS.E [R3+0x2100], desc[UR14][R8.64], P3 ;  /* 0x0210000008037fae */ /* 0x0003e2000992184e */
[----:B--2---:R-:W-:Y:S01]  /*55e40*/  IADD3 R17, P4, R17, UR16, RZ ;  /* 0x0000001011117c10 */ /* 0x004fe2000ff9e0ff */
[----:B-1----:R-:W-:Y:S01]  /*55e50*/  IMAD.MOV.U32 R9, RZ, RZ, R19 ;  /* 0x000000ffff097224 */ /* 0x002fe200078e0013 */
[----:B------:R-:W-:Y:S01]  /*55e60*/  MOV R8, R11 ;  /* 0x0000000b00087202 */ /* 0x000fe20000000f00 */
[----:B------:R-:W2:Y:S04]  /*55e70*/  LDL.LU R19, [R1+0xd38] ;  /* 0x000d380001137983 */ /* 0x000ea80000300800 */
[----:B------:R-:W2:Y:S01]  /*55e80*/  LDL.LU R11, [R1+0xd40] ;  /* 0x000d4000010b7983 */ /* 0x000ea20000300800 */
[----:B------:R-:W-:-:S03]  /*55e90*/  IADD3 R46, P5, R46, UR16, RZ ;  /* 0x000000102e2e7c10 */ /* 0x000fc6000ffbe0ff */
[----:B------:R1:W-:Y:S01]  /*55ea0*/  LDGSTS.E [R3+0x2180], desc[UR14][R8.64], P0 ;  /* 0x0218000008037fae */ /* 0x0003e2000812184e */
[----:B------:R-:W-:-:S03]  /*55eb0*/  IADD3.X R41, R41, UR9, RZ, P4, !PT ;  /* 0x0000000929297c10 */ /* 0x000fc6000a7fe4ff */
[----:B------:R-:W-:Y:S04]  /*55ec0*/  STL [R1+0xc28], R17 ;  /* 0x000c281101007387 */ /* 0x000fe80000100800 */
[----:B------:R1:W-:Y:S01]  /*55ed0*/  STL [R1+0xc24], R41 ;  /* 0x000c242901007387 */ /* 0x0003e20000100800 */
[----:B------:R-:W-:Y:S02]  /*55ee0*/  IADD3.X R47, R47, UR9, RZ, P5, !PT ;  /* 0x000000092f2f7c10 */ /* 0x000fe4000affe4ff */
[----:B-1----:R-:W-:Y:S01]  /*55ef0*/  MOV R8, R17 ;  /* 0x0000001100087202 */ /* 0x002fe20000000f00 */
[----:B------:R-:W-:Y:S01]  /*55f00*/  IMAD.MOV.U32 R9, RZ, RZ, R41 ;  /* 0x000000ffff097224 */ /* 0x000fe200078e0029 */
[----:B------:R-:W-:Y:S04]  /*55f10*/  STL [R1+0xc30], R46 ;  /* 0x000c302e01007387 */ /* 0x000fe80000100800 */
[----:B------:R-:W2:Y:S01]  /*55f20*/  LDL.LU R41, [R1+0xd34] ;  /* 0x000d340001297983 */ /* 0x000ea20000300800 */
[----:B------:R-:W-:-:S03]  /*55f30*/  IADD3 R16, P4, R16, UR16, RZ ;  /* 0x0000001010107c10 */ /* 0x000fc6000ff9e0ff */
[----:B------:R-:W-:Y:S01]  /*55f40*/  STL [R1+0xc2c], R47 ;  /* 0x000c2c2f01007387 */ /* 0x000fe20000100800 */
[----:B------:R-:W-:-:S03]  /*55f50*/  IADD3 R10, P5, R10, UR16, RZ ;  /* 0x000000100a0a7c10 */ /* 0x000fc6000ffbe0ff */
[----:B------:R1:W-:Y:S04]  /*55f60*/  LDGSTS.E [R3+0x3000], desc[UR14][R8.64], P1 ;  /* 0x0300000008037fae */ /* 0x0003e8000892184e */
[----:B------:R-:W2:Y:S04]  /*55f70*/  LDL.LU R17, [R1+0xd3c] ;  /* 0x000d3c0001117983 */ /* 0x000ea80000300800 */
[----:B------:R4:W-:Y:S01]  /*55f80*/  STL [R1+0xc38], R16 ;  /* 0x000c381001007387 */ /* 0x0009e20000100800 */
[----:B-1----:R-:W-:Y:S01]  /*55f90*/  MOV R8, R46 ;  /* 0x0000002e00087202 */ /* 0x002fe20000000f00 */
[----:B------:R-:W-:-:S05]  /*55fa0*/  IMAD.MOV.U32 R9, RZ, RZ, R47 ;  /* 0x000000ffff097224 */ /* 0x000fca00078e002f */
[----:B------:R1:W-:Y:S02]  /*55fb0*/  LDGSTS.E [R3+0x3080], desc[UR14][R8.64], P2 ;  /* 0x0308000008037fae */ /* 0x0003e4000912184e */
[----:B-1----:R-:W-:Y:S02]  /*55fc0*/  MOV R8, R16 ;  /* 0x0000001000087202 */ /* 0x002fe40000000f00 */
[----:B----4-:R-:W-:-:S05]  /*55fd0*/  IADD3.X R43, R43, UR9, RZ, P4, !PT ;  /* 0x000000092b2b7c10 */ /* 0x010fca000a7fe4ff */
[----:B------:R1:W-:Y:S01]  /*55fe0*/  STL [R1+0xc34], R43 ;  /* 0x000c342b01007387 */ /* 0x0003e20000100800 */
[----:B------:R-:W-:-:S03]  /*55ff0*/  IADD3.X R40, R40, UR9, RZ, P5, !PT ;  /* 0x0000000928287c10 */ /* 0x000fc6000affe4ff */
[----:B------:R-:W-:Y:S01]  /*56000*/  STL [R1+0xc40], R10 ;  /* 0x000c400a01007387 */ /* 0x000fe20000100800 */
[----:B------:R-:W-:-:S03]  /*56010*/  IMAD.MOV.U32 R9, RZ, RZ, R43 ;  /* 0x000000ffff097224 */ /* 0x000fc600078e002b */
[----:B------:R-:W4:Y:S04]  /*56020*/  LDL.LU R16, [R1+0xe28] ;  /* 0x000e280001107983 */ /* 0x000f280000300800 */
[----:B------:R1:W-:Y:S04]  /*56030*/  STL [R1+0xc3c], R40 ;  /* 0x000c3c2801007387 */ /* 0x0003e80000100800 */
[----:B------:R-:W4:Y:S04]  /*56040*/  LDL.LU R46, [R1+0xe30] ;  /* 0x000e3000012e7983 */ /* 0x000f280000300800 */
[----:B-1----:R-:W4:Y:S04]  /*56050*/  LDL.LU R43, [R1+0xe24] ;  /* 0x000e2400012b7983 */ /* 0x002f280000300800 */
[----:B------:R-:W4:Y:S04]  /*56060*/  LDL.LU R47, [R1+0xe2c] ;  /* 0x000e2c00012f7983 */ /* 0x000f280000300800 */
[----:B------:R1:W-:Y:S02]  /*56070*/  LDGSTS.E [R3+0x3100], desc[UR14][R8.64], P3 ;  /* 0x0310000008037fae */ /* 0x0003e4000992184e */
[----:B-1----:R-:W-:Y:S01]  /*56080*/  MOV R8, R10 ;  /* 0x0000000a00087202 */ /* 0x002fe20000000f00 */
[----:B------:R-:W-:-:S02]  /*56090*/  IMAD.MOV.U32 R9, RZ, RZ, R40 ;  /* 0x000000ffff097224 */ /* 0x000fc400078e0028 */
[----:B------:R-:W4:Y:S04]  /*560a0*/  LDL.LU R40, [R1+0xe38] ;  /* 0x000e380001287983 */ /* 0x000f280000300800 */
[----:B------:R-:W4:Y:S04]  /*560b0*/  LDL.LU R10, [R1+0xe40] ;  /* 0x000e4000010a7983 */ /* 0x000f280000300800 */
[----:B------:R1:W-:Y:S01]  /*560c0*/  LDGSTS.E [R3+0x3180], desc[UR14][R8.64], P0 ;  /* 0x0318000008037fae */ /* 0x0003e2000812184e */
[----:B---3--:R-:W-:-:S05]  /*560d0*/  IADD3 R18, P4, R18, UR16, RZ ;  /* 0x0000001012127c10 */ /* 0x008fca000ff9e0ff */
[----:B------:R-:W-:Y:S01]  /*560e0*/  STL [R1+0xd28], R18 ;  /* 0x000d281201007387 */ /* 0x000fe20000100800 */
[----:B------:R-:W-:Y:S02]  /*560f0*/  IADD3 R44, P5, R44, UR16, RZ ;  /* 0x000000102c2c7c10 */ /* 0x000fe4000ffbe0ff */
[----:B------:R-:W-:Y:S02]  /*56100*/  IADD3.X R42, R42, UR9, RZ, P4, !PT ;  /* 0x000000092a2a7c10 */ /* 0x000fe4000a7fe4ff */
[----:B------:R-:W-:-:S03]  /*56110*/  IADD3.X R45, R45, UR9, RZ, P5, !PT ;  /* 0x000000092d2d7c10 */ /* 0x000fc6000affe4ff */
[----:B------:R3:W-:Y:S01]  /*56120*/  STL [R1+0xd24], R42 ;  /* 0x000d242a01007387 */ /* 0x0007e20000100800 */
[----:B-1----:R-:W-:-:S03]  /*56130*/  IMAD.MOV.U32 R9, RZ, RZ, R42 ;  /* 0x000000ffff097224 */ /* 0x002fc600078e002a */
[----:B------:R-:W-:Y:S01]  /*56140*/  STL [R1+0xd30], R44 ;  /* 0x000d302c01007387 */ /* 0x000fe20000100800 */
[----:B------:R-:W-:-:S03]  /*56150*/  MOV R8, R18 ;  /* 0x0000001200087202 */ /* 0x000fc60000000f00 */
[----:B---3--:R-:W3:Y:S04]  /*56160*/  LDL.LU R42, [R1+0xe34] ;  /* 0x000e3400012a7983 */ /* 0x008ee80000300800 */
[----:B------:R-:W-:Y:S04]  /*56170*/  STL [R1+0xd2c], R45 ;  /* 0x000d2c2d01007387 */ /* 0x000fe80000100800 */
[----:B------:R-:W3:Y:S01]  /*56180*/  LDL.LU R18, [R1+0xe3c] ;  /* 0x000e3c0001127983 */ /* 0x000ee20000300800 */
[----:B--2---:R-:W-:Y:S02]  /*56190*/  IADD3 R19, P4, R19, UR16, RZ ;  /* 0x0000001013137c10 */ /* 0x004fe4000ff9e0ff */
[----:B------:R-:W-:Y:S01]  /*561a0*/  IADD3 R11, P5, R11, UR16, RZ ;  /* 0x000000100b0b7c10 */ /* 0x000fe2000ffbe0ff */
[----:B------:R1:W-:Y:S04]  /*561b0*/  LDGSTS.E [R3+0x4000], desc[UR14][R8.64], P1 ;  /* 0x0400000008037fae */ /* 0x0003e8000892184e */
[----:B------:R2:W-:Y:S01]  /*561c0*/  STL [R1+0xd38], R19 ;  /* 0x000d381301007387 */ /* 0x0005e20000100800 */
[----:B-1----:R-:W-:Y:S01]  /*561d0*/  MOV R8, R44 ;  /* 0x0000002c00087202 */ /* 0x002fe20000000f00 */
[----:B------:R-:W-:-:S05]  /*561e0*/  IMAD.MOV.U32 R9, RZ, RZ, R45 ;  /* 0x000000ffff097224 */ /* 0x000fca00078e002d */
[----:B------:R1:W-:Y:S01]  /*561f0*/  LDGSTS.E [R3+0x4080], desc[UR14][R8.64], P2 ;  /* 0x0408000008037fae */ /* 0x0003e2000912184e */
[----:B------:R-:W-:-:S05]  /*56200*/  IADD3.X R41, R41, UR9, RZ, P4, !PT ;  /* 0x0000000929297c10 */ /* 0x000fca000a7fe4ff */
[----:B------:R2:W-:Y:S01]  /*56210*/  STL [R1+0xd34], R41 ;  /* 0x000d342901007387 */ /* 0x0005e20000100800 */
[----:B-1----:R-:W-:-:S03]  /*56220*/  MOV R8, R19 ;  /* 0x0000001300087202 */ /* 0x002fc60000000f00 */
[----:B------:R-:W-:Y:S01]  /*56230*/  STL [R1+0xd40], R11 ;  /* 0x000d400b01007387 */ /* 0x000fe20000100800 */
[----:B------:R-:W-:-:S03]  /*56240*/  IADD3.X R17, R17, UR9, RZ, P5, !PT ;  /* 0x0000000911117c10 */ /* 0x000fc6000affe4ff */
        /* <DEDUP_REMOVED lines=12> */
[----:B----4-:R-:W-:-:S05]  /*56310*/  IADD3 R16, P4, R16, UR16, RZ ;  /* 0x0000001010107c10 */ /* 0x010fca000ff9e0ff */
        /* <DEDUP_REMOVED lines=58> */
[----:B------:R4:W-:Y:S01]  /*566c0*/  STL [R1+0xf40], R11 ;  /* 0x000f400b01007387 */ /* 0x0009e20000100800 */
[----:B------:R-:W-:-:S03]  /*566d0*/  IMAD.MOV.U32 R9, RZ, RZ, R43 ;  /* 0x000000ffff097224 */ /* 0x000fc600078e002b */
[----:B------:R-:W2:Y:S04]  /*566e0*/  LDL.LU R17, [R1+0x1128] ;  /* 0x0011280001117983 */ /* 0x000ea80000300800 */
[----:B------:R4:W-:Y:S04]  /*566f0*/  STL [R1+0xf3c], R16 ;  /* 0x000f3c1001007387 */ /* 0x0009e80000100800 */
[----:B------:R-:W2:Y:S04]  /*56700*/  LDL.LU R44, [R1+0x1130] ;  /* 0x00113000012c7983 */ /* 0x000ea80000300800 */
[----:B-1----:R-:W2:Y:S04]  /*56710*/  LDL.LU R43, [R1+0x1124] ;  /* 0x00112400012b7983 */ /* 0x002ea80000300800 */
[----:B------:R-:W2:Y:S04]  /*56720*/  LDL.LU R45, [R1+0x112c] ;  /* 0x00112c00012d7983 */ /* 0x000ea80000300800 */
[----:B------:R1:W-:Y:S02]  /*56730*/  LDGSTS.E [R3+0x6100], desc[UR14][R8.64], P3 ;  /* 0x0610000008037fae */ /* 0x0003e4000992184e */
[----:B-1----:R-:W-:Y:S01]  /*56740*/  MOV R8, R11 ;  /* 0x0000000b00087202 */ /* 0x002fe20000000f00 */
[----:B------:R-:W-:Y:S01]  /*56750*/  IMAD.MOV.U32 R9, RZ, RZ, R16 ;  /* 0x000000ffff097224 */ /* 0x000fe200078e0010 */
[----:B----4-:R-:W4:Y:S04]  /*56760*/  LDL.LU R11, [R1+0x1138] ;  /* 0x00113800010b7983 */ /* 0x010f280000300800 */
        /* <DEDUP_REMOVED lines=14> */
[----:B--2---:R-:W-:-:S03]  /*56850*/  IADD3 R18, P4, R18, UR16, RZ ;  /* 0x0000001012127c10 */ /* 0x004fc6000ff9e0ff */
[----:B------:R1:W-:Y:S01]  /*56860*/  LDGSTS.E [R3+0x7000], desc[UR14][R8.64], P1 ;  /* 0x0700000008037fae */ /* 0x0003e2000892184e */
[----:B------:R-:W-:-:S03]  /*56870*/  IADD3 R10, P5, R10, UR16, RZ ;  /* 0x000000100a0a7c10 */ /* 0x000fc6000ffbe0ff */
        /* <DEDUP_REMOVED lines=24> */
[----:B------:R-:W-:Y:S02]  /*56a00*/  IADD3.X R43, R43, UR9, RZ, P4, !PT ;  /* 0x000000092b2b7c10 */ /* 0x000fe4000a7fe4ff */
[----:B------:R-:W-:-:S03]  /*56a10*/  IADD3.X R45, R45, UR9, RZ, P5, !PT ;  /* 0x000000092d2d7c10 */ /* 0x000fc6000affe4ff */
[----:B------:R1:W-:Y:S02]  /*56a20*/  STL [R1+0x1124], R43 ;  /* 0x0011242b01007387 */ /* 0x0003e40000100800 */
[----:B-1----:R-:W-:Y:S02]  /*56a30*/  IMAD.MOV.U32 R9, RZ, RZ, R43 ;  /* 0x000000ffff097224 */ /* 0x002fe400078e002b */
[----:B------:R-:W-:Y:S01]  /*56a40*/  STL [R1+0x1130], R44 ;  /* 0x0011302c01007387 */ /* 0x000fe20000100800 */
[----:B------:R-:W-:-:S03]  /*56a50*/  MOV R8, R17 ;  /* 0x0000001100087202 */ /* 0x000fc60000000f00 */
[----:B------:R-:W2:Y:S04]  /*56a60*/  LDL.LU R43, [R1+0x1234] ;  /* 0x00123400012b7983 */ /* 0x000ea80000300800 */
[----:B------:R-:W-:Y:S04]  /*56a70*/  STL [R1+0x112c], R45 ;  /* 0x00112c2d01007387 */ /* 0x000fe80000100800 */
[----:B------:R-:W2:Y:S01]  /*56a80*/  LDL.LU R17, [R1+0x123c] ;  /* 0x00123c0001117983 */ /* 0x000ea20000300800 */
[----:B----4-:R-:W-:Y:S02]  /*56a90*/  IADD3 R11, P4, R11, UR16, RZ ;  /* 0x000000100b0b7c10 */ /* 0x010fe4000ff9e0ff */
[----:B------:R-:W-:Y:S01]  /*56aa0*/  IADD3 R16, P5, R16, UR16, RZ ;  /* 0x0000001010107c10 */ /* 0x000fe2000ffbe0ff */
[----:B------:R1:W-:Y:S04]  /*56ab0*/  LDGSTS.E [R3+0x8000], desc[UR14][R8.64], P1 ;  /* 0x0800000008037fae */ /* 0x0003e8000892184e */
        /* <DEDUP_REMOVED lines=10> */
[----:B----4-:R-:W3:Y:S04]  /*56b60*/  LDL.LU R11, [R1+0x1328] ;  /* 0x00132800010b7983 */ /* 0x010ee80000300800 */
[----:B------:R4:W-:Y:S04]  /*56b70*/  STL [R1+0x113c], R40 ;  /* 0x00113c2801007387 */ /* 0x0009e80000100800 */
[----:B------:R-:W3:Y:S04]  /*56b80*/  LDL.LU R44, [R1+0x1330] ;  /* 0x00133000012c7983 */ /* 0x000ee80000300800 */
[----:B-1----:R-:W3:Y:S04]  /*56b90*/  LDL.LU R42, [R1+0x1324] ;  /* 0x00132400012a7983 */ /* 0x002ee80000300800 */
[----:B------:R-:W3:Y:S04]  /*56ba0*/  LDL.LU R45, [R1+0x132c] ;  /* 0x00132c00012d7983 */ /* 0x000ee80000300800 */
[----:B------:R1:W-:Y:S02]  /*56bb0*/  LDGSTS.E [R3+0x8100], desc[UR14][R8.64], P3 ;  /* 0x0810000008037fae */ /* 0x0003e4000992184e */
[----:B-1----:R-:W-:Y:S01]  /*56bc0*/  MOV R8, R16 ;  /* 0x0000001000087202 */ /* 0x002fe20000000f00 */
[----:B------:R-:W-:-:S02]  /*56bd0*/  IMAD.MOV.U32 R9, RZ, RZ, R40 ;  /* 0x000000ffff097224 */ /* 0x000fc400078e0028 */
[----:B----4-:R-:W4:Y:S01]  /*56be0*/  LDL.LU R40, [R1+0x1338] ;  /* 0x0013380001287983 */ /* 0x010f220000300800 */
[----:B--2---:R-:W-:-:S03]  /*56bf0*/  IADD3 R18, P4, R18, UR16, RZ ;  /* 0x0000001012127c10 */ /* 0x004fc6000ff9e0ff */
[----:B------:R-:W2:Y:S04]  /*56c00*/  LDL.LU R16, [R1+0x1340] ;  /* 0x0013400001107983 */ /* 0x000ea80000300800 */
[----:B------:R1:W-:Y:S01]  /*56c10*/  LDGSTS.E [R3+0x8180], desc[UR14][R8.64], P0 ;  /* 0x0818000008037fae */ /* 0x0003e2000812184e */
[----:B------:R-:W-:Y:S02]  /*56c20*/  IADD3 R46, P5, R46, UR16, RZ ;  /* 0x000000102e2e7c10 */ /* 0x000fe4000ffbe0ff */
[----:B------:R-:W-:Y:S01]  /*56c30*/  IADD3.X R41, R41, UR9, RZ, P4, !PT ;  /* 0x0000000929297c10 */ /* 0x000fe2000a7fe4ff */
[----:B------:R-:W-:Y:S04]  /*56c40*/  STL [R1+0x1228], R18 ;  /* 0x0012281201007387 */ /* 0x000fe80000100800 */
[----:B------:R1:W-:Y:S02]  /*56c50*/  STL [R1+0x1224], R41 ;  /* 0x0012242901007387 */ /* 0x0003e40000100800 */
[----:B-1----:R-:W-:Y:S01]  /*56c60*/  MOV R8, R18 ;  /* 0x0000001200087202 */ /* 0x002fe20000000f00 */
[----:B------:R-:W-:Y:S01]  /*56c70*/  IMAD.MOV.U32 R9, RZ, RZ, R41 ;  /* 0x000000ffff097224 */ /* 0x000fe200078e0029 */
[----:B------:R-:W-:Y:S01]  /*56c80*/  IADD3.X R47, R47, UR9, RZ, P5, !PT ;  /* 0x000000092f2f7c10 */ /* 0x000fe2000affe4ff */
[----:B------:R-:W-:Y:S04]  /*56c90*/  STL [R1+0x1230], R46 ;  /* 0x0012302e01007387 */ /* 0x000fe80000100800 */
[----:B------:R1:W-:Y:S04]  /*56ca0*/  LDGSTS.E [R3+0x9000], desc[UR14][R8.64], P1 ;  /* 0x0900000008037fae */ /* 0x0003e8000892184e */
[----:B------:R-:W2:Y:S01]  /*56cb0*/  LDL.LU R41, [R1+0x1334] ;  /* 0x0013340001297983 */ /* 0x000ea20000300800 */
[----:B------:R-:W-:-:S03]  /*56cc0*/  IADD3 R19, P4, R19, UR16, RZ ;  /* 0x0000001013137c10 */ /* 0x000fc6000ff9e0ff */
[----:B------:R-:W-:Y:S01]  /*56cd0*/  STL [R1+0x122c], R47 ;  /* 0x00122c2f01007387 */ /* 0x000fe20000100800 */
[----:B------:R-:W-:-:S03]  /*56ce0*/  IADD3 R10, P5, R10, UR16, RZ ;  /* 0x000000100a0a7c10 */ /* 0x000fc6000ffbe0ff */
[----:B------:R-:W2:Y:S01]  /*56cf0*/  LDL.LU R18, [R1+0x133c] ;  /* 0x00133c0001127983 */ /* 0x000ea20000300800 */
[----:B-1----:R-:W-:Y:S01]  /*56d00*/  MOV R8, R46 ;  /* 0x0000002e00087202 */ /* 0x002fe20000000f00 */
[----:B------:R-:W-:Y:S02]  /*56d10*/  IMAD.MOV.U32 R9, RZ, RZ, R47 ;  /* 0x000000ffff097224 */ /* 0x000fe400078e002f */
[----:B------:R1:W-:Y:S04]  /*56d20*/  STL [R1+0x1238], R19 ;  /* 0x0012381301007387 */ /* 0x0003e80000100800 */
[----:B------:R1:W-:Y:S02]  /*56d30*/  LDGSTS.E [R3+0x9080], desc[UR14][R8.64], P2 ;  /* 0x0908000008037fae */ /* 0x0003e4000912184e */
[----:B-1----:R-:W-:-:S02]  /*56d40*/  MOV R8, R19 ;  /* 0x0000001300087202 */ /* 0x002fc40000000f00 */
[----:B------:R-:W-:-:S05]  /*56d50*/  IADD3.X R43, R43, UR9, RZ, P4, !PT ;  /* 0x000000092b2b7c10 */ /* 0x000fca000a7fe4ff */
[----:B------:R1:W-:Y:S01]  /*56d60*/  STL [R1+0x1234], R43 ;  /* 0x0012342b01007387 */ /* 0x0003e20000100800 */
[----:B------:R-:W-:-:S03]  /*56d70*/  IADD3.X R17, R17, UR9, RZ, P5, !PT ;  /* 0x0000000911117c10 */ /* 0x000fc6000affe4ff */
[----:B------:R-:W-:Y:S01]  /*56d80*/  STL [R1+0x1240], R10 ;  /* 0x0012400a01007387 */ /* 0x000fe20000100800 */
        /* <DEDUP_REMOVED lines=8> */
[----:B------:R-:W-:-:S02]  /*56e10*/  IMAD.MOV.U32 R9, RZ, RZ, R17 ;  /* 0x000000ffff097224 */ /* 0x000fc400078e0011 */
[----:B------:R-:W2:Y:S04]  /*56e20*/  LDL.LU R17, [R1+0x1438] ;  /* 0x0014380001117983 */ /* 0x000ea80000300800 */
[----:B------:R-:W2:Y:S04]  /*56e30*/  LDL.LU R10, [R1+0x1440] ;  /* 0x00144000010a7983 */ /* 0x000ea80000300800 */
        /* <DEDUP_REMOVED lines=13> */
[----:B----4-:R-:W-:-:S03]  /*56f10*/  IADD3 R40, P4, R40, UR16, RZ ;  /* 0x0000001028287c10 */ /* 0x010fc6000ff9e0ff */
[----:B------:R1:W-:Y:S01]  /*56f20*/  LDGSTS.E [R3+0xa000], desc[UR14][R8.64], P1 ;  /* 0x0a00000008037fae */ /* 0x0003e2000892184e */
[----:B--2---:R-:W-:-:S03]  /*56f30*/  IADD3 R16, P5, R16, UR16, RZ ;  /* 0x0000001010107c10 */ /* 0x004fc6000ffbe0ff */
[----:B------:R2:W-:Y:S01]  /*56f40*/  STL [R1+0x1338], R40 ;  /* 0x0013382801007387 */ /* 0x0005e20000100800 */
[----:B-1----:R-:W-:Y:S01]  /*56f50*/  MOV R8, R44 ;  /* 0x0000002c00087202 */ /* 0x002fe20000000f00 */
[----:B------:R-:W-:-:S05]  /*56f60*/  IMAD.MOV.U32 R9, RZ, RZ, R45 ;  /* 0x000000ffff097224 */ /* 0x000fca00078e002d */
[----:B------:R1:W-:Y:S01]  /*56f70*/  LDGSTS.E [R3+0xa080], desc[UR14][R8.64], P2 ;  /* 0x0a08000008037fae */ /* 0x0003e2000912184e */
[----:B------:R-:W-:Y:S02]  /*56f80*/  IADD3.X R41, R41, UR9, RZ, P4, !PT ;  /* 0x0000000929297c10 */ /* 0x000fe4000a7fe4ff */
[----:B-1----:R-:W-:-:S03]  /*56f90*/  MOV R8, R40 ;  /* 0x0000002800087202 */ /* 0x002fc60000000f00 */
[----:B------:R1:W-:Y:S01]  /*56fa0*/  STL [R1+0x1334], R41 ;  /* 0x0013342901007387 */ /* 0x0003e20000100800 */
[----:B------:R-:W-:-:S03]  /*56fb0*/  IADD3.X R18, R18, UR9, RZ, P5, !PT ;  /* 0x0000000912127c10 */ /* 0x000fc6000affe4ff */
[----:B------:R-:W-:Y:S01]  /*56fc0*/  STL [R1+0x1340], R16 ;  /* 0x0013401001007387 */ /* 0x000fe20000100800 */
[----:B------:R-:W-:-:S03]  /*56fd0*/  IMAD.MOV.U32 R9, RZ, RZ, R41 ;  /* 0x000000ffff097224 */ /* 0x000fc600078e0029 */
[----:B--2---:R-:W2:Y:S04]  /*56fe0*/  LDL.LU R40, [R1+0x1528] ;  /* 0x0015280001287983 */ /* 0x004ea80000300800 */
[----:B------:R4:W-:Y:S04]  /*56ff0*/  STL [R1+0x133c], R18 ;  /* 0x00133c1201007387 */ /* 0x0009e80000100800 */
[----:B------:R-:W2:Y:S04]  /*57000*/  LDL.LU R44, [R1+0x1530] ;  /* 0x00153000012c7983 */ /* 0x000ea80000300800 */
[----:B-1----:R-:W2:Y:S04]  /*57010*/  LDL.LU R41, [R1+0x1524] ;  /* 0x0015240001297983 */ /* 0x002ea80000300800 */
[----:B------:R1:W-:Y:S04]  /*57020*/  LDGSTS.E [R3+0xa100], desc[UR14][R8.64], P3 ;  /* 0x0a10000008037fae */ /* 0x0003e8000992184e */
[----:B------:R-:W2:Y:S01]  /*57030*/  LDL.LU R45, [R1+0x152c] ;  /* 0x00152c00012d7983 */ /* 0x000ea20000300800 */
[----:B-1----:R-:W-:Y:S01]  /*57040*/  MOV R8, R16 ;  /* 0x0000001000087202 */ /* 0x002fe20000000f00 */
[----:B------:R-:W-:-:S02]  /*57050*/  IMAD.MOV.U32 R9, RZ, RZ, R18 ;  /* 0x000000ffff097224 */ /* 0x000fc400078e0012 */
[----:B----4-:R-:W4:Y:S04]  /*57060*/  LDL.LU R18, [R1+0x1538] ;  /* 0x0015380001127983 */ /* 0x010f280000300800 */
[----:B------:R-:W4:Y:S04]  /*57070*/  LDL.LU R16, [R1+0x1540] ;  /* 0x0015400001107983 */ /* 0x000f280000300800 */
        /* <DEDUP_REMOVED lines=10> */
[----:B------:R-:W4:Y:S04]  /*57120*/  LDL.LU R43, [R1+0x1534] ;  /* 0x00153400012b7983 */ /* 0x000f280000300800 */
        /* <DEDUP_REMOVED lines=13> */
[----:B------:R3:W-:Y:S01]  /*57200*/  STL [R1+0x1440], R10 ;  /* 0x0014400a01007387 */ /* 0x0007e20000100800 */
        /* <DEDUP_REMOVED lines=8> */
[----:B------:R-:W-:Y:S01]  /*57290*/  IMAD.MOV.U32 R9, RZ, RZ, R11 ;  /* 0x000000ffff097224 */ /* 0x000fe200078e000b */
[----:B---3--:R-:W3:Y:S04]  /*572a0*/  LDL.LU R10, [R1+0x1638] ;  /* 0x00163800010a7983 */ /* 0x008ee80000300800 */
[----:B------:R-:W3:Y:S01]  /*572b0*/  LDL.LU R11, [R1+0x1640] ;  /* 0x00164000010b7983 */ /* 0x000ee20000300800 */
[----:B--2---:R-:W-:-:S03]  /*572c0*/  IADD3 R40, P4, R40, UR16, RZ ;  /* 0x0000001028287c10 */ /* 0x004fc6000ff9e0ff */
[----:B------:R1:W-:Y:S01]  /*572d0*/  LDGSTS.E [R3+0xb180], desc[UR14][R8.64], P0 ;  /* 0x0b18000008037fae */ /* 0x0003e2000812184e */
[----:B------:R-:W-:Y:S02]  /*572e0*/  IADD3 R44, P5, R44, UR16, RZ ;  /* 0x000000102c2c7c10 */ /* 0x000fe4000ffbe0ff */
[----:B------:R-:W-:Y:S01]  /*572f0*/  IADD3.X R41, R41, UR9, RZ, P4, !PT ;  /* 0x0000000929297c10 */ /* 0x000fe2000a7fe4ff */
[----:B------:R-:W-:Y:S01]  /*57300*/  STL [R1+0x1528], R40 ;  /* 0x0015282801007387 */ /* 0x000fe20000100800 */
[----:B-1----:R-:W-:-:S03]  /*57310*/  MOV R8, R40 ;  /* 0x0000002800087202 */ /* 0x002fc60000000f00 */
[----:B------:R1:W-:Y:S01]  /*57320*/  STL [R1+0x1524], R41 ;  /* 0x0015242901007387 */ /* 0x0003e20000100800 */
[----:B------:R-:W-:Y:S01]  /*57330*/  IMAD.MOV.U32 R9, RZ, RZ, R41 ;  /* 0x000000ffff097224 */ /* 0x000fe200078e0029 */
[----:B------:R-:W-:Y:S02]  /*57340*/  IADD3.X R45, R45, UR9, RZ, P5, !PT ;  /* 0x000000092d2d7c10 */ /* 0x000fe4000affe4ff */
[----:B------:R-:W-:Y:S04]  /*57350*/  STL [R1+0x1530], R44 ;  /* 0x0015302c01007387 */ /* 0x000fe80000100800 */
[----:B------:R2:W-:Y:S04]  /*57360*/  LDGSTS.E [R3+0xc000], desc[UR14][R8.64], P1 ;  /* 0x0c00000008037fae */ /* 0x0005e8000892184e */
[----:B-1----:R-:W3:Y:S01]  /*57370*/  LDL.LU R41, [R1+0x1634] ;  /* 0x0016340001297983 */ /* 0x002ee20000300800 */
[----:B----4-:R-:W-:-:S03]  /*57380*/  IADD3 R18, P4, R18, UR16, RZ ;  /* 0x0000001012127c10 */ /* 0x010fc6000ff9e0ff */
[----:B------:R-:W-:Y:S01]  /*57390*/  STL [R1+0x152c], R45 ;  /* 0x00152c2d01007387 */ /* 0x000fe20000100800 */
[----:B------:R-:W-:-:S03]  /*573a0*/  IADD3 R16, P5, R16, UR16, RZ ;  /* 0x0000001010107c10 */ /* 0x000fc6000ffbe0ff */
[----:B------:R-:W4:Y:S01]  /*573b0*/  LDL.LU R40, [R1+0x163c] ;  /* 0x00163c0001287983 */ /* 0x000f220000300800 */
[----:B--2---:R-:W-:Y:S01]  /*573c0*/  MOV R8, R44 ;  /* 0x0000002c00087202 */ /* 0x004fe20000000f00 */
[----:B------:R-:W-:Y:S02]  /*573d0*/  IMAD.MOV.U32 R9, RZ, RZ, R45 ;  /* 0x000000ffff097224 */ /* 0x000fe400078e002d */
[----:B------:R1:W-:Y:S04]  /*573e0*/  STL [R1+0x1538], R18 ;  /* 0x0015381201007387 */ /* 0x0003e80000100800 */
[----:B------:R2:W-:Y:S02]  /*573f0*/  LDGSTS.E [R3+0xc080], desc[UR14][R8.64], P2 ;  /* 0x0c08000008037fae */ /* 0x0005e4000912184e */
[----:B--2---:R-:W-:-:S02]  /*57400*/  MOV R8, R18 ;  /* 0x0000001200087202 */ /* 0x004fc40000000f00 */
[----:B------:R-:W-:-:S05]  /*57410*/  IADD3.X R43, R43, UR9, RZ, P4, !PT ;  /* 0x000000092b2b7c10 */ /* 0x000fca000a7fe4ff */
[----:B------:R2:W-:Y:S01]  /*57420*/  STL [R1+0x1534], R43 ;  /* 0x0015342b01007387 */ /* 0x0005e20000100800 */
[----:B------:R-:W-:-:S03]  /*57430*/  IADD3.X R19, R19, UR9, RZ, P5, !PT ;  /* 0x0000000913137c10 */ /* 0x000fc6000affe4ff */
[----:B------:R-:W-:Y:S01]  /*57440*/  STL [R1+0x1540], R16 ;  /* 0x0015401001007387 */ /* 0x000fe20000100800 */
[----:B------:R-:W-:-:S03]  /*57450*/  IMAD.MOV.U32 R9, RZ, RZ, R43 ;  /* 0x000000ffff097224 */ /* 0x000fc600078e002b */
[----:B-1----:R-:W4:Y:S04]  /*57460*/  LDL.LU R18, [R1+0x1728] ;  /* 0x0017280001127983 */ /* 0x002f280000300800 */
[----:B------:R1:W-:Y:S04]  /*57470*/  STL [R1+0x153c], R19 ;  /* 0x00153c1301007387 */ /* 0x0003e80000100800 */
[----:B--2---:R-:W2:Y:S04]  /*57480*/  LDL.LU R43, [R1+0x1730] ;  /* 0x00173000012b7983 */ /* 0x004ea80000300800 */
[----:B------:R-:W2:Y:S04]  /*57490*/  LDL.LU R44, [R1+0x1724] ;  /* 0x00172400012c7983 */ /* 0x000ea80000300800 */
[----:B------:R-:W2:Y:S04]  /*574a0*/  LDL.LU R45, [R1+0x172c] ;  /* 0x00172c00012d7983 */ /* 0x000ea80000300800 */
[----:B------:R1:W-:Y:S02]  /*574b0*/  LDGSTS.E [R3+0xc100], desc[UR14][R8.64], P3 ;  /* 0x0c10000008037fae */ /* 0x0003e4000992184e */
        /* <DEDUP_REMOVED lines=12> */
[----:B------:R1:W-:Y:S01]  /*57580*/  STL [R1+0x1630], R46 ;  /* 0x0016302e01007387 */ /* 0x0003e20000100800 */
[----:B------:R-:W-:-:S03]  /*57590*/  MOV R8, R17 ;  /* 0x0000001100087202 */ /* 0x000fc60000000f00 */
[----:B------:R-:W2:Y:S04]  /*575a0*/  LDL.LU R42, [R1+0x1734] ;  /* 0x00173400012a7983 */ /* 0x000ea80000300800 */
[----:B------:R-:W-:Y:S04]  /*575b0*/  STL [R1+0x162c], R47 ;  /* 0x00162c2f01007387 */ /* 0x000fe80000100800 */
[----:B------:R-:W2:Y:S01]  /*575c0*/  LDL.LU R17, [R1+0x173c] ;  /* 0x00173c0001117983 */ /* 0x000ea20000300800 */
[----:B---3--:R-:W-:Y:S02]  /*575d0*/  IADD3 R10, P4, R10, UR16, RZ ;  /* 0x000000100a0a7c10 */ /* 0x008fe4000ff9e0ff */
[----:B------:R-:W-:Y:S01]  /*575e0*/  IADD3 R11, P5, R11, UR16, RZ ;  /* 0x000000100b0b7c10 */ /* 0x000fe2000ffbe0ff */
[----:B------:R3:W-:Y:S04]  /*575f0*/  LDGSTS.E [R3+0xd000], desc[UR14][R8.64], P1 ;  /* 0x0d00000008037fae */ /* 0x0007e8000892184e */
[----:B------:R1:W-:Y:S01]  /*57600*/  STL [R1+0x1638], R10 ;  /* 0x0016380a01007387 */ /* 0x0003e20000100800 */
[----:B---3--:R-:W-:Y:S01]  /*57610*/  MOV R8, R46 ;  /* 0x0000002e00087202 */ /* 0x008fe20000000f00 */
[----:B------:R-:W-:-:S05]  /*57620*/  IMAD.MOV.U32 R9, RZ, RZ, R47 ;  /* 0x000000ffff097224 */ /* 0x000fca00078e002f */
[----:B------:R3:W-:Y:S01]  /*57630*/  LDGSTS.E [R3+0xd080], desc[UR14][R8.64], P2 ;  /* 0x0d08000008037fae */ /* 0x0007e2000912184e */
[----:B------:R-:W-:-:S05]  /*57640*/  IADD3.X R41, R41, UR9, RZ, P4, !PT ;  /* 0x0000000929297c10 */ /* 0x000fca000a7fe4ff */
[----:B------:R1:W-:Y:S01]  /*57650*/  STL [R1+0x1634], R41 ;  /* 0x0016342901007387 */ /* 0x0003e20000100800 */
[----:B----4-:R-:W-:-:S03]  /*57660*/  IADD3.X R40, R40, UR9, RZ, P5, !PT ;  /* 0x0000000928287c10 */ /* 0x010fc6000affe4ff */
[----:B------:R-:W-:Y:S01]  /*57670*/  STL [R1+0x1640], R11 ;  /* 0x0016400b01007387 */ /* 0x000fe20000100800 */
[----:B---3--:R-:W-:Y:S01]  /*57680*/  MOV R8, R10 ;  /* 0x0000000a00087202 */ /* 0x008fe20000000f00 */
[----:B------:R-:W-:Y:S02]  /*57690*/  IMAD.MOV.U32 R9, RZ, RZ, R41 ;  /* 0x000000ffff097224 */ /* 0x000fe400078e0029 */
[----:B-1----:R-:W3:Y:S04]  /*576a0*/  LDL.LU R46, [R1+0x1828] ;  /* 0x00182800012e7983 */ /* 0x002ee80000300800 */
[----:B------:R1:W-:Y:S04]  /*576b0*/  STL [R1+0x163c], R40 ;  /* 0x00163c2801007387 */ /* 0x0003e80000100800 */
[----:B------:R-:W4:Y:S04]  /*576c0*/  LDL.LU R10, [R1+0x1830] ;  /* 0x00183000010a7983 */ /* 0x000f280000300800 */
[----:B------:R-:W4:Y:S04]  /*576d0*/  LDL.LU R47, [R1+0x1824] ;  /* 0x00182400012f7983 */ /* 0x000f280000300800 */
[----:B------:R1:W-:Y:S04]  /*576e0*/  LDGSTS.E [R3+0xd100], desc[UR14][R8.64], P3 ;  /* 0x0d10000008037fae */ /* 0x0003e8000992184e */
[----:B------:R-:W4:Y:S01]  /*576f0*/  LDL.LU R41, [R1+0x182c] ;  /* 0x00182c0001297983 */ /* 0x000f220000300800 */
[----:B-1----:R-:W-:Y:S01]  /*57700*/  MOV R8, R11 ;  /* 0x0000000b00087202 */ /* 0x002fe20000000f00 */
[----:B------:R-:W-:-:S02]  /*57710*/  IMAD.MOV.U32 R9, RZ, RZ, R40 ;  /* 0x000000ffff097224 */ /* 0x000fc400078e0028 */
[----:B------:R-:W4:Y:S04]  /*57720*/  LDL.LU R40, [R1+0x1838] ;  /* 0x0018380001287983 */ /* 0x000f280000300800 */
[----:B------:R-:W4:Y:S04]  /*57730*/  LDL.LU R11, [R1+0x1840] ;  /* 0x00184000010b7983 */ /* 0x000f280000300800 */
[----:B------:R1:W-:Y:S01]  /*57740*/  LDGSTS.E [R3+0xd180], desc[UR14][R8.64], P0 ;  /* 0x0d18000008037fae */ /* 0x0003e2000812184e */
[----:B------:R-:W-:-:S05]  /*57750*/  IADD3 R18, P4, R18, UR16, RZ ;  /* 0x0000001012127c10 */ /* 0x000fca000ff9e0ff */
[----:B------:R-:W-:Y:S01]  /*57760*/  STL [R1+0x1728], R18 ;  /* 0x0017281201007387 */ /* 0x000fe20000100800 */
[----:B--2---:R-:W-:Y:S02]  /*57770*/  IADD3 R43, P5, R43, UR16, RZ ;  /* 0x000000102b2b7c10 */ /* 0x004fe4000ffbe0ff */
[----:B------:R-:W-:-:S05]  /*57780*/  IADD3.X R44, R44, UR9, RZ, P4, !PT ;  /* 0x000000092c2c7c10 */ /* 0x000fca000a7fe4ff */
[----:B------:R2:W-:Y:S01]  /*57790*/  STL [R1+0x1724], R44 ;  /* 0x0017242c01007387 */ /* 0x0005e20000100800 */
[----:B-1----:R-:W-:Y:S01]  /*577a0*/  IMAD.MOV.U32 R9, RZ, RZ, R44 ;  /* 0x000000ffff097224 */ /* 0x002fe200078e002c */
[----:B------:R-:W-:Y:S02]  /*577b0*/  IADD3.X R45, R45, UR9, RZ, P5, !PT ;  /* 0x000000092d2d7c10 */ /* 0x000fe4000affe4ff */
[----:B------:R-:W-:Y:S01]  /*577c0*/  STL [R1+0x1730], R43 ;  /* 0x0017302b01007387 */ /* 0x000fe20000100800 */
[----:B------:R-:W-:-:S03]  /*577d0*/  MOV R8, R18 ;  /* 0x0000001200087202 */ /* 0x000fc60000000f00 */
[----:B--2---:R-:W2:Y:S04]  /*577e0*/  LDL.LU R44, [R1+0x1834] ;  /* 0x00183400012c7983 */ /* 0x004ea80000300800 */
[----:B------:R-:W-:Y:S04]  /*577f0*/  STL [R1+0x172c], R45 ;  /* 0x00172c2d01007387 */ /* 0x000fe80000100800 */
[----:B------:R-:W2:Y:S01]  /*57800*/  LDL.LU R18, [R1+0x183c] ;  /* 0x00183c0001127983 */ /* 0x000ea20000300800 */
[----:B------:R-:W-:-:S03]  /*57810*/  IADD3 R19, P4, R19, UR16, RZ ;  /* 0x0000001013137c10 */ /* 0x000fc6000ff9e0ff */
[----:B------:R1:W-:Y:S01]  /*57820*/  LDGSTS.E [R3+0xe000], desc[UR14][R8.64], P1 ;  /* 0x0e00000008037fae */ /* 0x0003e2000892184e */
[----:B------:R-:W-:-:S03]  /*57830*/  IADD3 R16, P5, R16, UR16, RZ ;  /* 0x0000001010107c10 */ /* 0x000fc6000ffbe0ff */
[----:B------:R-:W-:Y:S01]  /*57840*/  STL [R1+0x1738], R19 ;  /* 0x0017381301007387 */ /* 0x000fe20000100800 */
[----:B-1----:R-:W-:Y:S01]  /*57850*/  MOV R8, R43 ;  /* 0x0000002b00087202 */ /* 0x002fe20000000f00 */
[----:B------:R-:W-:-:S05]  /*57860*/  IMAD.MOV.U32 R9, RZ, RZ, R45 ;  /* 0x000000ffff097224 */ /* 0x000fca00078e002d */
[----:B------:R1:W-:Y:S02]  /*57870*/  LDGSTS.E [R3+0xe080], desc[UR14][R8.64], P2 ;  /* 0x0e08000008037fae */ /* 0x0003e4000912184e */
[----:B-1----:R-:W-:Y:S02]  /*57880*/  MOV R8, R19 ;  /* 0x0000001300087202 */ /* 0x002fe40000000f00 */
[----:B------:R-:W-:-:S05]  /*57890*/  IADD3.X R42, R42, UR9, RZ, P4, !PT ;  /* 0x000000092a2a7c10 */ /* 0x000fca000a7fe4ff */
[----:B------:R1:W-:Y:S01]  /*578a0*/  STL [R1+0x1734], R42 ;  /* 0x0017342a01007387 */ /* 0x0003e20000100800 */
[----:B------:R-:W-:Y:S01]  /*578b0*/  IMAD.MOV.U32 R9, RZ, RZ, R42 ;  /* 0x000000ffff097224 */ /* 0x000fe200078e002a */
[----:B------:R-:W-:Y:S02]  /*578c0*/  IADD3.X R17, R17, UR9, RZ, P5, !PT ;  /* 0x0000000911117c10 */ /* 0x000fe4000affe4ff */
[----:B------:R1:W-:Y:S04]  /*578d0*/  STL [R1+0x1740], R16 ;  /* 0x0017401001007387 */ /* 0x0003e80000100800 */
[----:B------:R1:W-:Y:S04]  /*578e0*/  LDGSTS.E [R3+0xe100], desc[UR14][R8.64], P3 ;  /* 0x0e10000008037fae */ /* 0x0003e8000992184e */
[----:B-1----:R-:W2:Y:S04]  /*578f0*/  LDL.LU R42, [R1+0x948] ;  /* 0x00094800012a7983 */ /* 0x002ea80000300800 */
[----:B------:R1:W-:Y:S04]  /*57900*/  STL [R1+0x173c], R17 ;  /* 0x00173c1101007387 */ /* 0x0003e80000100800 */
[----:B------:R-:W2:Y:S01]  /*57910*/  LDL.LU R45, [R1+0x944] ;  /* 0x00094400012d7983 */ /* 0x000ea20000300800 */
[----:B------:R-:W-:-:S03]  /*57920*/  MOV R8, R16 ;  /* 0x0000001000087202 */ /* 0x000fc60000000f00 */
[----:B------:R-:W2:Y:S01]  /*57930*/  LDL.LU R43, [R1+0x94c] ;  /* 0x00094c00012b7983 */ /* 0x000ea20000300800 */
[----:B------:R-:W-:-:S03]  /*57940*/  IMAD.MOV.U32 R9, RZ, RZ, R17 ;  /* 0x000000ffff097224 */ /* 0x000fc600078e0011 */
[----:B------:R-:W2:Y:S04]  /*57950*/  LDL.LU R16, [R1+0x950] ;  /* 0x0009500001107983 */ /* 0x000ea80000300800 */
[----:B------:R-:W2:Y:S04]  /*57960*/  LDL.LU R19, [R1+0x954] ;  /* 0x0009540001137983 */ /* 0x000ea80000300800 */
[----:B-1----:R-:W2:Y:S04]  /*57970*/  LDL.LU R17, [R1+0x958] ;  /* 0x0009580001117983 */ /* 0x002ea80000300800 */
[----:B------:R1:W-:Y:S01]  /*57980*/  LDGSTS.E [R3+0xe180], desc[UR14][R8.64], P0 ;  /* 0x0e18000008037fae */ /* 0x0003e2000812184e */
[----:B---3--:R-:W-:-:S04]  /*57990*/  IADD3 R46, P4, R46, UR16, RZ ;  /* 0x000000102e2e7c10 */ /* 0x008fc8000ff9e0ff */
[----:B-1----:R-:W-:Y:S02]  /*579a0*/  MOV R8, R46 ;  /* 0x0000002e00087202 */ /* 0x002fe40000000f00 */
[----:B----4-:R-:W-:Y:S02]  /*579b0*/  IADD3 R10, P5, R10, UR16, RZ ;  /* 0x000000100a0a7c10 */ /* 0x010fe4000ffbe0ff */
[----:B------:R-:W-:Y:S01]  /*579c0*/  IADD3.X R47, R47, UR9, RZ, P4, !PT ;  /* 0x000000092f2f7c10 */ /* 0x000fe2000a7fe4ff */
[----:B------:R-:W-:Y:S04]  /*579d0*/  STL [R1+0x1828], R46 ;  /* 0x0018282e01007387 */ /* 0x000fe80000100800 */
[----:B------:R-:W-:Y:S01]  /*579e0*/  IMAD.MOV.U32 R9, RZ, RZ, R47 ;  /* 0x000000ffff097224 */ /* 0x000fe200078e002f */
[----:B------:R-:W-:Y:S01]  /*579f0*/  IADD3.X R41, R41, UR9, RZ, P5, !PT ;  /* 0x0000000929297c10 */ /* 0x000fe2000affe4ff */
[----:B------:R-:W-:Y:S04]  /*57a00*/  STL [R1+0x1824], R47 ;  /* 0x0018242f01007387 */ /* 0x000fe80000100800 */
[----:B------:R1:W-:Y:S01]  /*57a10*/  LDGSTS.E [R3+0xf000], desc[UR14][R8.64], P1 ;  /* 0x0f00000008037fae */ /* 0x0003e2000892184e */
[----:B------:R-:W-:-:S03]  /*57a20*/  IADD3 R40, P4, R40, UR16, RZ ;  /* 0x0000001028287c10 */ /* 0x000fc6000ff9e0ff */
[----:B------:R-:W-:Y:S01]  /*57a30*/  STL [R1+0x1830], R10 ;  /* 0x0018300a01007387 */ /* 0x000fe20000100800 */
[----:B------:R-:W-:-:S03]  /*57a40*/  IADD3 R11, P5, R11, UR16, RZ ;  /* 0x000000100b0b7c10 */ /* 0x000fc6000ffbe0ff */
[----:B------:R3:W-:Y:S01]  /*57a50*/  STL [R1+0x182c], R41 ;  /* 0x00182c2901007387 */ /* 0x0007e20000100800 */
[----:B-1----:R-:W-:Y:S01]  /*57a60*/  MOV R8, R10 ;  /* 0x0000000a00087202 */ /* 0x002fe20000000f00 */
[----:B------:R-:W-:-:S05]  /*57a70*/  IMAD.MOV.U32 R9, RZ, RZ, R41 ;  /* 0x000000ffff097224 */ /* 0x000fca00078e0029 */
[----:B------:R1:W-:Y:S04]  /*57a80*/  LDGSTS.E [R3+0xf080], desc[UR14][R8.64], P2 ;  /* 0x0f08000008037fae */ /* 0x0003e8000912184e */
[----:B---3--:R-:W3:Y:S04]  /*57a90*/  LDL.LU R41, [R1+0x960] ;  /* 0x0009600001297983 */ /* 0x008ee80000300800 */
[----:B------:R-:W4:Y:S04]  /*57aa0*/  LDL.LU R10, [R1+0xa48] ;  /* 0x000a4800010a7983 */ /* 0x000f280000300800 */
[----:B------:R-:W-:Y:S01]  /*57ab0*/  STL [R1+0x1838], R40 ;  /* 0x0018382801007387 */ /* 0x000fe20000100800 */
[----:B-1----:R-:W-:-:S02]  /*57ac0*/  MOV R8, R40 ;  /* 0x0000002800087202 */ /* 0x002fc40000000f00 */
[----:B--2---:R-:W-:-:S05]  /*57ad0*/  IADD3.X R44, R44, UR9, RZ, P4, !PT ;  /* 0x000000092c2c7c10 */ /* 0x004fca000a7fe4ff */
[----:B------:R1:W-:Y:S01]  /*57ae0*/  STL [R1+0x1834], R44 ;  /* 0x0018342c01007387 */ /* 0x0003e20000100800 */
[----:B------:R-:W-:Y:S01]  /*57af0*/  IMAD.MOV.U32 R9, RZ, RZ, R44 ;  /* 0x000000ffff097224 */ /* 0x000fe200078e002c */
[----:B------:R-:W-:Y:S02]  /*57b00*/  IADD3.X R18, R18, UR9, RZ, P5, !PT ;  /* 0x0000000912127c10 */ /* 0x000fe4000affe4ff */
[----:B------:R-:W-:Y:S04]  /*57b10*/  STL [R1+0x1840], R11 ;  /* 0x0018400b01007387 */ /* 0x000fe80000100800 */
[----:B------:R2:W-:Y:S04]  /*57b20*/  LDGSTS.E [R3+0xf100], desc[UR14][R8.64], P3 ;  /* 0x0f10000008037fae */ /* 0x0005e8000992184e */
[----:B-1----:R-:W4:Y:S04]  /*57b30*/  LDL.LU R44, [R1+0x95c] ;  /* 0x00095c00012c7983 */ /* 0x002f280000300800 */
[----:B------:R1:W-:Y:S04]  /*57b40*/  STL [R1+0x183c], R18 ;  /* 0x00183c1201007387 */ /* 0x0003e80000100800 */
[----:B------:R-:W4:Y:S01]  /*57b50*/  LDL.LU R40, [R1+0xa44] ;  /* 0x000a440001287983 */ /* 0x000f220000300800 */
[----:B--2---:R-:W-:Y:S01]  /*57b60*/  MOV R8, R11 ;  /* 0x0000000b00087202 */ /* 0x004fe20000000f00 */
[----:B------:R-:W-:-:S02]  /*57b70*/  IMAD.MOV.U32 R9, RZ, RZ, R18 ;  /* 0x000000ffff097224 */ /* 0x000fc400078e0012 */
[----:B-1----:R-:W2:Y:S04]  /*57b80*/  LDL.LU R18, [R1+0xa50] ;  /* 0x000a500001127983 */ /* 0x002ea80000300800 */
[----:B------:R-:W2:Y:S04]  /*57b90*/  LDL.LU R11, [R1+0xa58] ;  /* 0x000a5800010b7983 */ /* 0x000ea80000300800 */
[----:B------:R1:W-:Y:S02]  /*57ba0*/  LDGSTS.E [R3+0xf180], desc[UR14][R8.64], P0 ;  /* 0x0f18000008037fae */ /* 0x0003e4000812184e */
[----:B-1----:R-:W-:-:S04]  /*57bb0*/  LOP3.LUT R3, R62, 0x10, RZ, 0x3c, !PT ;  /* 0x000000103e037812 */ /* 0x002fc800078e3cff */
[----:B------:R-:W-:Y:S02]  /*57bc0*/  IADD3 R3, R3, UR12, RZ ;  /* 0x0000000c03037c10 */ /* 0x000fe4000fffe0ff */
[----:B------:R-:W-:-:S04]  /*57bd0*/  IADD3 R42, P4, R42, UR16, RZ ;  /* 0x000000102a2a7c10 */ /* 0x000fc8000ff9e0ff */
[----:B------:R-:W-:Y:S01]  /*57be0*/  IADD3.X R45, R45, UR9, RZ, P4, !PT ;  /* 0x000000092d2d7c10 */ /* 0x000fe2000a7fe4ff */
[----:B------:R-:W-:Y:S03]  /*57bf0*/  STL [R1+0x948], R42 ;  /* 0x0009482a01007387 */ /* 0x000fe60000100800 */
[----:B------:R-:W-:Y:S01]  /*57c00*/  MOV R9, R45 ;  /* 0x0000002d00097202 */ /* 0x000fe20000000f00 */
[----:B------:R1:W-:Y:S01]  /*57c10*/  STL [R1+0x944], R45 ;  /* 0x0009442d01007387 */ /* 0x0003e20000100800 */
[----:B------:R-:W-:Y:S01]  /*57c20*/  IADD3 R16, P4, R16, UR16, RZ ;  /* 0x0000001010107c10 */ /* 0x000fe2000ff9e0ff */
[----:B------:R-:W-:-:S03]  /*57c30*/  IMAD.MOV.U32 R8, RZ, RZ, R42 ;  /* 0x000000ffff087224 */ /* 0x000fc600078e002a */
[----:B------:R-:W-:Y:S02]  /*57c40*/  IADD3.X R43, R43, UR9, RZ, P4, !PT ;  /* 0x000000092b2b7c10 */ /* 0x000fe4000a7fe4ff */
[----:B------:R1:W-:Y:S04]  /*57c50*/  LDGSTS.E [R3+0x200], desc[UR14][R8.64], P1 ;  /* 0x0020000008037fae */ /* 0x0003e8000892184e */
[----:B-1----:R-:W2:Y:S01]  /*57c60*/  LDL.LU R45, [R1+0xa4c] ;  /* 0x000a4c00012d7983 */ /* 0x002ea20000300800 */
[----:B------:R-:W-:-:S03]  /*57c70*/  IADD3 R17, P5, R17, UR16, RZ ;  /* 0x0000001011117c10 */ /* 0x000fc6000ffbe0ff */
[----:B------:R-:W2:Y:S01]  /*57c80*/  LDL.LU R42, [R1+0xa54] ;  /* 0x000a5400012a7983 */ /* 0x000ea20000300800 */
[----:B------:R-:W-:-:S03]  /*57c90*/  IADD3.X R19, R19, UR9, RZ, P5, !PT ;  /* 0x0000000913137c10 */ /* 0x000fc6000affe4ff */
[----:B------:R1:W-:Y:S01]  /*57ca0*/  STL [R1+0x950], R16 ;  /* 0x0009501001007387 */ /* 0x0003e20000100800 */
[----:B------:R-:W-:-:S03]  /*57cb0*/  IMAD.MOV.U32 R8, RZ, RZ, R16 ;  /* 0x000000ffff087224 */ /* 0x000fc600078e0010 */
[----:B------:R1:W-:Y:S04]  /*57cc0*/  STL [R1+0x94c], R43 ;  /* 0x00094c2b01007387 */ /* 0x0003e80000100800 */
[----:B------:R1:W-:Y:S01]  /*57cd0*/  STL [R1+0x958], R17 ;  /* 0x0009581101007387 */ /* 0x0003e20000100800 */
[----:B------:R-:W-:-:S03]  /*57ce0*/  MOV R9, R43 ;  /* 0x0000002b00097202 */ /* 0x000fc60000000f00 */
[----:B-1----:R-:W2:Y:S04]  /*57cf0*/  LDL.LU R16, [R1+0xa60] ;  /* 0x000a600001107983 */ /* 0x002ea80000300800 */
[----:B------:R1:W-:Y:S04]  /*57d00*/  STL [R1+0x954], R19 ;  /* 0x0009541301007387 */ /* 0x0003e80000100800 */
[----:B------:R-:W2:Y:S04]  /*57d10*/  LDL.LU R46, [R1+0xb48] ;  /* 0x000b4800012e7983 */ /* 0x000ea80000300800 */
[----:B------:R-:W2:Y:S04]  /*57d20*/  LDL.LU R43, [R1+0xa5c] ;  /* 0x000a5c00012b7983 */ /* 0x000ea80000300800 */
[----:B------:R-:W2:Y:S04]  /*57d30*/  LDL.LU R47, [R1+0xb44] ;  /* 0x000b4400012f7983 */ /* 0x000ea80000300800 */
[----:B------:R1:W-:Y:S02]  /*57d40*/  LDGSTS.E [R3+0x280], desc[UR14][R8.64], P2 ;  /* 0x0028000008037fae */ /* 0x0003e4000912184e */
[----:B-1----:R-:W-:Y:S01]  /*57d50*/  IMAD.MOV.U32 R8, RZ, RZ, R17 ;  /* 0x000000ffff087224 */ /* 0x002fe200078e0011 */
[----:B------:R-:W-:Y:S01]  /*57d60*/  MOV R9, R19 ;  /* 0x0000001300097202 */ /* 0x000fe20000000f00 */
[----:B------:R-:W2:Y:S01]  /*57d70*/  LDL.LU R17, [R1+0xb50] ;  /* 0x000b500001117983 */ /* 0x000ea20000300800 */
[----:B---3--:R-:W-:-:S03]  /*57d80*/  IADD3 R41, P4, R41, UR16, RZ ;  /* 0x0000001029297c10 */ /* 0x008fc6000ff9e0ff */
[----:B------:R-:W3:Y:S01]  /*57d90*/  LDL.LU R19, [R1+0xb58] ;  /* 0x000b580001137983 */ /* 0x000ee20000300800 */
[----:B----4-:R-:W-:-:S03]  /*57da0*/  IADD3 R10, P5, R10, UR16, RZ ;  /* 0x000000100a0a7c10 */ /* 0x010fc6000ffbe0ff */
[----:B------:R1:W-:Y:S04]  /*57db0*/  STL [R1+0x960], R41 ;  /* 0x0009602901007387 */ /* 0x0003e80000100800 */
[----:B------:R4:W-:Y:S02]  /*57dc0*/  LDGSTS.E [R3+0x300], desc[UR14][R8.64], P3 ;  /* 0x0030000008037fae */ /* 0x0009e4000992184e */
[----:B----4-:R-:W-:Y:S01]  /*57dd0*/  IMAD.MOV.U32 R8, RZ, RZ, R41 ;  /* 0x000000ffff087224 */ /* 0x010fe200078e0029 */
[----:B------:R-:W-:-:S05]  /*57de0*/  IADD3.X R44, R44, UR9, RZ, P4, !PT ;  /* 0x000000092c2c7c10 */ /* 0x000fca000a7fe4ff */
[----:B------:R4:W-:Y:S01]  /*57df0*/  STL [R1+0x95c], R44 ;  /* 0x00095c2c01007387 */ /* 0x0009e20000100800 */
[----:B------:R-:W-:-:S03]  /*57e00*/  IADD3.X R40, R40, UR9, RZ, P5, !PT ;  /* 0x0000000928287c10 */ /* 0x000fc6000affe4ff */
[----:B------:R2:W-:Y:S01]  /*57e10*/  STL [R1+0xa48], R10 ;  /* 0x000a480a01007387 */ /* 0x0005e20000100800 */
[----:B------:R-:W-:-:S03]  /*57e20*/  MOV R9, R44 ;  /* 0x0000002c00097202 */ /* 0x000fc60000000f00 */
[----:B-1----:R-:W3:Y:S04]  /*57e30*/  LDL.LU R41, [R1+0xb4c] ;  /* 0x000b4c0001297983 */ /* 0x002ee80000300800 */
[----:B------:R1:W-:Y:S04]  /*57e40*/  STL [R1+0xa44], R40 ;  /* 0x000a442801007387 */ /* 0x0003e80000100800 */
[----:B----4-:R-:W4:Y:S01]  /*57e50*/  LDL.LU R44, [R1+0xb54] ;  /* 0x000b5400012c7983 */ /* 0x010f220000300800 */
[----:B--2---:R-:W-:-:S03]  /*57e60*/  IADD3 R18, P4, R18, UR16, RZ ;  /* 0x0000001012127c10 */ /* 0x004fc6000ff9e0ff */
[----:B------:R2:W-:Y:S01]  /*57e70*/  LDGSTS.E [R3+0x380], desc[UR14][R8.64], P0 ;  /* 0x0038000008037fae */ /* 0x0005e2000812184e */
[----:B------:R-:W-:Y:S01]  /*57e80*/  IADD3 R11, P5, R11, UR16, RZ ;  /* 0x000000100b0b7c10 */ /* 0x000fe2000ffbe0ff */
[----:B--2---:R-:W-:Y:S01]  /*57e90*/  IMAD.MOV.U32 R8, RZ, RZ, R10 ;  /* 0x000000ffff087224 */ /* 0x004fe200078e000a */
[----:B------:R-:W-:Y:S01]  /*57ea0*/  MOV R9, R40 ;  /* 0x0000002800097202 */ /* 0x000fe20000000f00 */
[----:B------:R-:W2:Y:S04]  /*57eb0*/  LDL.LU R10, [R1+0xb60] ;  /* 0x000b6000010a7983 */ /* 0x000ea80000300800 */
[----:B-1----:R-:W2:Y:S04]  /*57ec0*/  LDL.LU R40, [R1+0xc48] ;  /* 0x000c480001287983 */ /* 0x002ea80000300800 */
[----:B------:R1:W-:Y:S04]  /*57ed0*/  STL [R1+0xa50], R18 ;  /* 0x000a501201007387 */ /* 0x0003e80000100800 */
[----:B------:R1:W-:Y:S02]  /*57ee0*/  LDGSTS.E [R3+0x1200], desc[UR14][R8.64], P1 ;  /* 0x0120000008037fae */ /* 0x0003e4000892184e */
[----:B-1----:R-:W-:Y:S01]  /*57ef0*/  IMAD.MOV.U32 R8, RZ, RZ, R18 ;  /* 0x000000ffff087224 */ /* 0x002fe200078e0012 */
[----:B------:R-:W-:-:S02]  /*57f00*/  IADD3.X R45, R45, UR9, RZ, P4, !PT ;  /* 0x000000092d2d7c10 */ /* 0x000fc4000a7fe4ff */
[----:B------:R-:W-:-:S03]  /*57f10*/  IADD3.X R42, R42, UR9, RZ, P5, !PT ;  /* 0x000000092a2a7c10 */ /* 0x000fc6000affe4ff */
[----:B------:R1:W-:Y:S01]  /*57f20*/  STL [R1+0xa4c], R45 ;  /* 0x000a4c2d01007387 */ /* 0x0003e20000100800 */
[----:B------:R-:W-:-:S03]  /*57f30*/  MOV R9, R45 ;  /* 0x0000002d00097202 */ /* 0x000fc60000000f00 */
[----:B------:R-:W-:Y:S04]  /*57f40*/  STL [R1+0xa58], R11 ;  /* 0x000a580b01007387 */ /* 0x000fe80000100800 */
[----:B------:R-:W2:Y:S04]  /*57f50*/  LDL.LU R18, [R1+0xb5c] ;  /* 0x000b5c0001127983 */ /* 0x000ea80000300800 */
[----:B------:R1:W-:Y:S01]  /*57f60*/  STL [R1+0xa54], R42 ;  /* 0x000a542a01007387 */ /* 0x0003e20000100800 */
[----:B------:R-:W-:-:S03]  /*57f70*/  IADD3 R16, P4, R16, UR16, RZ ;  /* 0x0000001010107c10 */ /* 0x000fc6000ff9e0ff */
[----:B-1----:R-:W2:Y:S04]  /*57f80*/  LDL.LU R45, [R1+0xc44] ;  /* 0x000c4400012d7983 */ /* 0x002ea80000300800 */
[----:B------:R1:W-:Y:S01]  /*57f90*/  LDGSTS.E [R3+0x1280], desc[UR14][R8.64], P2 ;  /* 0x0128000008037fae */ /* 0x0003e2000912184e */
[----:B------:R-:W-:Y:S02]  /*57fa0*/  IADD3 R46, P5, R46, UR16, RZ ;  /* 0x000000102e2e7c10 */ /* 0x000fe4000ffbe0ff */
[----:B------:R-:W-:Y:S01]  /*57fb0*/  IADD3.X R43, R43, UR9, RZ, P4, !PT ;  /* 0x000000092b2b7c10 */ /* 0x000fe2000a7fe4ff */
[----:B-1----:R-:W-:Y:S01]  /*57fc0*/  IMAD.MOV.U32 R8, RZ, RZ, R11 ;  /* 0x000000ffff087224 */ /* 0x002fe200078e000b */
[----:B------:R-:W-:Y:S02]  /*57fd0*/  MOV R9, R42 ;  /* 0x0000002a00097202 */ /* 0x000fe40000000f00 */
[----:B------:R-:W2:Y:S01]  /*57fe0*/  LDL.LU R42, [R1+0xc50] ;  /* 0x000c5000012a7983 */ /* 0x000ea20000300800 */
[----:B------:R-:W-:-:S03]  /*57ff0*/  IADD3.X R47, R47, UR9, RZ, P5, !PT ;  /* 0x000000092f2f7c10 */ /* 0x000fc6000affe4ff */
[----:B------:R-:W2:Y:S04]  /*58000*/  LDL.LU R11, [R1+0xc58] ;  /* 0x000c5800010b7983 */ /* 0x000ea80000300800 */
[----:B------:R-:W-:Y:S04]  /*58010*/  STL [R1+0xa60], R16 ;  /* 0x000a601001007387 */ /* 0x000fe80000100800 */
[----:B------:R1:W-:Y:S04]  /*58020*/  LDGSTS.E [R3+0x1300], desc[UR14][R8.64], P3 ;  /* 0x0130000008037fae */ /* 0x0003e8000992184e */
[----:B------:R1:W-:Y:S04]  /*58030*/  STL [R1+0xa5c], R43 ;  /* 0x000a5c2b01007387 */ /* 0x0003e80000100800 */
[----:B------:R-:W-:Y:S01]  /*58040*/  STL [R1+0xb48], R46 ;  /* 0x000b482e01007387 */ /* 0x000fe20000100800 */
[----:B-1----:R-:W-:-:S03]  /*58050*/  MOV R9, R43 ;  /* 0x0000002b00097202 */ /* 0x002fc60000000f00 */
[----:B------:R-:W2:Y:S01]  /*58060*/  LDL.LU R43, [R1+0xc4c] ;  /* 0x000c4c00012b7983 */ /* 0x000ea20000300800 */
[----:B------:R-:W-:-:S03]  /*58070*/  IMAD.MOV.U32 R8, RZ, RZ, R16 ;  /* 0x000000ffff087224 */ /* 0x000fc600078e0010 */
[----:B------:R-:W-:Y:S01]  /*58080*/  STL [R1+0xb44], R47 ;  /* 0x000b442f01007387 */ /* 0x000fe20000100800 */
[----:B------:R-:W-:-:S03]  /*58090*/  IADD3 R17, P4, R17, UR16, RZ ;  /* 0x0000001011117c10 */ /* 0x000fc6000ff9e0ff */
[----:B------:R-:W2:Y:S01]  /*580a0*/  LDL.LU R16, [R1+0xc54] ;  /* 0x000c540001107983 */ /* 0x000ea20000300800 */
[----:B---3--:R-:W-:-:S03]  /*580b0*/  IADD3 R19, P5, R19, UR16, RZ ;  /* 0x0000001013137c10 */ /* 0x008fc6000ffbe0ff */
[----:B------:R1:W-:Y:S04]  /*580c0*/  LDGSTS.E [R3+0x1380], desc[UR14][R8.64], P0 ;  /* 0x0138000008037fae */ /* 0x0003e8000812184e */
[----:B------:R-:W-:Y:S01]  /*580d0*/  STL [R1+0xb50], R17 ;  /* 0x000b501101007387 */ /* 0x000fe20000100800 */
[----:B-1----:R-:W-:Y:S01]  /*580e0*/  IMAD.MOV.U32 R8, RZ, RZ, R46 ;  /* 0x000000ffff087224 */ /* 0x002fe200078e002e */
[----:B------:R-:W-:-:S05]  /*580f0*/  MOV R9, R47 ;  /* 0x0000002f00097202 */ /* 0x000fca0000000f00 */
[----:B------:R1:W-:Y:S02]  /*58100*/  LDGSTS.E [R3+0x2200], desc[UR14][R8.64], P1 ;  /* 0x0220000008037fae */ /* 0x0003e4000892184e */
[----:B-1----:R-:W-:Y:S01]  /*58110*/  IMAD.MOV.U32 R8, RZ, RZ, R17 ;  /* 0x000000ffff087224 */ /* 0x002fe200078e0011 */
[----:B------:R-:W-:-:S04]  /*58120*/  IADD3.X R41, R41, UR9, RZ, P4, !PT ;  /* 0x0000000929297c10 */ /* 0x000fc8000a7fe4ff */
[----:B------:R-:W-:Y:S01]  /*58130*/  MOV R9, R41 ;  /* 0x0000002900097202 */ /* 0x000fe20000000f00 */
[----:B------:R1:W-:Y:S01]  /*58140*/  STL [R1+0xb4c], R41 ;  /* 0x000b4c2901007387 */ /* 0x0003e20000100800 */
[----:B----4-:R-:W-:-:S03]  /*58150*/  IADD3.X R44, R44, UR9, RZ, P5, !PT ;  /* 0x000000092c2c7c10 */ /* 0x010fc6000affe4ff */
[----:B------:R-:W-:Y:S04]  /*58160*/  STL [R1+0xb58], R19 ;  /* 0x000b581301007387 */ /* 0x000fe80000100800 */
[----:B------:R3:W-:Y:S04]  /*58170*/  LDGSTS.E [R3+0x2280], desc[UR14][R8.64], P2 ;  /* 0x0228000008037fae */ /* 0x0007e8000912184e */
[----:B-1----:R-:W4:Y:S04]  /*58180*/  LDL.LU R41, [R1+0xc60] ;  /* 0x000c600001297983 */ /* 0x002f280000300800 */
[----:B------:R1:W-:Y:S04]  /*58190*/  STL [R1+0xb54], R44 ;  /* 0x000b542c01007387 */ /* 0x0003e80000100800 */
[----:B------:R-:W4:Y:S01]  /*581a0*/  LDL.LU R17, [R1+0xd48] ;  /* 0x000d480001117983 */ /* 0x000f220000300800 */
[----:B---3--:R-:W-:Y:S01]  /*581b0*/  MOV R9, R44 ;  /* 0x0000002c00097202 */ /* 0x008fe20000000f00 */
[----:B------:R-:W-:-:S02]  /*581c0*/  IMAD.MOV.U32 R8, RZ, RZ, R19 ;  /* 0x000000ffff087224 */ /* 0x000fc400078e0013 */
[----:B-1----:R-:W3:Y:S04]  /*581d0*/  LDL.LU R44, [R1+0xc5c] ;  /* 0x000c5c00012c7983 */ /* 0x002ee80000300800 */
[----:B------:R-:W3:Y:S01]  /*581e0*/  LDL.LU R19, [R1+0xd44] ;  /* 0x000d440001137983 */ /* 0x000ee20000300800 */
[----:B--2---:R-:W-:Y:S02]  /*581f0*/  IADD3 R10, P4, R10, UR16, RZ ;  /* 0x000000100a0a7c10 */ /* 0x004fe4000ff9e0ff */
[----:B------:R-:W-:Y:S01]  /*58200*/  IADD3 R40, P5, R40, UR16, RZ ;  /* 0x0000001028287c10 */ /* 0x000fe2000ffbe0ff */
[----:B------:R1:W-:Y:S04]  /*58210*/  LDGSTS.E [R3+0x2300], desc[UR14][R8.64], P3 ;  /* 0x0230000008037fae */ /* 0x0003e8000992184e */
[----:B------:R-:W-:Y:S01]  /*58220*/  STL [R1+0xb60], R10 ;  /* 0x000b600a01007387 */ /* 0x000fe20000100800 */
[----:B-1----:R-:W-:Y:S01]  /*58230*/  IMAD.MOV.U32 R8, RZ, RZ, R10 ;  /* 0x000000ffff087224 */ /* 0x002fe200078e000a */
[----:B------:R-:W-:-:S04]  /*58240*/  IADD3.X R18, R18, UR9, RZ, P4, !PT ;  /* 0x0000000912127c10 */ /* 0x000fc8000a7fe4ff */
[----:B------:R-:W-:Y:S01]  /*58250*/  MOV R9, R18 ;  /* 0x0000001200097202 */ /* 0x000fe20000000f00 */
[----:B------:R1:W-:Y:S01]  /*58260*/  STL [R1+0xb5c], R18 ;  /* 0x000b5c1201007387 */ /* 0x0003e20000100800 */
[----:B------:R-:W-:-:S03]  /*58270*/  IADD3.X R45, R45, UR9, RZ, P5, !PT ;  /* 0x000000092d2d7c10 */ /* 0x000fc6000affe4ff */
[----:B------:R-:W-:Y:S04]  /*58280*/  STL [R1+0xc48], R40 ;  /* 0x000c482801007387 */ /* 0x000fe80000100800 */
[----:B------:R2:W-:Y:S04]  /*58290*/  LDGSTS.E [R3+0x2380], desc[UR14][R8.64], P0 ;  /* 0x0238000008037fae */ /* 0x0005e8000812184e */
[----:B-1----:R-:W3:Y:S04]  /*582a0*/  LDL.LU R18, [R1+0xd50] ;  /* 0x000d500001127983 */ /* 0x002ee80000300800 */
[----:B------:R1:W-:Y:S04]  /*582b0*/  STL [R1+0xc44], R45 ;  /* 0x000c442d01007387 */ /* 0x0003e80000100800 */
[----:B------:R-:W3:Y:S01]  /*582c0*/  LDL.LU R10, [R1+0xd58] ;  /* 0x000d5800010a7983 */ /* 0x000ee20000300800 */
[----:B--2---:R-:W-:-:S02]  /*582d0*/  MOV R9, R45 ;  /* 0x0000002d00097202 */ /* 0x004fc40000000f00 */
[----:B------:R-:W-:Y:S01]  /*582e0*/  IADD3 R42, P4, R42, UR16, RZ ;  /* 0x000000102a2a7c10 */ /* 0x000fe2000ff9e0ff */
[----:B-1----:R-:W2:Y:S01]  /*582f0*/  LDL.LU R45, [R1+0xd4c] ;  /* 0x000d4c00012d7983 */ /* 0x002ea20000300800 */
[----:B------:R-:W-:Y:S01]  /*58300*/  IMAD.MOV.U32 R8, RZ, RZ, R40 ;  /* 0x000000ffff087224 */ /* 0x000fe200078e0028 */
[----:B------:R-:W-:Y:S02]  /*58310*/  IADD3 R11, P5, R11, UR16, RZ ;  /* 0x000000100b0b7c10 */ /* 0x000fe4000ffbe0ff */
[----:B------:R-:W2:Y:S04]  /*58320*/  LDL.LU R40, [R1+0xd54] ;  /* 0x000d540001287983 */ /* 0x000ea80000300800 */
[----:B------:R1:W-:Y:S04]  /*58330*/  STL [R1+0xc50], R42 ;  /* 0x000c502a01007387 */ /* 0x0003e80000100800 */
[----:B------:R1:W-:Y:S01]  /*58340*/  LDGSTS.E [R3+0x3200], desc[UR14][R8.64], P1 ;  /* 0x0320000008037fae */ /* 0x0003e2000892184e */
[----:B------:R-:W-:Y:S01]  /*58350*/  IADD3.X R43, R43, UR9, RZ, P4, !PT ;  /* 0x000000092b2b7c10 */ /* 0x000fe2000a7fe4ff */
[----:B-1----:R-:W-:-:S04]  /*58360*/  IMAD.MOV.U32 R8, RZ, RZ, R42 ;  /* 0x000000ffff087224 */ /* 0x002fc800078e002a */
[----:B------:R1:W-:Y:S01]  /*58370*/  STL [R1+0xc4c], R43 ;  /* 0x000c4c2b01007387 */ /* 0x0003e20000100800 */
[----:B------:R-:W-:-:S03]  /*58380*/  IADD3.X R16, R16, UR9, RZ, P5, !PT ;  /* 0x0000000910107c10 */ /* 0x000fc6000affe4ff */
[----:B------:R1:W-:Y:S01]  /*58390*/  STL [R1+0xc58], R11 ;  /* 0x000c580b01007387 */ /* 0x0003e20000100800 */
[----:B------:R-:W-:-:S03]  /*583a0*/  MOV R9, R43 ;  /* 0x0000002b00097202 */ /* 0x000fc60000000f00 */
[----:B------:R-:W2:Y:S04]  /*583b0*/  LDL.LU R42, [R1+0xd60] ;  /* 0x000d6000012a7983 */ /* 0x000ea80000300800 */
[----:B------:R1:W-:Y:S04]  /*583c0*/  STL [R1+0xc54], R16 ;  /* 0x000c541001007387 */ /* 0x0003e80000100800 */
[----:B------:R-:W2:Y:S04]  /*583d0*/  LDL.LU R46, [R1+0xe48] ;  /* 0x000e4800012e7983 */ /* 0x000ea80000300800 */
[----:B-1----:R-:W2:Y:S04]  /*583e0*/  LDL.LU R43, [R1+0xd5c] ;  /* 0x000d5c00012b7983 */ /* 0x002ea80000300800 */
[----:B------:R-:W2:Y:S04]  /*583f0*/  LDL.LU R47, [R1+0xe44] ;  /* 0x000e4400012f7983 */ /* 0x000ea80000300800 */
[----:B------:R1:W-:Y:S02]  /*58400*/  LDGSTS.E [R3+0x3280], desc[UR14][R8.64], P2 ;  /* 0x0328000008037fae */ /* 0x0003e4000912184e */
[----:B-1----:R-:W-:Y:S01]  /*58410*/  IMAD.MOV.U32 R8, RZ, RZ, R11 ;  /* 0x000000ffff087224 */ /* 0x002fe200078e000b */
[----:B------:R-:W-:Y:S01]  /*58420*/  MOV R9, R16 ;  /* 0x0000001000097202 */ /* 0x000fe20000000f00 */
[----:B------:R-:W2:Y:S04]  /*58430*/  LDL.LU R11, [R1+0xe50] ;  /* 0x000e5000010b7983 */ /* 0x000ea80000300800 */
[----:B------:R-:W2:Y:S04]  /*58440*/  LDL.LU R16, [R1+0xe58] ;  /* 0x000e580001107983 */ /* 0x000ea80000300800 */
[----:B------:R1:W-:Y:S01]  /*58450*/  LDGSTS.E [R3+0x3300], desc[UR14][R8.64], P3 ;  /* 0x0330000008037fae */ /* 0x0003e2000992184e */
[----:B----4-:R-:W-:-:S05]  /*58460*/  IADD3 R41, P4, R41, UR16, RZ ;  /* 0x0000001029297c10 */ /* 0x010fca000ff9e0ff */
[----:B------:R4:W-:Y:S01]  /*58470*/  STL [R1+0xc60], R41 ;  /* 0x000c602901007387 */ /* 0x0009e20000100800 */
[----:B------:R-:W-:Y:S02]  /*58480*/  IADD3 R17, P5, R17, UR16, RZ ;  /* 0x0000001011117c10 */ /* 0x000fe4000ffbe0ff */
[----:B---3--:R-:W-:Y:S01]  /*58490*/  IADD3.X R44, R44, UR9, RZ, P4, !PT ;  /* 0x000000092c2c7c10 */ /* 0x008fe2000a7fe4ff */
[----:B-1----:R-:W-:Y:S01]  /*584a0*/  IMAD.MOV.U32 R8, RZ, RZ, R41 ;  /* 0x000000ffff087224 */ /* 0x002fe200078e0029 */
[----:B------:R-:W-:-:S03]  /*584b0*/  IADD3.X R19, R19, UR9, RZ, P5, !PT ;  /* 0x0000000913137c10 */ /* 0x000fc6000affe4ff */
[----:B------:R1:W-:Y:S04]  /*584c0*/  STL [R1+0xc5c], R44 ;  /* 0x000c5c2c01007387 */ /* 0x0003e80000100800 */
[----:B------:R3:W-:Y:S01]  /*584d0*/  STL [R1+0xd48], R17 ;  /* 0x000d481101007387 */ /* 0x0007e20000100800 */
[----:B------:R-:W-:-:S03]  /*584e0*/  MOV R9, R44 ;  /* 0x0000002c00097202 */ /* 0x000fc60000000f00 */
[----:B----4-:R-:W4:Y:S04]  /*584f0*/  LDL.LU R41, [R1+0xe4c] ;  /* 0x000e4c0001297983 */ /* 0x010f280000300800 */
[----:B------:R3:W-:Y:S04]  /*58500*/  STL [R1+0xd44], R19 ;  /* 0x000d441301007387 */ /* 0x0007e80000100800 */
[----:B-1----:R-:W4:Y:S04]  /*58510*/  LDL.LU R44, [R1+0xe54] ;  /* 0x000e5400012c7983 */ /* 0x002f280000300800 */
[----:B------:R1:W-:Y:S02]  /*58520*/  LDGSTS.E [R3+0x3380], desc[UR14][R8.64], P0 ;  /* 0x0338000008037fae */ /* 0x0003e4000812184e */
[----:B-1----:R-:W-:Y:S01]  /*58530*/  IMAD.MOV.U32 R8, RZ, RZ, R17 ;  /* 0x000000ffff087224 */ /* 0x002fe200078e0011 */
[----:B------:R-:W-:Y:S01]  /*58540*/  MOV R9, R19 ;  /* 0x0000001300097202 */ /* 0x000fe20000000f00 */
[----:B---3--:R-:W3:Y:S04]  /*58550*/  LDL.LU R17, [R1+0xe60] ;  /* 0x000e600001117983 */ /* 0x008ee80000300800 */
[----:B------:R-:W3:Y:S04]  /*58560*/  LDL.LU R19, [R1+0xf48] ;  /* 0x000f480001137983 */ /* 0x000ee80000300800 */
[----:B------:R1:W-:Y:S01]  /*58570*/  LDGSTS.E [R3+0x4200], desc[UR14][R8.64], P1 ;  /* 0x0420000008037fae */ /* 0x0003e2000892184e */
[----:B------:R-:W-:-:S05]  /*58580*/  IADD3 R18, P4, R18, UR16, RZ ;  /* 0x0000001012127c10 */ /* 0x000fca000ff9e0ff */
[----:B------:R1:W-:Y:S01]  /*58590*/  STL [R1+0xd50], R18 ;  /* 0x000d501201007387 */ /* 0x0003e20000100800 */
[----:B------:R-:W-:Y:S02]  /*585a0*/  IADD3 R10, P5, R10, UR16, RZ ;  /* 0x000000100a0a7c10 */ /* 0x000fe4000ffbe0ff */
[----:B--2---:R-:W-:Y:S01]  /*585b0*/  IADD3.X R45, R45, UR9, RZ, P4, !PT ;  /* 0x000000092d2d7c10 */ /* 0x004fe2000a7fe4ff */
[----:B-1----:R-:W-:Y:S01]  /*585c0*/  IMAD.MOV.U32 R8, RZ, RZ, R18 ;  /* 0x000000ffff087224 */ /* 0x002fe200078e0012 */
[----:B------:R-:W-:-:S03]  /*585d0*/  IADD3.X R40, R40, UR9, RZ, P5, !PT ;  /* 0x0000000928287c10 */ /* 0x000fc6000affe4ff */
[----:B------:R1:W-:Y:S01]  /*585e0*/  STL [R1+0xd4c], R45 ;  /* 0x000d4c2d01007387 */ /* 0x0003e20000100800 */
[----:B------:R-:W-:-:S03]  /*585f0*/  MOV R9, R45 ;  /* 0x0000002d00097202 */ /* 0x000fc60000000f00 */
[----:B------:R-:W-:Y:S04]  /*58600*/  STL [R1+0xd58], R10 ;  /* 0x000d580a01007387 */ /* 0x000fe80000100800 */
[----:B------:R-:W2:Y:S04]  /*58610*/  LDL.LU R18, [R1+0xe5c] ;  /* 0x000e5c0001127983 */ /* 0x000ea80000300800 */
[----:B------:R1:W-:Y:S04]  /*58620*/  STL [R1+0xd54], R40 ;  /* 0x000d542801007387 */ /* 0x0003e80000100800 */
[----:B-1----:R-:W2:Y:S04]  /*58630*/  LDL.LU R45, [R1+0xf44] ;  /* 0x000f4400012d7983 */ /* 0x002ea80000300800 */
[----:B------:R1:W-:Y:S01]  /*58640*/  LDGSTS.E [R3+0x4280], desc[UR14][R8.64], P2 ;  /* 0x0428000008037fae */ /* 0x0003e2000912184e */
[----:B------:R-:W-:Y:S01]  /*58650*/  IADD3 R42, P4, R42, UR16, RZ ;  /* 0x000000102a2a7c10 */ /* 0x000fe2000ff9e0ff */
[----:B-1----:R-:W-:Y:S01]  /*58660*/  IMAD.MOV.U32 R8, RZ, RZ, R10 ;  /* 0x000000ffff087224 */ /* 0x002fe200078e000a */
[----:B------:R-:W-:-:S02]  /*58670*/  MOV R9, R40 ;  /* 0x0000002800097202 */ /* 0x000fc40000000f00 */
[----:B------:R-:W2:Y:S01]  /*58680*/  LDL.LU R40, [R1+0xf50] ;  /* 0x000f500001287983 */ /* 0x000ea20000300800 */
[----:B------:R-:W-:-:S03]  /*58690*/  IADD3 R46, P5, R46, UR16, RZ ;  /* 0x000000102e2e7c10 */ /* 0x000fc6000ffbe0ff */
[----:B------:R-:W2:Y:S01]  /*586a0*/  LDL.LU R10, [R1+0xf58] ;  /* 0x000f5800010a7983 */ /* 0x000ea20000300800 */
[----:B------:R-:W-:-:S03]  /*586b0*/  IADD3.X R43, R43, UR9, RZ, P4, !PT ;  /* 0x000000092b2b7c10 */ /* 0x000fc6000a7fe4ff */
[----:B------:R-:W-:Y:S01]  /*586c0*/  STL [R1+0xd60], R42 ;  /* 0x000d602a01007387 */ /* 0x000fe20000100800 */
[----:B------:R-:W-:-:S03]  /*586d0*/  IADD3.X R47, R47, UR9, RZ, P5, !PT ;  /* 0x000000092f2f7c10 */ /* 0x000fc6000affe4ff */
        /* <DEDUP_REMOVED lines=9> */
[----:B------:R-:W-:-:S03]  /*58770*/  IADD3 R16, P5, R16, UR16, RZ ;  /* 0x0000001010107c10 */ /* 0x000fc6000ffbe0ff */
[----:B------:R1:W-:Y:S04]  /*58780*/  LDGSTS.E [R3+0x4380], desc[UR14][R8.64], P0 ;  /* 0x0438000008037fae */ /* 0x0003e8000812184e */
[----:B------:R-:W-:Y:S01]  /*58790*/  STL [R1+0xe50], R11 ;  /* 0x000e500b01007387 */ /* 0x000fe20000100800 */
[----:B-1----:R-:W-:Y:S01]  /*587a0*/  IMAD.MOV.U32 R8, RZ, RZ, R46 ;  /* 0x000000ffff087224 */ /* 0x002fe200078e002e */
[----:B------:R-:W-:-:S05]  /*587b0*/  MOV R9, R47 ;  /* 0x0000002f00097202 */ /* 0x000fca0000000f00 */
[----:B------:R1:W-:Y:S02]  /*587c0*/  LDGSTS.E [R3+0x5200], desc[UR14][R8.64], P1 ;  /* 0x0520000008037fae */ /* 0x0003e4000892184e */
[----:B-1----:R-:W-:Y:S01]  /*587d0*/  IMAD.MOV.U32 R8, RZ, RZ, R11 ;  /* 0x000000ffff087224 */ /* 0x002fe200078e000b */
[----:B----4-:R-:W-:-:S04]  /*587e0*/  IADD3.X R41, R41, UR9, RZ, P4, !PT ;  /* 0x0000000929297c10 */ /* 0x010fc8000a7fe4ff */
[----:B------:R-:W-:Y:S01]  /*587f0*/  MOV R9, R41 ;  /* 0x0000002900097202 */ /* 0x000fe20000000f00 */
[----:B------:R1:W-:Y:S01]  /*58800*/  STL [R1+0xe4c], R41 ;  /* 0x000e4c2901007387 */ /* 0x0003e20000100800 */
[----:B------:R-:W-:-:S03]  /*58810*/  IADD3.X R44, R44, UR9, RZ, P5, !PT ;  /* 0x000000092c2c7c10 */ /* 0x000fc6000affe4ff */
[----:B------:R-:W-:Y:S04]  /*58820*/  STL [R1+0xe58], R16 ;  /* 0x000e581001007387 */ /* 0x000fe80000100800 */
[----:B------:R4:W-:Y:S04]  /*58830*/  LDGSTS.E [R3+0x5280], desc[UR14][R8.64], P2 ;  /* 0x0528000008037fae */ /* 0x0009e8000912184e */
[----:B-1----:R-:W2:Y:S04]  /*58840*/  LDL.LU R41, [R1+0xf60] ;  /* 0x000f600001297983 */ /* 0x002ea80000300800 */
[----:B------:R1:W-:Y:S04]  /*58850*/  STL [R1+0xe54], R44 ;  /* 0x000e542c01007387 */ /* 0x0003e80000100800 */
[----:B------:R-:W2:Y:S01]  /*58860*/  LDL.LU R11, [R1+0x1048] ;  /* 0x00104800010b7983 */ /* 0x000ea20000300800 */
[----:B----4-:R-:W-:Y:S01]  /*58870*/  MOV R9, R44 ;  /* 0x0000002c00097202 */ /* 0x010fe20000000f00 */
[----:B------:R-:W-:-:S02]  /*58880*/  IMAD.MOV.U32 R8, RZ, RZ, R16 ;  /* 0x000000ffff087224 */ /* 0x000fc400078e0010 */
[----:B-1----:R-:W4:Y:S04]  /*58890*/  LDL.LU R44, [R1+0xf5c] ;  /* 0x000f5c00012c7983 */ /* 0x002f280000300800 */
[----:B------:R-:W4:Y:S01]  /*588a0*/  LDL.LU R16, [R1+0x1044] ;  /* 0x0010440001107983 */ /* 0x000f220000300800 */
[----:B---3--:R-:W-:Y:S02]  /*588b0*/  IADD3 R17, P4, R17, UR16, RZ ;  /* 0x0000001011117c10 */ /* 0x008fe4000ff9e0ff */
[----:B------:R-:W-:Y:S01]  /*588c0*/  IADD3 R19, P5, R19, UR16, RZ ;  /* 0x0000001013137c10 */ /* 0x000fe2000ffbe0ff */
[----:B------:R1:W-:Y:S04]  /*588d0*/  LDGSTS.E [R3+0x5300], desc[UR14][R8.64], P3 ;  /* 0x0530000008037fae */ /* 0x0003e8000992184e */
[----:B------:R3:W-:Y:S01]  /*588e0*/  STL [R1+0xe60], R17 ;  /* 0x000e601101007387 */ /* 0x0007e20000100800 */
[----:B-1----:R-:W-:Y:S01]  /*588f0*/  IMAD.MOV.U32 R8, RZ, RZ, R17 ;  /* 0x000000ffff087224 */ /* 0x002fe200078e0011 */
[----:B--2---:R-:W-:-:S04]  /*58900*/  IADD3.X R18, R18, UR9, RZ, P4, !PT ;  /* 0x0000000912127c10 */ /* 0x004fc8000a7fe4ff */
[----:B------:R-:W-:Y:S01]  /*58910*/  MOV R9, R18 ;  /* 0x0000001200097202 */ /* 0x000fe20000000f00 */
[----:B------:R1:W-:Y:S01]  /*58920*/  STL [R1+0xe5c], R18 ;  /* 0x000e5c1201007387 */ /* 0x0003e20000100800 */
[----:B------:R-:W-:-:S03]  /*58930*/  IADD3.X R45, R45, UR9, RZ, P5, !PT ;  /* 0x000000092d2d7c10 */ /* 0x000fc6000affe4ff */
[----:B------:R-:W-:Y:S04]  /*58940*/  STL [R1+0xf48], R19 ;  /* 0x000f481301007387 */ /* 0x000fe80000100800 */
[----:B---3--:R-:W2:Y:S04]  /*58950*/  LDL.LU R17, [R1+0x1050] ;  /* 0x0010500001117983 */ /* 0x008ea80000300800 */
[----:B------:R3:W-:Y:S04]  /*58960*/  STL [R1+0xf44], R45 ;  /* 0x000f442d01007387 */ /* 0x0007e80000100800 */
[----:B------:R3:W-:Y:S04]  /*58970*/  LDGSTS.E [R3+0x5380], desc[UR14][R8.64], P0 ;  /* 0x0538000008037fae */ /* 0x0007e8000812184e */
[----:B-1----:R-:W2:Y:S01]  /*58980*/  LDL.LU R18, [R1+0x1058] ;  /* 0x0010580001127983 */ /* 0x002ea20000300800 */
[----:B------:R-:W-:-:S02]  /*58990*/  IADD3 R40, P4, R40, UR16, RZ ;  /* 0x0000001028287c10 */ /* 0x000fc4000ff9e0ff */
[----:B---3--:R-:W-:Y:S02]  /*589a0*/  MOV R9, R45 ;  /* 0x0000002d00097202 */ /* 0x008fe40000000f00 */
[----:B------:R-:W3:Y:S01]  /*589b0*/  LDL.LU R45, [R1+0x104c] ;  /* 0x00104c00012d7983 */ /* 0x000ee20000300800 */
[----:B------:R-:W-:Y:S01]  /*589c0*/  IMAD.MOV.U32 R8, RZ, RZ, R19 ;  /* 0x000000ffff087224 */ /* 0x000fe200078e0013 */
[----:B------:R-:W-:Y:S02]  /*589d0*/  IADD3 R10, P5, R10, UR16, RZ ;  /* 0x000000100a0a7c10 */ /* 0x000fe4000ffbe0ff */
[----:B------:R-:W3:Y:S04]  /*589e0*/  LDL.LU R19, [R1+0x1054] ;  /* 0x0010540001137983 */ /* 0x000ee80000300800 */
[----:B------:R1:W-:Y:S04]  /*589f0*/  STL [R1+0xf50], R40 ;  /* 0x000f502801007387 */ /* 0x0003e80000100800 */
[----:B------:R1:W-:Y:S01]  /*58a00*/  LDGSTS.E [R3+0x6200], desc[UR14][R8.64], P1 ;  /* 0x0620000008037fae */ /* 0x0003e2000892184e */
[----:B------:R-:W-:-:S05]  /*58a10*/  IADD3.X R43, R43, UR9, RZ, P4, !PT ;  /* 0x000000092b2b7c10 */ /* 0x000fca000a7fe4ff */
[----:B------:R1:W-:Y:S02]  /*58a20*/  STL [R1+0xf4c], R43 ;  /* 0x000f4c2b01007387 */ /* 0x0003e40000100800 */
[----:B-1----:R-:W-:Y:S01]  /*58a30*/  IMAD.MOV.U32 R8, RZ, RZ, R40 ;  /* 0x000000ffff087224 */ /* 0x002fe200078e0028 */
[----:B------:R-:W-:Y:S01]  /*58a40*/  IADD3.X R42, R42, UR9, RZ, P5, !PT ;  /* 0x000000092a2a7c10 */ /* 0x000fe2000affe4ff */
[----:B------:R1:W-:Y:S01]  /*58a50*/  STL [R1+0xf58], R10 ;  /* 0x000f580a01007387 */ /* 0x0003e20000100800 */
[----:B------:R-:W-:-:S03]  /*58a60*/  MOV R9, R43 ;  /* 0x0000002b00097202 */ /* 0x000fc60000000f00 */
[----:B------:R-:W3:Y:S04]  /*58a70*/  LDL.LU R40, [R1+0x1060] ;  /* 0x0010600001287983 */ /* 0x000ee80000300800 */
[----:B------:R1:W-:Y:S04]  /*58a80*/  STL [R1+0xf54], R42 ;  /* 0x000f542a01007387 */ /* 0x0003e80000100800 */
[----:B------:R-:W3:Y:S04]  /*58a90*/  LDL.LU R46, [R1+0x1148] ;  /* 0x00114800012e7983 */ /* 0x000ee80000300800 */
[----:B------:R-:W3:Y:S04]  /*58aa0*/  LDL.LU R43, [R1+0x105c] ;  /* 0x00105c00012b7983 */ /* 0x000ee80000300800 */
[----:B------:R-:W3:Y:S04]  /*58ab0*/  LDL.LU R47, [R1+0x1144] ;  /* 0x00114400012f7983 */ /* 0x000ee80000300800 */
[----:B------:R1:W-:Y:S02]  /*58ac0*/  LDGSTS.E [R3+0x6280], desc[UR14][R8.64], P2 ;  /* 0x0628000008037fae */ /* 0x0003e4000912184e */
[----:B-1----:R-:W-:Y:S01]  /*58ad0*/  IMAD.MOV.U32 R8, RZ, RZ, R10 ;  /* 0x000000ffff087224 */ /* 0x002fe200078e000a */
[----:B------:R-:W-:Y:S01]  /*58ae0*/  MOV R9, R42 ;  /* 0x0000002a00097202 */ /* 0x000fe20000000f00 */
[----:B------:R-:W3:Y:S04]  /*58af0*/  LDL.LU R10, [R1+0x1150] ;  /* 0x00115000010a7983 */ /* 0x000ee80000300800 */
[----:B------:R-:W3:Y:S04]  /*58b00*/  LDL.LU R42, [R1+0x1158] ;  /* 0x00115800012a7983 */ /* 0x000ee80000300800 */
[----:B------:R1:W-:Y:S01]  /*58b10*/  LDGSTS.E [R3+0x6300], desc[UR14][R8.64], P3 ;  /* 0x0630000008037fae */ /* 0x0003e2000992184e */
[----:B------:R-:W-:-:S05]  /*58b20*/  IADD3 R41, P4, R41, UR16, RZ ;  /* 0x0000001029297c10 */ /* 0x000fca000ff9e0ff */
[----:B------:R1:W-:Y:S01]  /*58b30*/  STL [R1+0xf60], R41 ;  /* 0x000f602901007387 */ /* 0x0003e20000100800 */
[----:B------:R-:W-:Y:S02]  /*58b40*/  IADD3 R11, P5, R11, UR16, RZ ;  /* 0x000000100b0b7c10 */ /* 0x000fe4000ffbe0ff */
[----:B----4-:R-:W-:Y:S01]  /*58b50*/  IADD3.X R44, R44, UR9, RZ, P4, !PT ;  /* 0x000000092c2c7c10 */ /* 0x010fe2000a7fe4ff */
[----:B-1----:R-:W-:Y:S01]  /*58b60*/  IMAD.MOV.U32 R8, RZ, RZ, R41 ;  /* 0x000000ffff087224 */ /* 0x002fe200078e0029 */
[----:B------:R-:W-:-:S03]  /*58b70*/  IADD3.X R16, R16, UR9, RZ, P5, !PT ;  /* 0x0000000910107c10 */ /* 0x000fc6000affe4ff */
[----:B------:R1:W-:Y:S04]  /*58b80*/  STL [R1+0xf5c], R44 ;  /* 0x000f5c2c01007387 */ /* 0x0003e80000100800 */
[----:B------:R4:W-:Y:S01]  /*58b90*/  STL [R1+0x1048], R11 ;  /* 0x0010480b01007387 */ /* 0x0009e20000100800 */
[----:B------:R-:W-:-:S03]  /*58ba0*/  MOV R9, R44 ;  /* 0x0000002c00097202 */ /* 0x000fc60000000f00 */
[----:B------:R-:W3:Y:S04]  /*58bb0*/  LDL.LU R41, [R1+0x114c] ;  /* 0x00114c0001297983 */ /* 0x000ee80000300800 */
[----:B------:R4:W-:Y:S04]  /*58bc0*/  STL [R1+0x1044], R16 ;  /* 0x0010441001007387 */ /* 0x0009e80000100800 */
[----:B-1----:R-:W3:Y:S04]  /*58bd0*/  LDL.LU R44, [R1+0x1154] ;  /* 0x00115400012c7983 */ /* 0x002ee80000300800 */
[----:B------:R1:W-:Y:S02]  /*58be0*/  LDGSTS.E [R3+0x6380], desc[UR14][R8.64], P0 ;  /* 0x0638000008037fae */ /* 0x0003e4000812184e */
[----:B-1----:R-:W-:Y:S01]  /*58bf0*/  IMAD.MOV.U32 R8, RZ, RZ, R11 ;  /* 0x000000ffff087224 */ /* 0x002fe200078e000b */
[----:B------:R-:W-:Y:S01]  /*58c00*/  MOV R9, R16 ;  /* 0x0000001000097202 */ /* 0x000fe20000000f00 */
[----:B----4-:R-:W4:Y:S04]  /*58c10*/  LDL.LU R11, [R1+0x1160] ;  /* 0x00116000010b7983 */ /* 0x010f280000300800 */
[----:B------:R-:W4:Y:S04]  /*58c20*/  LDL.LU R16, [R1+0x1248] ;  /* 0x0012480001107983 */ /* 0x000f280000300800 */
[----:B------:R1:W-:Y:S01]  /*58c30*/  LDGSTS.E [R3+0x7200], desc[UR14][R8.64], P1 ;  /* 0x0720000008037fae */ /* 0x0003e2000892184e */
[----:B--2---:R-:W-:-:S05]  /*58c40*/  IADD3 R17, P4, R17, UR16, RZ ;  /* 0x0000001011117c10 */ /* 0x004fca000ff9e0ff */
[----:B------:R2:W-:Y:S01]  /*58c50*/  STL [R1+0x1050], R17 ;  /* 0x0010501101007387 */ /* 0x0005e20000100800 */
[----:B-1----:R-:W-:Y:S01]  /*58c60*/  IMAD.MOV.U32 R8, RZ, RZ, R17 ;  /* 0x000000ffff087224 */ /* 0x002fe200078e0011 */
[----:B------:R-:W-:Y:S02]  /*58c70*/  IADD3 R18, P5, R18, UR16, RZ ;  /* 0x0000001012127c10 */ /* 0x000fe4000ffbe0ff */
[----:B---3--:R-:W-:Y:S02]  /*58c80*/  IADD3.X R45, R45, UR9, RZ, P4, !PT ;  /* 0x000000092d2d7c10 */ /* 0x008fe4000a7fe4ff */
[----:B------:R-:W-:-:S03]  /*58c90*/  IADD3.X R19, R19, UR9, RZ, P5, !PT ;  /* 0x0000000913137c10 */ /* 0x000fc6000affe4ff */
[----:B------:R1:W-:Y:S01]  /*58ca0*/  STL [R1+0x104c], R45 ;  /* 0x00104c2d01007387 */ /* 0x0003e20000100800 */
[----:B------:R-:W-:-:S03]  /*58cb0*/  MOV R9, R45 ;  /* 0x0000002d00097202 */ /* 0x000fc60000000f00 */
[----:B------:R-:W-:Y:S04]  /*58cc0*/  STL [R1+0x1058], R18 ;  /* 0x0010581201007387 */ /* 0x000fe80000100800 */
[----:B--2---:R-:W2:Y:S04]  /*58cd0*/  LDL.LU R17, [R1+0x115c] ;  /* 0x00115c0001117983 */ /* 0x004ea80000300800 */
[----:B------:R3:W-:Y:S04]  /*58ce0*/  STL [R1+0x1054], R19 ;  /* 0x0010541301007387 */ /* 0x0007e80000100800 */
[----:B-1----:R-:W2:Y:S04]  /*58cf0*/  LDL.LU R45, [R1+0x1244] ;  /* 0x00124400012d7983 */ /* 0x002ea80000300800 */
[----:B------:R1:W-:Y:S01]  /*58d00*/  LDGSTS.E [R3+0x7280], desc[UR14][R8.64], P2 ;  /* 0x0728000008037fae */ /* 0x0003e2000912184e */
[----:B------:R-:W-:Y:S01]  /*58d10*/  IADD3 R40, P4, R40, UR16, RZ ;  /* 0x0000001028287c10 */ /* 0x000fe2000ff9e0ff */
[----:B-1----:R-:W-:Y:S01]  /*58d20*/  IMAD.MOV.U32 R8, RZ, RZ, R18 ;  /* 0x000000ffff087224 */ /* 0x002fe200078e0012 */
[----:B------:R-:W-:-:S02]  /*58d30*/  MOV R9, R19 ;  /* 0x0000001300097202 */ /* 0x000fc40000000f00 */
[----:B------:R-:W-:Y:S01]  /*58d40*/  IADD3 R46, P5, R46, UR16, RZ ;  /* 0x000000102e2e7c10 */ /* 0x000fe2000ffbe0ff */
[----:B---3--:R-:W3:Y:S01]  /*58d50*/  LDL.LU R19, [R1+0x1250] ;  /* 0x0012500001137983 */ /* 0x008ee20000300800 */
[----:B------:R-:W-:-:S03]  /*58d60*/  IADD3.X R43, R43, UR9, RZ, P4, !PT ;  /* 0x000000092b2b7c10 */ /* 0x000fc6000a7fe4ff */
[----:B------:R-:W3:Y:S01]  /*58d70*/  LDL.LU R18, [R1+0x1258] ;  /* 0x0012580001127983 */ /* 0x000ee20000300800 */
[----:B------:R-:W-:-:S03]  /*58d80*/  IADD3.X R47, R47, UR9, RZ, P5, !PT ;  /* 0x000000092f2f7c10 */ /* 0x000fc6000affe4ff */
[----:B------:R-:W-:Y:S04]  /*58d90*/  STL [R1+0x1060], R40 ;  /* 0x0010602801007387 */ /* 0x000fe80000100800 */
[----:B------:R1:W-:Y:S04]  /*58da0*/  LDGSTS.E [R3+0x7300], desc[UR14][R8.64], P3 ;  /* 0x0730000008037fae */ /* 0x0003e8000992184e */
[----:B------:R1:W-:Y:S04]  /*58db0*/  STL [R1+0x105c], R43 ;  /* 0x00105c2b01007387 */ /* 0x0003e80000100800 */
[----:B------:R-:W-:Y:S01]  /*58dc0*/  STL [R1+0x1148], R46 ;  /* 0x0011482e01007387 */ /* 0x000fe20000100800 */
[----:B-1----:R-:W-:-:S03]  /*58dd0*/  MOV R9, R43 ;  /* 0x0000002b00097202 */ /* 0x002fc60000000f00 */
[----:B------:R-:W3:Y:S01]  /*58de0*/  LDL.LU R43, [R1+0x124c] ;  /* 0x00124c00012b7983 */ /* 0x000ee20000300800 */
[----:B------:R-:W-:-:S03]  /*58df0*/  IMAD.MOV.U32 R8, RZ, RZ, R40 ;  /* 0x000000ffff087224 */ /* 0x000fc600078e0028 */
[----:B------:R-:W-:Y:S01]  /*58e00*/  STL [R1+0x1144], R47 ;  /* 0x0011442f01007387 */ /* 0x000fe20000100800 */
[----:B------:R-:W-:-:S03]  /*58e10*/  IADD3 R10, P4, R10, UR16, RZ ;  /* 0x000000100a0a7c10 */ /* 0x000fc6000ff9e0ff */
[----:B------:R-:W3:Y:S01]  /*58e20*/  LDL.LU R40, [R1+0x1254] ;  /* 0x0012540001287983 */ /* 0x000ee20000300800 */
[----:B------:R-:W-:-:S03]  /*58e30*/  IADD3 R42, P5, R42, UR16, RZ ;  /* 0x000000102a2a7c10 */ /* 0x000fc6000ffbe0ff */
        /* <DEDUP_REMOVED lines=9> */
[----:B------:R-:W-:-:S03]  /*58ed0*/  IADD3.X R44, R44, UR9, RZ, P5, !PT ;  /* 0x000000092c2c7c10 */ /* 0x000fc6000affe4ff */
[----:B------:R4:W-:Y:S04]  /*58ee0*/  STL [R1+0x1158], R42 ;  /* 0x0011582a01007387 */ /* 0x0009e80000100800 */
[----:B------:R4:W-:Y:S04]  /*58ef0*/  LDGSTS.E [R3+0x8280], desc[UR14][R8.64], P2 ;  /* 0x0828000008037fae */ /* 0x0009e8000912184e */
[----:B-1----:R-:W3:Y:S04]  /*58f00*/  LDL.LU R41, [R1+0x1260] ;  /* 0x0012600001297983 */ /* 0x002ee80000300800 */
[----:B------:R1:W-:Y:S04]  /*58f10*/  STL [R1+0x1154], R44 ;  /* 0x0011542c01007387 */ /* 0x0003e80000100800 */
[----:B------:R-:W3:Y:S01]  /*58f20*/  LDL.LU R10, [R1+0x1348] ;  /* 0x00134800010a7983 */ /* 0x000ee20000300800 */
[----:B----4-:R-:W-:-:S03]  /*58f30*/  IMAD.MOV.U32 R8, RZ, RZ, R42 ;  /* 0x000000ffff087224 */ /* 0x010fc600078e002a */
[----:B------:R-:W4:Y:S01]  /*58f40*/  LDL.LU R42, [R1+0x125c] ;  /* 0x00125c00012a7983 */ /* 0x000f220000300800 */
[----:B------:R-:W-:-:S03]  /*58f50*/  MOV R9, R44 ;  /* 0x0000002c00097202 */ /* 0x000fc60000000f00 */
[----:B-1----:R-:W4:Y:S01]  /*58f60*/  LDL.LU R44, [R1+0x1344] ;  /* 0x00134400012c7983 */ /* 0x002f220000300800 */
[----:B------:R-:W-:Y:S02]  /*58f70*/  IADD3 R11, P4, R11, UR16, RZ ;  /* 0x000000100b0b7c10 */ /* 0x000fe4000ff9e0ff */
[----:B------:R-:W-:Y:S01]  /*58f80*/  IADD3 R16, P5, R16, UR16, RZ ;  /* 0x0000001010107c10 */ /* 0x000fe2000ffbe0ff */
[----:B------:R1:W-:Y:S04]  /*58f90*/  LDGSTS.E [R3+0x8300], desc[UR14][R8.64], P3 ;  /* 0x0830000008037fae */ /* 0x0003e8000992184e */
[----:B------:R-:W-:Y:S01]  /*58fa0*/  STL [R1+0x1160], R11 ;  /* 0x0011600b01007387 */ /* 0x000fe20000100800 */
[----:B-1----:R-:W-:Y:S01]  /*58fb0*/  IMAD.MOV.U32 R8, RZ, RZ, R11 ;  /* 0x000000ffff087224 */ /* 0x002fe200078e000b */
[----:B--2---:R-:W-:-:S04]  /*58fc0*/  IADD3.X R17, R17, UR9, RZ, P4, !PT ;  /* 0x0000000911117c10 */ /* 0x004fc8000a7fe4ff */
[----:B------:R-:W-:Y:S01]  /*58fd0*/  MOV R9, R17 ;  /* 0x0000001100097202 */ /* 0x000fe20000000f00 */
[----:B------:R1:W-:Y:S01]  /*58fe0*/  STL [R1+0x115c], R17 ;  /* 0x00115c1101007387 */ /* 0x0003e20000100800 */
[----:B------:R-:W-:-:S03]  /*58ff0*/  IADD3.X R45, R45, UR9, RZ, P5, !PT ;  /* 0x000000092d2d7c10 */ /* 0x000fc6000affe4ff */
[----:B------:R-:W-:Y:S04]  /*59000*/  STL [R1+0x1248], R16 ;  /* 0x0012481001007387 */ /* 0x000fe80000100800 */
[----:B------:R2:W-:Y:S04]  /*59010*/  LDGSTS.E [R3+0x8380], desc[UR14][R8.64], P0 ;  /* 0x0838000008037fae */ /* 0x0005e8000812184e */
[----:B-1----:R-:W4:Y:S04]  /*59020*/  LDL.LU R17, [R1+0x1350] ;  /* 0x0013500001117983 */ /* 0x002f280000300800 */
[----:B------:R1:W-:Y:S04]  /*59030*/  STL [R1+0x1244], R45 ;  /* 0x0012442d01007387 */ /* 0x0003e80000100800 */
[----:B------:R-:W4:Y:S01]  /*59040*/  LDL.LU R11, [R1+0x1358] ;  /* 0x00135800010b7983 */ /* 0x000f220000300800 */
[----:B--2---:R-:W-:-:S02]  /*59050*/  MOV R9, R45 ;  /* 0x0000002d00097202 */ /* 0x004fc40000000f00 */
[----:B---3--:R-:W-:Y:S01]  /*59060*/  IADD3 R19, P4, R19, UR16, RZ ;  /* 0x0000001013137c10 */ /* 0x008fe2000ff9e0ff */
[----:B------:R-:W-:Y:S01]  /*59070*/  IMAD.MOV.U32 R8, RZ, RZ, R16 ;  /* 0x000000ffff087224 */ /* 0x000fe200078e0010 */
[----:B-1----:R-:W2:Y:S01]  /*59080*/  LDL.LU R45, [R1+0x134c] ;  /* 0x00134c00012d7983 */ /* 0x002ea20000300800 */
[----:B------:R-:W-:-:S03]  /*59090*/  IADD3 R18, P5, R18, UR16, RZ ;  /* 0x0000001012127c10 */ /* 0x000fc6000ffbe0ff */
[----:B------:R-:W3:Y:S04]  /*590a0*/  LDL.LU R16, [R1+0x1354] ;  /* 0x0013540001107983 */ /* 0x000ee80000300800 */
        /* <DEDUP_REMOVED lines=8> */
[----:B------:R-:W3:Y:S04]  /*59130*/  LDL.LU R19, [R1+0x1360] ;  /* 0x0013600001137983 */ /* 0x000ee80000300800 */
[----:B------:R1:W-:Y:S04]  /*59140*/  STL [R1+0x1254], R40 ;  /* 0x0012542801007387 */ /* 0x0003e80000100800 */
[----:B------:R-:W3:Y:S04]  /*59150*/  LDL.LU R46, [R1+0x1448] ;  /* 0x00144800012e7983 */ /* 0x000ee80000300800 */
[----:B-1----:R-:W3:Y:S04]  /*59160*/  LDL.LU R43, [R1+0x135c] ;  /* 0x00135c00012b7983 */ /* 0x002ee80000300800 */
        /* <DEDUP_REMOVED lines=14> */
[----:B------:R-:W-:Y:S01]  /*59250*/  STL [R1+0x1348], R10 ;  /* 0x0013480a01007387 */ /* 0x000fe20000100800 */
[----:B------:R-:W-:-:S03]  /*59260*/  MOV R9, R42 ;  /* 0x0000002a00097202 */ /* 0x000fc60000000f00 */
[----:B------:R-:W4:Y:S04]  /*59270*/  LDL.LU R41, [R1+0x144c] ;  /* 0x00144c0001297983 */ /* 0x000f280000300800 */
[----:B------:R1:W-:Y:S04]  /*59280*/  STL [R1+0x1344], R44 ;  /* 0x0013442c01007387 */ /* 0x0003e80000100800 */
[----:B-1----:R-:W4:Y:S04]  /*59290*/  LDL.LU R42, [R1+0x1454] ;  /* 0x00145400012a7983 */ /* 0x002f280000300800 */
[----:B------:R1:W-:Y:S02]  /*592a0*/  LDGSTS.E [R3+0x9380], desc[UR14][R8.64], P0 ;  /* 0x0938000008037fae */ /* 0x0003e4000812184e */
[----:B-1----:R-:W-:Y:S01]  /*592b0*/  IMAD.MOV.U32 R8, RZ, RZ, R10 ;  /* 0x000000ffff087224 */ /* 0x002fe200078e000a */
[----:B------:R-:W-:-:S02]  /*592c0*/  MOV R9, R44 ;  /* 0x0000002c00097202 */ /* 0x000fc40000000f00 */
[----:B------:R-:W4:Y:S04]  /*592d0*/  LDL.LU R44, [R1+0x1460] ;  /* 0x00146000012c7983 */ /* 0x000f280000300800 */
[----:B------:R-:W4:Y:S04]  /*592e0*/  LDL.LU R10, [R1+0x1548] ;  /* 0x00154800010a7983 */ /* 0x000f280000300800 */
[----:B------:R1:W-:Y:S01]  /*592f0*/  LDGSTS.E [R3+0xa200], desc[UR14][R8.64], P1 ;  /* 0x0a20000008037fae */ /* 0x0003e2000892184e */
[----:B------:R-:W-:Y:S02]  /*59300*/  IADD3 R17, P4, R17, UR16, RZ ;  /* 0x0000001011117c10 */ /* 0x000fe4000ff9e0ff */
[----:B------:R-:W-:-:S03]  /*59310*/  IADD3 R11, P5, R11, UR16, RZ ;  /* 0x000000100b0b7c10 */ /* 0x000fc6000ffbe0ff */
[----:B------:R-:W-:Y:S01]  /*59320*/  STL [R1+0x1350], R17 ;  /* 0x0013501101007387 */ /* 0x000fe20000100800 */
[----:B--2---:R-:W-:Y:S02]  /*59330*/  IADD3.X R45, R45, UR9, RZ, P4, !PT ;  /* 0x000000092d2d7c10 */ /* 0x004fe4000a7fe4ff */
[----:B---3--:R-:W-:-:S03]  /*59340*/  IADD3.X R16, R16, UR9, RZ, P5, !PT ;  /* 0x0000000910107c10 */ /* 0x008fc6000affe4ff */
[----:B------:R2:W-:Y:S01]  /*59350*/  STL [R1+0x134c], R45 ;  /* 0x00134c2d01007387 */ /* 0x0005e20000100800 */
[----:B-1----:R-:W-:Y:S01]  /*59360*/  MOV R9, R45 ;  /* 0x0000002d00097202 */ /* 0x002fe20000000f00 */
[----:B------:R-:W-:Y:S02]  /*59370*/  IMAD.MOV.U32 R8, RZ, RZ, R17 ;  /* 0x000000ffff087224 */ /* 0x000fe400078e0011 */
[----:B------:R1:W-:Y:S04]  /*59380*/  STL [R1+0x1358], R11 ;  /* 0x0013580b01007387 */ /* 0x0003e80000100800 */
[----:B------:R3:W-:Y:S04]  /*59390*/  LDGSTS.E [R3+0xa280], desc[UR14][R8.64], P2 ;  /* 0x0a28000008037fae */ /* 0x0007e8000912184e */
[----:B--2---:R-:W2:Y:S04]  /*593a0*/  LDL.LU R45, [R1+0x145c] ;  /* 0x00145c00012d7983 */ /* 0x004ea80000300800 */
[----:B------:R1:W-:Y:S04]  /*593b0*/  STL [R1+0x1354], R16 ;  /* 0x0013541001007387 */ /* 0x0003e80000100800 */
[----:B------:R-:W2:Y:S01]  /*593c0*/  LDL.LU R17, [R1+0x1544] ;  /* 0x0015440001117983 */ /* 0x000ea20000300800 */
[----:B---3--:R-:W-:Y:S01]  /*593d0*/  IMAD.MOV.U32 R8, RZ, RZ, R11 ;  /* 0x000000ffff087224 */ /* 0x008fe200078e000b */
[----:B------:R-:W-:-:S02]  /*593e0*/  MOV R9, R16 ;  /* 0x0000001000097202 */ /* 0x000fc40000000f00 */
[----:B-1----:R-:W3:Y:S04]  /*593f0*/  LDL.LU R11, [R1+0x1550] ;  /* 0x00155000010b7983 */ /* 0x002ee80000300800 */
[----:B------:R-:W3:Y:S01]  /*59400*/  LDL.LU R16, [R1+0x1558] ;  /* 0x0015580001107983 */ /* 0x000ee20000300800 */
[----:B------:R-:W-:-:S03]  /*59410*/  IADD3 R19, P4, R19, UR16, RZ ;  /* 0x0000001013137c10 */ /* 0x000fc6000ff9e0ff */
[----:B------:R1:W-:Y:S04]  /*59420*/  LDGSTS.E [R3+0xa300], desc[UR14][R8.64], P3 ;  /* 0x0a30000008037fae */ /* 0x0003e8000992184e */
[----:B------:R-:W-:Y:S01]  /*59430*/  STL [R1+0x1360], R19 ;  /* 0x0013601301007387 */ /* 0x000fe20000100800 */
[----:B------:R-:W-:Y:S02]  /*59440*/  IADD3 R46, P5, R46, UR16, RZ ;  /* 0x000000102e2e7c10 */ /* 0x000fe4000ffbe0ff */
[----:B------:R-:W-:Y:S02]  /*59450*/  IADD3.X R43, R43, UR9, RZ, P4, !PT ;  /* 0x000000092b2b7c10 */ /* 0x000fe4000a7fe4ff */
[----:B------:R-:W-:-:S03]  /*59460*/  IADD3.X R47, R47, UR9, RZ, P5, !PT ;  /* 0x000000092f2f7c10 */ /* 0x000fc6000affe4ff */
[----:B------:R1:W-:Y:S02]  /*59470*/  STL [R1+0x135c], R43 ;  /* 0x00135c2b01007387 */ /* 0x0003e40000100800 */
[----:B-1----:R-:W-:Y:S02]  /*59480*/  MOV R9, R43 ;  /* 0x0000002b00097202 */ /* 0x002fe40000000f00 */
[----:B------:R-:W-:Y:S01]  /*59490*/  STL [R1+0x1448], R46 ;  /* 0x0014482e01007387 */ /* 0x000fe20000100800 */
[----:B------:R-:W-:-:S03]  /*594a0*/  IMAD.MOV.U32 R8, RZ, RZ, R19 ;  /* 0x000000ffff087224 */ /* 0x000fc600078e0013 */
[----:B------:R-:W3:Y:S04]  /*594b0*/  LDL.LU R43, [R1+0x154c] ;  /* 0x00154c00012b7983 */ /* 0x000ee80000300800 */
[----:B------:R-:W-:Y:S04]  /*594c0*/  STL [R1+0x1444], R47 ;  /* 0x0014442f01007387 */ /* 0x000fe80000100800 */
[----:B------:R-:W3:Y:S01]  /*594d0*/  LDL.LU R19, [R1+0x1554] ;  /* 0x0015540001137983 */ /* 0x000ee20000300800 */
[----:B------:R-:W-:-:S03]  /*594e0*/  IADD3 R18, P4, R18, UR16, RZ ;  /* 0x0000001012127c10 */ /* 0x000fc6000ff9e0ff */
[----:B------:R1:W-:Y:S01]  /*594f0*/  LDGSTS.E [R3+0xa380], desc[UR14][R8.64], P0 ;  /* 0x0a38000008037fae */ /* 0x0003e2000812184e */
[----:B------:R-:W-:-:S03]  /*59500*/  IADD3 R40, P5, R40, UR16, RZ ;  /* 0x0000001028287c10 */ /* 0x000fc6000ffbe0ff */
        /* <DEDUP_REMOVED lines=14> */
[----:B----4-:R-:W-:Y:S01]  /*595f0*/  MOV R9, R42 ;  /* 0x0000002a00097202 */ /* 0x010fe20000000f00 */
[----:B------:R-:W-:-:S02]  /*59600*/  IMAD.MOV.U32 R8, RZ, RZ, R40 ;  /* 0x000000ffff087224 */ /* 0x000fc400078e0028 */
[----:B-1----:R-:W4:Y:S04]  /*59610*/  LDL.LU R42, [R1+0x155c] ;  /* 0x00155c00012a7983 */ /* 0x002f280000300800 */
[----:B------:R-:W4:Y:S01]  /*59620*/  LDL.LU R40, [R1+0x1644] ;  /* 0x0016440001287983 */ /* 0x000f220000300800 */
[----:B------:R-:W-:Y:S02]  /*59630*/  IADD3 R44, P4, R44, UR16, RZ ;  /* 0x000000102c2c7c10 */ /* 0x000fe4000ff9e0ff */
[----:B------:R-:W-:Y:S01]  /*59640*/  IADD3 R10, P5, R10, UR16, RZ ;  /* 0x000000100a0a7c10 */ /* 0x000fe2000ffbe0ff */
[----:B------:R1:W-:Y:S04]  /*59650*/  LDGSTS.E [R3+0xb300], desc[UR14][R8.64], P3 ;  /* 0x0b30000008037fae */ /* 0x0003e8000992184e */
[----:B------:R-:W-:Y:S01]  /*59660*/  STL [R1+0x1460], R44 ;  /* 0x0014602c01007387 */ /* 0x000fe20000100800 */
[----:B-1----:R-:W-:Y:S01]  /*59670*/  IMAD.MOV.U32 R8, RZ, RZ, R44 ;  /* 0x000000ffff087224 */ /* 0x002fe200078e002c */
[----:B--2---:R-:W-:-:S04]  /*59680*/  IADD3.X R45, R45, UR9, RZ, P4, !PT ;  /* 0x000000092d2d7c10 */ /* 0x004fc8000a7fe4ff */
[----:B------:R-:W-:Y:S01]  /*59690*/  MOV R9, R45 ;  /* 0x0000002d00097202 */ /* 0x000fe20000000f00 */
[----:B------:R-:W-:Y:S01]  /*596a0*/  STL [R1+0x145c], R45 ;  /* 0x00145c2d01007387 */ /* 0x000fe20000100800 */
[----:B------:R-:W-:-:S03]  /*596b0*/  IADD3.X R17, R17, UR9, RZ, P5, !PT ;  /* 0x0000000911117c10 */ /* 0x000fc6000affe4ff */
[----:B------:R-:W-:Y:S04]  /*596c0*/  STL [R1+0x1548], R10 ;  /* 0x0015480a01007387 */ /* 0x000fe80000100800 */
[----:B------:R1:W-:Y:S01]  /*596d0*/  STL [R1+0x1544], R17 ;  /* 0x0015441101007387 */ /* 0x0003e20000100800 */
[----:B---3--:R-:W-:-:S03]  /*596e0*/  IADD3 R11, P4, R11, UR16, RZ ;  /* 0x000000100b0b7c10 */ /* 0x008fc6000ff9e0ff */
[----:B------:R-:W2:Y:S04]  /*596f0*/  LDL.LU R61, [R1+0x164c] ;  /* 0x00164c00013d7983 */ /* 0x000ea80000300800 */
[----:B------:R-:W3:Y:S01]  /*59700*/  LDL.LU R60, [R1+0x1650] ;  /* 0x00165000013c7983 */ /* 0x000ee20000300800 */
[----:B------:R-:W-:-:S03]  /*59710*/  IADD3 R16, P5, R16, UR16, RZ ;  /* 0x0000001010107c10 */ /* 0x000fc6000ffbe0ff */
[----:B------:R1:W-:Y:S02]  /*59720*/  LDGSTS.E [R3+0xb380], desc[UR14][R8.64], P0 ;  /* 0x0b38000008037fae */ /* 0x0003e4000812184e */
[----:B-1----:R-:W-:Y:S01]  /*59730*/  IMAD.MOV.U32 R8, RZ, RZ, R10 ;  /* 0x000000ffff087224 */ /* 0x002fe200078e000a */
[----:B------:R-:W-:Y:S02]  /*59740*/  MOV R9, R17 ;  /* 0x0000001100097202 */ /* 0x000fe40000000f00 */
[----:B------:R-:W2:Y:S04]  /*59750*/  LDL.LU R17, [R1+0x1654] ;  /* 0x0016540001117983 */ /* 0x000ea80000300800 */
[----:B------:R-:W2:Y:S01]  /*59760*/  LDL.LU R10, [R1+0x1658] ;  /* 0x00165800010a7983 */ /* 0x000ea20000300800 */
[----:B------:R-:W-:-:S03]  /*59770*/  IADD3.X R43, R43, UR9, RZ, P4, !PT ;  /* 0x000000092b2b7c10 */ /* 0x000fc6000a7fe4ff */
[----:B------:R1:W-:Y:S04]  /*59780*/  LDGSTS.E [R3+0xc200], desc[UR14][R8.64], P1 ;  /* 0x0c20000008037fae */ /* 0x0003e8000892184e */
[----:B------:R1:W-:Y:S01]  /*59790*/  STL [R1+0x1550], R11 ;  /* 0x0015500b01007387 */ /* 0x0003e20000100800 */
[----:B------:R-:W-:-:S03]  /*597a0*/  IADD3.X R19, R19, UR9, RZ, P5, !PT ;  /* 0x0000000913137c10 */ /* 0x000fc6000affe4ff */
[----:B------:R-:W-:Y:S01]  /*597b0*/  STL [R1+0x154c], R43 ;  /* 0x00154c2b01007387 */ /* 0x000fe20000100800 */
[----:B-1----:R-:W-:Y:S01]  /*597c0*/  IMAD.MOV.U32 R8, RZ, RZ, R11 ;  /* 0x000000ffff087224 */ /* 0x002fe200078e000b */
[----:B------:R-:W-:Y:S02]  /*597d0*/  MOV R9, R43 ;  /* 0x0000002b00097202 */ /* 0x000fe40000000f00 */
[----:B------:R1:W-:Y:S04]  /*597e0*/  STL [R1+0x1558], R16 ;  /* 0x0015581001007387 */ /* 0x0003e80000100800 */
[----:B------:R-:W2:Y:S04]  /*597f0*/  LDL.LU R11, [R1+0x1660] ;  /* 0x00166000010b7983 */ /* 0x000ea80000300800 */
[----:B------:R1:W-:Y:S04]  /*59800*/  STL [R1+0x1554], R19 ;  /* 0x0015541301007387 */ /* 0x0003e80000100800 */
[----:B------:R1:W-:Y:S04]  /*59810*/  LDGSTS.E [R3+0xc280], desc[UR14][R8.64], P2 ;  /* 0x0c28000008037fae */ /* 0x0003e8000912184e */
[----:B------:R-:W2:Y:S01]  /*59820*/  LDL.LU R46, [R1+0x1748] ;  /* 0x00174800012e7983 */ /* 0x000ea20000300800 */
[----:B-1----:R-:W-:-:S03]  /*59830*/  IMAD.MOV.U32 R8, RZ, RZ, R16 ;  /* 0x000000ffff087224 */ /* 0x002fc600078e0010 */
[----:B------:R-:W2:Y:S04]  /*59840*/  LDL.LU R16, [R1+0x165c] ;  /* 0x00165c0001107983 */ /* 0x000ea80000300800 */
[----:B------:R-:W2:Y:S01]  /*59850*/  LDL.LU R47, [R1+0x1744] ;  /* 0x00174400012f7983 */ /* 0x000ea20000300800 */
[----:B------:R-:W-:-:S03]  /*59860*/  MOV R9, R19 ;  /* 0x0000001300097202 */ /* 0x000fc60000000f00 */
[----:B------:R-:W2:Y:S04]  /*59870*/  LDL.LU R44, [R1+0x1750] ;  /* 0x00175000012c7983 */ /* 0x000ea80000300800 */
[----:B------:R-:W2:Y:S04]  /*59880*/  LDL.LU R19, [R1+0x1758] ;  /* 0x0017580001137983 */ /* 0x000ea80000300800 */
[----:B------:R1:W-:Y:S01]  /*59890*/  LDGSTS.E [R3+0xc300], desc[UR14][R8.64], P3 ;  /* 0x0c30000008037fae */ /* 0x0003e2000992184e */
[----:B------:R-:W-:Y:S02]  /*598a0*/  IADD3 R41, P4, R41, UR16, RZ ;  /* 0x0000001029297c10 */ /* 0x000fe4000ff9e0ff */
[----:B------:R-:W-:-:S03]  /*598b0*/  IADD3 R18, P5, R18, UR16, RZ ;  /* 0x0000001012127c10 */ /* 0x000fc6000ffbe0ff */
[----:B------:R-:W-:Y:S01]  /*598c0*/  STL [R1+0x1560], R41 ;  /* 0x0015602901007387 */ /* 0x000fe20000100800 */
[----:B----4-:R-:W-:Y:S02]  /*598d0*/  IADD3.X R42, R42, UR9, RZ, P4, !PT ;  /* 0x000000092a2a7c10 */ /* 0x010fe4000a7fe4ff */
[----:B------:R-:W-:-:S03]  /*598e0*/  IADD3.X R40, R40, UR9, RZ, P5, !PT ;  /* 0x0000000928287c10 */ /* 0x000fc6000affe4ff */
[----:B------:R4:W-:Y:S01]  /*598f0*/  STL [R1+0x155c], R42 ;  /* 0x00155c2a01007387 */ /* 0x0009e20000100800 */
[----:B-1----:R-:W-:Y:S01]  /*59900*/  IMAD.MOV.U32 R8, RZ, RZ, R41 ;  /* 0x000000ffff087224 */ /* 0x002fe200078e0029 */
[----:B------:R-:W-:Y:S02]  /*59910*/  MOV R9, R42 ;  /* 0x0000002a00097202 */ /* 0x000fe40000000f00 */
[----:B------:R-:W-:Y:S04]  /*59920*/  STL [R1+0x1648], R18 ;  /* 0x0016481201007387 */ /* 0x000fe80000100800 */
[----:B------:R-:W2:Y:S04]  /*59930*/  LDL.LU R45, [R1+0x174c] ;  /* 0x00174c00012d7983 */ /* 0x000ea80000300800 */
[----:B------:R1:W-:Y:S04]  /*59940*/  STL [R1+0x1644], R40 ;  /* 0x0016442801007387 */ /* 0x0003e80000100800 */
[----:B------:R-:W2:Y:S04]  /*59950*/  LDL.LU R43, [R1+0x1754] ;  /* 0x00175400012b7983 */ /* 0x000ea80000300800 */
[----:B----4-:R-:W4:Y:S04]  /*59960*/  LDL.LU R42, [R1+0x175c] ;  /* 0x00175c00012a7983 */ /* 0x010f280000300800 */
[----:B------:R-:W4:Y:S04]  /*59970*/  LDL.LU R41, [R1+0x1760] ;  /* 0x0017600001297983 */ /* 0x000f280000300800 */
[----:B------:R1:W-:Y:S02]  /*59980*/  LDGSTS.E [R3+0xc380], desc[UR14][R8.64], P0 ;  /* 0x0c38000008037fae */ /* 0x0003e4000812184e */
[----:B-1----:R-:W-:Y:S01]  /*59990*/  MOV R9, R40 ;  /* 0x0000002800097202 */ /* 0x002fe20000000f00 */
[----:B------:R-:W-:Y:S01]  /*599a0*/  IMAD.MOV.U32 R8, RZ, RZ, R18 ;  /* 0x000000ffff087224 */ /* 0x000fe200078e0012 */
[----:B------:R-:W4:Y:S04]  /*599b0*/  LDL.LU R40, [R1+0x1844] ;  /* 0x0018440001287983 */ /* 0x000f280000300800 */
[----:B------:R-:W4:Y:S04]  /*599c0*/  LDL.LU R18, [R1+0x1848] ;  /* 0x0018480001127983 */ /* 0x000f280000300800 */
[----:B------:R1:W-:Y:S01]  /*599d0*/  LDGSTS.E [R3+0xd200], desc[UR14][R8.64], P1 ;  /* 0x0d20000008037fae */ /* 0x0003e2000892184e */
[----:B---3--:R-:W-:-:S04]  /*599e0*/  IADD3 R60, P4, R60, UR16, RZ ;  /* 0x000000103c3c7c10 */ /* 0x008fc8000ff9e0ff */
[----:B--2---:R-:W-:Y:S01]  /*599f0*/  IADD3.X R61, R61, UR9, RZ, P4, !PT ;  /* 0x000000093d3d7c10 */ /* 0x004fe2000a7fe4ff */
[----:B-1----:R-:W-:-:S03]  /*59a00*/  IMAD.MOV.U32 R8, RZ, RZ, R60 ;  /* 0x000000ffff087224 */ /* 0x002fc600078e003c */
[----:B------:R-:W-:Y:S01]  /*59a10*/  MOV R9, R61 ;  /* 0x0000003d00097202 */ /* 0x000fe20000000f00 */
[----:B------:R-:W-:Y:S04]  /*59a20*/  STL [R1+0x1650], R60 ;  /* 0x0016503c01007387 */ /* 0x000fe80000100800 */
[----:B------:R1:W-:Y:S01]  /*59a30*/  LDGSTS.E [R3+0xd280], desc[UR14][R8.64], P2 ;  /* 0x0d28000008037fae */ /* 0x0003e2000912184e */
[----:B------:R-:W-:-:S04]  /*59a40*/  IADD3 R10, P5, R10, UR16, RZ ;  /* 0x000000100a0a7c10 */ /* 0x000fc8000ffbe0ff */
[----:B------:R-:W-:Y:S01]  /*59a50*/  IADD3.X R17, R17, UR9, RZ, P5, !PT ;  /* 0x0000000911117c10 */ /* 0x000fe2000affe4ff */
[----:B-1----:R-:W-:-:S03]  /*59a60*/  IMAD.MOV.U32 R8, RZ, RZ, R10 ;  /* 0x000000ffff087224 */ /* 0x002fc600078e000a */
[----:B------:R-:W-:Y:S01]  /*59a70*/  MOV R9, R17 ;  /* 0x0000001100097202 */ /* 0x000fe20000000f00 */
[----:B------:R-:W-:Y:S04]  /*59a80*/  STL [R1+0x164c], R61 ;  /* 0x00164c3d01007387 */ /* 0x000fe80000100800 */
[----:B------:R1:W-:Y:S01]  /*59a90*/  STL [R1+0x1658], R10 ;  /* 0x0016580a01007387 */ /* 0x0003e20000100800 */
[----:B------:R-:W-:-:S03]  /*59aa0*/  IADD3 R11, P4, R11, UR16, RZ ;  /* 0x000000100b0b7c10 */ /* 0x000fc6000ff9e0ff */
[----:B------:R-:W-:Y:S04]  /*59ab0*/  STL [R1+0x1654], R17 ;  /* 0x0016541101007387 */ /* 0x000fe80000100800 */
[----:B------:R2:W-:Y:S04]  /*59ac0*/  LDGSTS.E [R3+0xd300], desc[UR14][R8.64], P3 ;  /* 0x0d30000008037fae */ /* 0x0005e8000992184e */
[----:B-1----:R-:W3:Y:S01]  /*59ad0*/  LDL.LU R10, [R1+0x1850] ;  /* 0x00185000010a7983 */ /* 0x002ee20000300800 */
[----:B------:R-:W-:-:S03]  /*59ae0*/  IADD3 R46, P5, R46, UR16, RZ ;  /* 0x000000102e2e7c10 */ /* 0x000fc6000ffbe0ff */
[----:B------:R-:W-:Y:S01]  /*59af0*/  STL [R1+0x1660], R11 ;  /* 0x0016600b01007387 */ /* 0x000fe20000100800 */
[----:B--2---:R-:W-:Y:S01]  /*59b00*/  IMAD.MOV.U32 R8, RZ, RZ, R11 ;  /* 0x000000ffff087224 */ /* 0x004fe200078e000b */
[----:B------:R-:W-:Y:S02]  /*59b10*/  IADD3.X R16, R16, UR9, RZ, P4, !PT ;  /* 0x0000000910107c10 */ /* 0x000fe4000a7fe4ff */
[----:B------:R-:W-:Y:S02]  /*59b20*/  IADD3.X R47, R47, UR9, RZ, P5, !PT ;  /* 0x000000092f2f7c10 */ /* 0x000fe4000affe4ff */
[----:B------:R-:W-:Y:S01]  /*59b30*/  MOV R9, R16 ;  /* 0x0000001000097202 */ /* 0x000fe20000000f00 */
[----:B------:R1:W-:Y:S04]  /*59b40*/  STL [R1+0x165c], R16 ;  /* 0x00165c1001007387 */ /* 0x0003e80000100800 */
[----:B------:R-:W-:Y:S04]  /*59b50*/  STL [R1+0x1748], R46 ;  /* 0x0017482e01007387 */ /* 0x000fe80000100800 */
[----:B------:R2:W-:Y:S04]  /*59b60*/  LDGSTS.E [R3+0xd380], desc[UR14][R8.64], P0 ;  /* 0x0d38000008037fae */ /* 0x0005e8000812184e */
[----:B-1----:R-:W3:Y:S04]  /*59b70*/  LDL.LU.64 R16, [R1+0x458] ;  /* 0x0004580001107983 */ /* 0x002ee80000300a00 */
[----:B------:R1:W-:Y:S01]  /*59b80*/  STL [R1+0x1744], R47 ;  /* 0x0017442f01007387 */ /* 0x0003e20000100800 */
[----:B------:R-:W-:-:S03]  /*59b90*/  IADD3 R44, P4, R44, UR16, RZ ;  /* 0x000000102c2c7c10 */ /* 0x000fc6000ff9e0ff */
[----:B------:R-:W3:Y:S01]  /*59ba0*/  LDL.LU R11, [R1+0x184c] ;  /* 0x00184c00010b7983 */ /* 0x000ee20000300800 */
[----:B--2---:R-:W-:Y:S01]  /*59bb0*/  IMAD.MOV.U32 R8, RZ, RZ, R46 ;  /* 0x000000ffff087224 */ /* 0x004fe200078e002e */
[----:B------:R-:W-:Y:S02]  /*59bc0*/  MOV R9, R47 ;  /* 0x0000002f00097202 */ /* 0x000fe40000000f00 */
[----:B-1----:R-:W2:Y:S01]  /*59bd0*/  LDL.LU.64 R46, [R1+0x450] ;  /* 0x00045000012e7983 */ /* 0x002ea20000300a00 */
[----:B------:R-:W-:-:S03]  /*59be0*/  IADD3 R19, P5, R19, UR16, RZ ;  /* 0x0000001013137c10 */ /* 0x000fc6000ffbe0ff */
[----:B------:R1:W-:Y:S04]  /*59bf0*/  LDGSTS.E [R3+0xe200], desc[UR14][R8.64], P1 ;  /* 0x0e20000008037fae */ /* 0x0003e8000892184e */
[----:B------:R4:W-:Y:S01]  /*59c00*/  STL [R1+0x1750], R44 ;  /* 0x0017502c01007387 */ /* 0x0009e20000100800 */
[----:B-1----:R-:W-:Y:S01]  /*59c10*/  IMAD.MOV.U32 R8, RZ, RZ, R44 ;  /* 0x000000ffff087224 */ /* 0x002fe200078e002c */
[----:B------:R-:W-:-:S04]  /*59c20*/  IADD3.X R45, R45, UR9, RZ, P4, !PT ;  /* 0x000000092d2d7c10 */ /* 0x000fc8000a7fe4ff */
[----:B------:R-:W-:Y:S01]  /*59c30*/  MOV R9, R45 ;  /* 0x0000002d00097202 */ /* 0x000fe20000000f00 */
[----:B------:R-:W-:Y:S01]  /*59c40*/  STL [R1+0x174c], R45 ;  /* 0x00174c2d01007387 */ /* 0x000fe20000100800 */
[----:B------:R-:W-:-:S03]  /*59c50*/  IADD3.X R43, R43, UR9, RZ, P5, !PT ;  /* 0x000000092b2b7c10 */ /* 0x000fc6000affe4ff */
[----:B------:R1:W-:Y:S04]  /*59c60*/  STL [R1+0x1758], R19 ;  /* 0x0017581301007387 */ /* 0x0003e80000100800 */
[----:B------:R1:W-:Y:S01]  /*59c70*/  LDGSTS.E [R3+0xe280], desc[UR14][R8.64], P2 ;  /* 0x0e28000008037fae */ /* 0x0003e2000912184e */
[----:B----4-:R-:W-:-:S03]  /*59c80*/  IADD3 R41, P4, R41, UR16, RZ ;  /* 0x0000001029297c10 */ /* 0x010fc6000ff9e0ff */
[----:B------:R4:W-:Y:S01]  /*59c90*/  STL [R1+0x1754], R43 ;  /* 0x0017542b01007387 */ /* 0x0009e20000100800 */
[----:B------:R-:W-:-:S03]  /*59ca0*/  IADD3.X R42, R42, UR9, RZ, P4, !PT ;  /* 0x000000092a2a7c10 */ /* 0x000fc6000a7fe4ff */
[----:B------:R-:W2:Y:S01]  /*59cb0*/  LDL.LU R44, [R1+0x968] ;  /* 0x00096800012c7983 */ /* 0x000ea20000300800 */
[----:B-1----:R-:W-:-:S03]  /*59cc0*/  IMAD.MOV.U32 R8, RZ, RZ, R19 ;  /* 0x000000ffff087224 */ /* 0x002fc600078e0013 */
[----:B------:R-:W2:Y:S04]  /*59cd0*/  LDL.LU R19, [R1+0x970] ;  /* 0x0009700001137983 */ /* 0x000ea80000300800 */
[----:B------:R-:W-:Y:S01]  /*59ce0*/  STL [R1+0x1760], R41 ;  /* 0x0017602901007387 */ /* 0x000fe20000100800 */
[----:B------:R-:W-:-:S03]  /*59cf0*/  IADD3 R18, P5, R18, UR16, RZ ;  /* 0x0000001012127c10 */ /* 0x000fc6000ffbe0ff */
[----:B------:R1:W-:Y:S04]  /*59d00*/  STL [R1+0x175c], R42 ;  /* 0x00175c2a01007387 */ /* 0x0003e80000100800 */
[----:B------:R-:W-:Y:S04]  /*59d10*/  STL [R1+0x1848], R18 ;  /* 0x0018481201007387 */ /* 0x000fe80000100800 */
[----:B------:R-:W2:Y:S01]  /*59d20*/  LDL.LU R45, [R1+0x964] ;  /* 0x00096400012d7983 */ /* 0x000ea20000300800 */
[----:B------:R-:W-:Y:S02]  /*59d30*/  MOV R9, R43 ;  /* 0x0000002b00097202 */ /* 0x000fe40000000f00 */
[----:B------:R-:W-:-:S03]  /*59d40*/  IADD3.X R40, R40, UR9, RZ, P5, !PT ;  /* 0x0000000928287c10 */ /* 0x000fc6000affe4ff */
[----:B------:R4:W-:Y:S04]  /*59d50*/  LDGSTS.E [R3+0xe300], desc[UR14][R8.64], P3 ;  /* 0x0e30000008037fae */ /* 0x0009e8000992184e */
[----:B------:R1:W-:Y:S04]  /*59d60*/  STL [R1+0x1844], R40 ;  /* 0x0018442801007387 */ /* 0x0003e80000100800 */
[----:B------:R-:W2:Y:S01]  /*59d70*/  LDL.LU R61, [R1+0x96c] ;  /* 0x00096c00013d7983 */ /* 0x000ea20000300800 */
[----:B----4-:R-:W-:Y:S01]  /*59d80*/  IMAD.MOV.U32 R8, RZ, RZ, R41 ;  /* 0x000000ffff087224 */ /* 0x010fe200078e0029 */
[----:B------:R-:W-:-:S02]  /*59d90*/  MOV R9, R42 ;  /* 0x0000002a00097202 */ /* 0x000fc40000000f00 */
[----:B------:R-:W4:Y:S04]  /*59da0*/  LDL.LU R43, [R1+0x974] ;  /* 0x00097400012b7983 */ /* 0x000f280000300800 */
[----:B-1----:R-:W4:Y:S04]  /*59db0*/  LDL.LU R42, [R1+0x978] ;  /* 0x00097800012a7983 */ /* 0x002f280000300800 */
[----:B------:R1:W-:Y:S04]  /*59dc0*/  LDGSTS.E [R3+0xe380], desc[UR14][R8.64], P0 ;  /* 0x0e38000008037fae */ /* 0x0003e8000812184e */
[----:B------:R-:W4:Y:S01]  /*59dd0*/  LDL.LU R60, [R1+0x97c] ;  /* 0x00097c00013c7983 */ /* 0x000f220000300800 */
[----:B-1----:R-:W-:-:S03]  /*59de0*/  MOV R9, R40 ;  /* 0x0000002800097202 */ /* 0x002fc60000000f00 */
[----:B------:R-:W4:Y:S01]  /*59df0*/  LDL.LU R40, [R1+0x980] ;  /* 0x0009800001287983 */ /* 0x000f220000300800 */
[----:B------:R-:W-:-:S05]  /*59e00*/  IMAD.MOV.U32 R8, RZ, RZ, R18 ;  /* 0x000000ffff087224 */ /* 0x000fca00078e0012 */
[----:B------:R1:W-:Y:S01]  /*59e10*/  LDGSTS.E [R3+0xf200], desc[UR14][R8.64], P1 ;  /* 0x0f20000008037fae */ /* 0x0003e2000892184e */
[----:B---3--:R-:W-:-:S05]  /*59e20*/  IADD3 R10, P4, R10, UR16, RZ ;  /* 0x000000100a0a7c10 */ /* 0x008fca000ff9e0ff */
[----:B------:R-:W-:Y:S01]  /*59e30*/  STL [R1+0x1850], R10 ;  /* 0x0018500a01007387 */ /* 0x000fe20000100800 */
[----:B-1----:R-:W-:-:S04]  /*59e40*/  IADD3 R8, P5, R16, UR16, RZ ;  /* 0x0000001010087c10 */ /* 0x002fc8000ffbe0ff */
[----:B------:R-:W-:Y:S02]  /*59e50*/  IADD3.X R9, R17, UR9, RZ, P5, !PT ;  /* 0x0000000911097c10 */ /* 0x000fe4000affe4ff */
[----:B------:R-:W-:Y:S02]  /*59e60*/  IADD3.X R11, R11, UR9, RZ, P4, !PT ;  /* 0x000000090b0b7c10 */ /* 0x000fe4000a7fe4ff */
[----:B--2---:R-:W-:-:S03]  /*59e70*/  IADD3 R16, P4, R46, UR16, RZ ;  /* 0x000000102e107c10 */ /* 0x004fc6000ff9e0ff */
[----:B------:R1:W-:Y:S01]  /*59e80*/  STL [R1+0x184c], R11 ;  /* 0x00184c0b01007387 */ /* 0x0003e20000100800 */
[----:B------:R-:W-:-:S03]  /*59e90*/  IADD3.X R17, R47, UR9, RZ, P4, !PT ;  /* 0x000000092f117c10 */ /* 0x000fc6000a7fe4ff */
[----:B------:R-:W-:Y:S04]  /*59ea0*/  STL.64 [R1+0x458], R8 ;  /* 0x0004580801007387 */ /* 0x000fe80000100a00 */
[----:B------:R2:W-:Y:S04]  /*59eb0*/  STL.64 [R1+0x450], R16 ;  /* 0x0004501001007387 */ /* 0x0005e80000100a00 */
[----:B------:R-:W3:Y:S04]  /*59ec0*/  LDL.LU R41, [R1+0xa64] ;  /* 0x000a640001297983 */ /* 0x000ee80000300800 */
[----:B------:R-:W3:Y:S04]  /*59ed0*/  LDL.LU R18, [R1+0xa68] ;  /* 0x000a680001127983 */ /* 0x000ee80000300800 */
[----:B------:R-:W3:Y:S04]  /*59ee0*/  LDL.LU R47, [R1+0xa6c] ;  /* 0x000a6c00012f7983 */ /* 0x000ee80000300800 */
[----:B------:R-:W3:Y:S04]  /*59ef0*/  LDL.LU R46, [R1+0xa70] ;  /* 0x000a7000012e7983 */ /* 0x000ee80000300800 */
[----:B------:R-:W-:Y:S04]  /*59f00*/  LDGSTS.E [R3+0xf280], desc[UR14][R10.64], P2 ;  /* 0x0f2800000a037fae */ /* 0x000fe8000912184e */
[----:B------:R-:W-:Y:S04]  /*59f10*/  LDGSTS.E [R3+0xf300], desc[UR14][R8.64], P3 ;  /* 0x0f30000008037fae */ /* 0x000fe8000992184e */
[----:B------:R2:W-:Y:S04]  /*59f20*/  LDGSTS.E [R3+0xf380], desc[UR14][R16.64], P0 ;  /* 0x0f38000010037fae */ /* 0x0005e8000812184e */
[----:B-1----:R-:W3:Y:S04]  /*59f30*/  LDL.LU R11, [R1+0xa78] ;  /* 0x000a7800010b7983 */ /* 0x002ee80000300800 */
[----:B--2---:R-:W2:Y:S01]  /*59f40*/  LDL.LU R16, [R1+0xa80] ;  /* 0x000a800001107983 */ /* 0x004ea20000300800 */
[----:B------:R-:W-:-:S05]  /*59f50*/  LOP3.LUT R3, R62, 0x20, RZ, 0x3c, !PT ;  /* 0x000000203e037812 */ /* 0x000fca00078e3cff */
[----:B------:R-:W-:Y:S01]  /*59f60*/  VIADD R3, R3, UR12 ;  /* 0x0000000c03037c36 */ /* 0x000fe20008000000 */
[----:B------:R-:W-:Y:S02]  /*59f70*/  IADD3 R44, P4, R44, UR16, RZ ;  /* 0x000000102c2c7c10 */ /* 0x000fe4000ff9e0ff */
[----:B------:R-:W-:-:S03]  /*59f80*/  IADD3 R19, P5, R19, UR16, RZ ;  /* 0x0000001013137c10 */ /* 0x000fc6000ffbe0ff */
[----:B------:R1:W-:Y:S01]  /*59f90*/  STL [R1+0x968], R44 ;  /* 0x0009682c01007387 */ /* 0x0003e20000100800 */
[----:B------:R-:W-:-:S03]  /*59fa0*/  MOV R8, R44 ;  /* 0x0000002c00087202 */ /* 0x000fc60000000f00 */
[----:B------:R-:W-:Y:S01]  /*59fb0*/  STL [R1+0x970], R19 ;  /* 0x0009701301007387 */ /* 0x000fe20000100800 */
[----:B------:R-:W-:-:S05]  /*59fc0*/  IADD3.X R45, R45, UR9, RZ, P4, !PT ;  /* 0x000000092d2d7c10 */ /* 0x000fca000a7fe4ff */
[----:B------:R1:W-:Y:S04]  /*59fd0*/  STL [R1+0x964], R45 ;  /* 0x0009642d01007387 */ /* 0x0003e80000100800 */
[----:B-1----:R-:W2:Y:S01]  /*59fe0*/  LDL.LU R44, [R1+0xa74] ;  /* 0x000a7400012c7983 */ /* 0x002ea20000300800 */
[----:B------:R-:W-:-:S03]  /*59ff0*/  IMAD.MOV.U32 R9, RZ, RZ, R45 ;  /* 0x000000ffff097224 */ /* 0x000fc600078e002d */
[----:B------:R-:W2:Y:S01]  /*5a000*/  LDL.LU R45, [R1+0xa7c] ;  /* 0x000a7c00012d7983 */ /* 0x000ea20000300800 */
[----:B------:R-:W-:-:S03]  /*5a010*/  IADD3.X R61, R61, UR9, RZ, P5, !PT ;  /* 0x000000093d3d7c10 */ /* 0x000fc6000affe4ff */
[----:B------:R1:W-:Y:S01]  /*5a020*/  LDGSTS.E [R3+0x400], desc[UR14][R8.64], P1 ;  /* 0x0040000008037fae */ /* 0x0003e2000892184e */
[----:B----4-:R-:W-:-:S03]  /*5a030*/  IADD3 R42, P4, R42, UR16, RZ ;  /* 0x000000102a2a7c10 */ /* 0x010fc6000ff9e0ff */
[----:B------:R-:W-:Y:S01]  /*5a040*/  STL [R1+0x96c], R61 ;  /* 0x00096c3d01007387 */ /* 0x000fe20000100800 */
[----:B------:R-:W-:-:S03]  /*5a050*/  IADD3.X R43, R43, UR9, RZ, P4, !PT ;  /* 0x000000092b2b7c10 */ /* 0x000fc6000a7fe4ff */
[----:B------:R-:W4:Y:S01]  /*5a060*/  LDL.LU R17, [R1+0xb68] ;  /* 0x000b680001117983 */ /* 0x000f220000300800 */
[----:B-1----:R-:W-:Y:S01]  /*5a070*/  MOV R8, R19 ;  /* 0x0000001300087202 */ /* 0x002fe20000000f00 */
[----:B------:R-:W-:Y:S02]  /*5a080*/  IMAD.MOV.U32 R9, RZ, RZ, R61 ;  /* 0x000000ffff097224 */ /* 0x000fe400078e003d */
[----:B------:R-:W4:Y:S04]  /*5a090*/  LDL.LU R19, [R1+0xb70] ;  /* 0x000b700001137983 */ /* 0x000f280000300800 */
[----:B------:R1:W-:Y:S04]  /*5a0a0*/  STL [R1+0x978], R42 ;  /* 0x0009782a01007387 */ /* 0x0003e80000100800 */
[----:B------:R1:W-:Y:S01]  /*5a0b0*/  LDGSTS.E [R3+0x480], desc[UR14][R8.64], P2 ;  /* 0x0048000008037fae */ /* 0x0003e2000912184e */
[----:B------:R-:W-:-:S03]  /*5a0c0*/  IADD3 R40, P5, R40, UR16, RZ ;  /* 0x0000001028287c10 */ /* 0x000fc6000ffbe0ff */
[----:B------:R1:W-:Y:S01]  /*5a0d0*/  STL [R1+0x974], R43 ;  /* 0x0009742b01007387 */ /* 0x0003e20000100800 */
[----:B------:R-:W-:-:S03]  /*5a0e0*/  IADD3.X R60, R60, UR9, RZ, P5, !PT ;  /* 0x000000093c3c7c10 */ /* 0x000fc6000affe4ff */
[----:B------:R1:W-:Y:S02]  /*5a0f0*/  STL [R1+0x980], R40 ;  /* 0x0009802801007387 */ /* 0x0003e40000100800 */
[----:B-1----:R-:W-:Y:S02]  /*5a100*/  MOV R8, R42 ;  /* 0x0000002a00087202 */ /* 0x002fe40000000f00 */
[----:B------:R-:W4:Y:S01]  /*5a110*/  LDL.LU R42, [R1+0xb64] ;  /* 0x000b6400012a7983 */ /* 0x000f220000300800 */
[----:B------:R-:W-:-:S03]  /*5a120*/  IMAD.MOV.U32 R9, RZ, RZ, R43 ;  /* 0x000000ffff097224 */ /* 0x000fc600078e002b */
[----:B------:R-:W-:Y:S04]  /*5a130*/  STL [R1+0x97c], R60 ;  /* 0x00097c3c01007387 */ /* 0x000fe80000100800 */
        /* <DEDUP_REMOVED lines=8> */
[----:B------:R-:W-:Y:S01]  /*5a1c0*/  IADD3.X R41, R41, UR9, RZ, P4, !PT ;  /* 0x0000000929297c10 */ /* 0x000fe2000a7fe4ff */
[----:B------:R-:W-:Y:S01]  /*5a1d0*/  STL [R1+0xa68], R18 ;  /* 0x000a681201007387 */ /* 0x000fe20000100800 */
[----:B------:R-:W-:-:S03]  /*5a1e0*/  IADD3 R46, P5, R46, UR16, RZ ;  /* 0x000000102e2e7c10 */ /* 0x000fc6000ffbe0ff */
[----:B-1----:R-:W-:Y:S01]  /*5a1f0*/  IMAD.MOV.U32 R9, RZ, RZ, R41 ;  /* 0x000000ffff097224 */ /* 0x002fe200078e0029 */
[----:B------:R-:W-:Y:S01]  /*5a200*/  MOV R8, R18 ;  /* 0x0000001200087202 */ /* 0x000fe20000000f00 */
[----:B------:R1:W-:Y:S01]  /*5a210*/  STL [R1+0xa64], R41 ;  /* 0x000a642901007387 */ /* 0x0003e20000100800 */
[----:B------:R-:W-:-:S03]  /*5a220*/  IADD3.X R47, R47, UR9, RZ, P5, !PT ;  /* 0x000000092f2f7c10 */ /* 0x000fc6000affe4ff */
[----:B------:R-:W-:Y:S04]  /*5a230*/  STL [R1+0xa70], R46 ;  /* 0x000a702e01007387 */ /* 0x000fe80000100800 */
[----:B------:R3:W-:Y:S04]  /*5a240*/  LDGSTS.E [R3+0x1400], desc[UR14][R8.64], P1 ;  /* 0x0140000008037fae */ /* 0x0007e8000892184e */
[----:B-1----:R-:W4:Y:S01]  /*5a250*/  LDL.LU R41, [R1+0xb74] ;  /* 0x000b740001297983 */ /* 0x002f220000300800 */
[----:B------:R-:W-:-:S03]  /*5a260*/  IADD3 R11, P4, R11, UR16, RZ ;  /* 0x000000100b0b7c10 */ /* 0x000fc6000ff9e0ff */
[----:B------:R-:W-:Y:S01]  /*5a270*/  STL [R1+0xa6c], R47 ;  /* 0x000a6c2f01007387 */ /* 0x000fe20000100800 */
[----:B---3--:R-:W-:Y:S01]  /*5a280*/  MOV R8, R46 ;  /* 0x0000002e00087202 */ /* 0x008fe20000000f00 */
[----:B------:R-:W-:Y:S02]  /*5a290*/  IMAD.MOV.U32 R9, RZ, RZ, R47 ;  /* 0x000000ffff097224 */ /* 0x000fe400078e002f */
[----:B------:R-:W3:Y:S01]  /*5a2a0*/  LDL.LU R18, [R1+0xb7c] ;  /* 0x000b7c0001127983 */ /* 0x000ee20000300800 */
[----:B--2---:R-:W-:-:S03]  /*5a2b0*/  IADD3 R16, P5, R16, UR16, RZ ;  /* 0x0000001010107c10 */ /* 0x004fc6000ffbe0ff */
[----:B------:R1:W-:Y:S04]  /*5a2c0*/  LDGSTS.E [R3+0x1480], desc[UR14][R8.64], P2 ;  /* 0x0148000008037fae */ /* 0x0003e8000912184e */
[----:B------:R-:W-:Y:S01]  /*5a2d0*/  STL [R1+0xa78], R11 ;  /* 0x000a780b01007387 */ /* 0x000fe20000100800 */
[----:B-1----:R-:W-:Y:S02]  /*5a2e0*/  MOV R8, R11 ;  /* 0x0000000b00087202 */ /* 0x002fe40000000f00 */
[----:B------:R-:W-:-:S05]  /*5a2f0*/  IADD3.X R44, R44, UR9, RZ, P4, !PT ;  /* 0x000000092c2c7c10 */ /* 0x000fca000a7fe4ff */
[----:B------:R-:W-:Y:S01]  /*5a300*/  IMAD.MOV.U32 R9, RZ, RZ, R44 ;  /* 0x000000ffff097224 */ /* 0x000fe200078e002c */
[----:B------:R-:W-:Y:S01]  /*5a310*/  IADD3.X R45, R45, UR9, RZ, P5, !PT ;  /* 0x000000092d2d7c10 */ /* 0x000fe2000affe4ff */
[----:B------:R1:W-:Y:S04]  /*5a320*/  STL [R1+0xa74], R44 ;  /* 0x000a742c01007387 */ /* 0x0003e80000100800 */
[----:B------:R-:W-:Y:S04]  /*5a330*/  STL [R1+0xa80], R16 ;  /* 0x000a801001007387 */ /* 0x000fe80000100800 */
[----:B------:R2:W-:Y:S04]  /*5a340*/  LDGSTS.E [R3+0x1500], desc[UR14][R8.64], P3 ;  /* 0x0150000008037fae */ /* 0x0005e8000992184e */
[----:B-1----:R-:W3:Y:S04]  /*5a350*/  LDL.LU R44, [R1+0xc68] ;  /* 0x000c6800012c7983 */ /* 0x002ee80000300800 */
[----:B------:R1:W-:Y:S04]  /*5a360*/  STL [R1+0xa7c], R45 ;  /* 0x000a7c2d01007387 */ /* 0x0003e80000100800 */
[----:B------:R-:W3:Y:S01]  /*5a370*/  LDL.LU R11, [R1+0xc70] ;  /* 0x000c7000010b7983 */ /* 0x000ee20000300800 */
[----:B--2---:R-:W-:-:S03]  /*5a380*/  IMAD.MOV.U32 R9, RZ, RZ, R45 ;  /* 0x000000ffff097224 */ /* 0x004fc600078e002d */
[----:B-1----:R-:W2:Y:S01]  /*5a390*/  LDL.LU R45, [R1+0xc64] ;  /* 0x000c6400012d7983 */ /* 0x002ea20000300800 */
[----:B------:R-:W-:-:S03]  /*5a3a0*/  MOV R8, R16 ;  /* 0x0000001000087202 */ /* 0x000fc60000000f00 */
[----:B------:R-:W2:Y:S01]  /*5a3b0*/  LDL.LU R16, [R1+0xc6c] ;  /* 0x000c6c0001107983 */ /* 0x000ea20000300800 */
[----:B----4-:R-:W-:Y:S02]  /*5a3c0*/  IADD3 R17, P4, R17, UR16, RZ ;  /* 0x0000001011117c10 */ /* 0x010fe4000ff9e0ff */
[----:B------:R-:W-:Y:S01]  /*5a3d0*/  IADD3 R19, P5, R19, UR16, RZ ;  /* 0x0000001013137c10 */ /* 0x000fe2000ffbe0ff */
[----:B------:R1:W-:Y:S01]  /*5a3e0*/  LDGSTS.E [R3+0x1580], desc[UR14][R8.64], P0 ;  /* 0x0158000008037fae */ /* 0x0003e2000812184e */
[----:B------:R-:W-:-:S03]  /*5a3f0*/  IADD3.X R42, R42, UR9, RZ, P4, !PT ;  /* 0x000000092a2a7c10 */ /* 0x000fc6000a7fe4ff */
[----:B------:R-:W-:Y:S04]  /*5a400*/  STL [R1+0xb68], R17 ;  /* 0x000b681101007387 */ /* 0x000fe80000100800 */
[----:B------:R4:W-:Y:S01]  /*5a410*/  STL [R1+0xb64], R42 ;  /* 0x000b642a01007387 */ /* 0x0009e20000100800 */
[----:B-1----:R-:W-:Y:S01]  /*5a420*/  MOV R8, R17 ;  /* 0x0000001100087202 */ /* 0x002fe20000000f00 */
[----:B------:R-:W-:Y:S01]  /*5a430*/  IMAD.MOV.U32 R9, RZ, RZ, R42 ;  /* 0x000000ffff097224 */ /* 0x000fe200078e002a */
[----:B------:R-:W-:Y:S01]  /*5a440*/  IADD3.X R43, R43, UR9, RZ, P5, !PT ;  /* 0x000000092b2b7c10 */ /* 0x000fe2000affe4ff */
[----:B------:R-:W-:Y:S04]  /*5a450*/  STL [R1+0xb70], R19 ;  /* 0x000b701301007387 */ /* 0x000fe80000100800 */
[----:B------:R1:W-:Y:S04]  /*5a460*/  LDGSTS.E [R3+0x2400], desc[UR14][R8.64], P1 ;  /* 0x0240000008037fae */ /* 0x0003e8000892184e */
[----:B----4-:R-:W4:Y:S04]  /*5a470*/  LDL.LU R42, [R1+0xc78] ;  /* 0x000c7800012a7983 */ /* 0x010f280000300800 */
[----:B------:R1:W-:Y:S04]  /*5a480*/  STL [R1+0xb6c], R43 ;  /* 0x000b6c2b01007387 */ /* 0x0003e80000100800 */
[----:B------:R-:W4:Y:S01]  /*5a490*/  LDL.LU R17, [R1+0xc80] ;  /* 0x000c800001117983 */ /* 0x000f220000300800 */
[----:B-1----:R-:W-:-:S03]  /*5a4a0*/  IMAD.MOV.U32 R9, RZ, RZ, R43 ;  /* 0x000000ffff097224 */ /* 0x002fc600078e002b */
[----:B------:R-:W4:Y:S01]  /*5a4b0*/  LDL.LU R43, [R1+0xc74] ;  /* 0x000c7400012b7983 */ /* 0x000f220000300800 */
[----:B------:R-:W-:-:S03]  /*5a4c0*/  MOV R8, R19 ;  /* 0x0000001300087202 */ /* 0x000fc60000000f00 */
[----:B------:R-:W4:Y:S01]  /*5a4d0*/  LDL.LU R19, [R1+0xc7c] ;  /* 0x000c7c0001137983 */ /* 0x000f220000300800 */
[----:B------:R-:W-:Y:S02]  /*5a4e0*/  IADD3 R40, P4, R40, UR16, RZ ;  /* 0x0000001028287c10 */ /* 0x000fe4000ff9e0ff */
[----:B------:R-:W-:Y:S01]  /*5a4f0*/  IADD3 R10, P5, R10, UR16, RZ ;  /* 0x000000100a0a7c10 */ /* 0x000fe2000ffbe0ff */
[----:B------:R1:W-:Y:S04]  /*5a500*/  LDGSTS.E [R3+0x2480], desc[UR14][R8.64], P2 ;  /* 0x0248000008037fae */ /* 0x0003e8000912184e */
[----:B------:R3:W-:Y:S01]  /*5a510*/  STL [R1+0xb78], R40 ;  /* 0x000b782801007387 */ /* 0x0007e20000100800 */
[----:B-1----:R-:W-:Y:S02]  /*5a520*/  MOV R8, R40 ;  /* 0x0000002800087202 */ /* 0x002fe40000000f00 */
[----:B------:R-:W-:-:S05]  /*5a530*/  IADD3.X R41, R41, UR9, RZ, P4, !PT ;  /* 0x0000000929297c10 */ /* 0x000fca000a7fe4ff */
[----:B------:R1:W-:Y:S01]  /*5a540*/  STL [R1+0xb74], R41 ;  /* 0x000b742901007387 */ /* 0x0003e20000100800 */
[----:B---3--:R-:W-:-:S03]  /*5a550*/  IADD3.X R18, R18, UR9, RZ, P5, !PT ;  /* 0x0000000912127c10 */ /* 0x008fc6000affe4ff */
[----:B------:R3:W-:Y:S01]  /*5a560*/  STL [R1+0xb80], R10 ;  /* 0x000b800a01007387 */ /* 0x0007e20000100800 */
[----:B------:R-:W-:-:S03]  /*5a570*/  IMAD.MOV.U32 R9, RZ, RZ, R41 ;  /* 0x000000ffff097224 */ /* 0x000fc600078e0029 */
[----:B------:R-:W4:Y:S04]  /*5a580*/  LDL.LU R40, [R1+0xd68] ;  /* 0x000d680001287983 */ /* 0x000f280000300800 */
[----:B------:R3:W-:Y:S04]  /*5a590*/  STL [R1+0xb7c], R18 ;  /* 0x000b7c1201007387 */ /* 0x0007e80000100800 */
[----:B------:R-:W4:Y:S04]  /*5a5a0*/  LDL.LU R46, [R1+0xd70] ;  /* 0x000d7000012e7983 */ /* 0x000f280000300800 */
[----:B-1----:R-:W4:Y:S04]  /*5a5b0*/  LDL.LU R41, [R1+0xd64] ;  /* 0x000d640001297983 */ /* 0x002f280000300800 */
[----:B------:R1:W-:Y:S04]  /*5a5c0*/  LDGSTS.E [R3+0x2500], desc[UR14][R8.64], P3 ;  /* 0x0250000008037fae */ /* 0x0003e8000992184e */
[----:B------:R-:W4:Y:S01]  /*5a5d0*/  LDL.LU R47, [R1+0xd6c] ;  /* 0x000d6c00012f7983 */ /* 0x000f220000300800 */
[----:B-1----:R-:W-:Y:S01]  /*5a5e0*/  MOV R8, R10 ;  /* 0x0000000a00087202 */ /* 0x002fe20000000f00 */
[----:B------:R-:W-:-:S02]  /*5a5f0*/  IMAD.MOV.U32 R9, RZ, RZ, R18 ;  /* 0x000000ffff097224 */ /* 0x000fc400078e0012 */
[----:B---3--:R-:W3:Y:S04]  /*5a600*/  LDL.LU R10, [R1+0xd78] ;  /* 0x000d7800010a7983 */ /* 0x008ee80000300800 */
[----:B------:R-:W3:Y:S04]  /*5a610*/  LDL.LU R18, [R1+0xd80] ;  /* 0x000d800001127983 */ /* 0x000ee80000300800 */
[----:B------:R1:W-:Y:S01]  /*5a620*/  LDGSTS.E [R3+0x2580], desc[UR14][R8.64], P0 ;  /* 0x0258000008037fae */ /* 0x0003e2000812184e */
[----:B------:R-:W-:-:S05]  /*5a630*/  IADD3 R44, P4, R44, UR16, RZ ;  /* 0x000000102c2c7c10 */ /* 0x000fca000ff9e0ff */
[----:B------:R1:W-:Y:S01]  /*5a640*/  STL [R1+0xc68], R44 ;  /* 0x000c682c01007387 */ /* 0x0003e20000100800 */
[----:B------:R-:W-:Y:S02]  /*5a650*/  IADD3 R11, P5, R11, UR16, RZ ;  /* 0x000000100b0b7c10 */ /* 0x000fe4000ffbe0ff */
[----:B--2---:R-:W-:Y:S02]  /*5a660*/  IADD3.X R45, R45, UR9, RZ, P4, !PT ;  /* 0x000000092d2d7c10 */ /* 0x004fe4000a7fe4ff */
[----:B-1----:R-:W-:Y:S02]  /*5a670*/  MOV R8, R44 ;  /* 0x0000002c00087202 */ /* 0x002fe40000000f00 */
[----:B------:R-:W-:Y:S01]  /*5a680*/  IADD3.X R16, R16, UR9, RZ, P5, !PT ;  /* 0x0000000910107c10 */ /* 0x000fe2000affe4ff */
[----:B------:R1:W-:Y:S04]  /*5a690*/  STL [R1+0xc64], R45 ;  /* 0x000c642d01007387 */ /* 0x0003e80000100800 */
[----:B------:R2:W-:Y:S04]  /*5a6a0*/  STL [R1+0xc70], R11 ;  /* 0x000c700b01007387 */ /* 0x0005e80000100800 */
[----:B------:R-:W3:Y:S01]  /*5a6b0*/  LDL.LU R44, [R1+0xd74] ;  /* 0x000d7400012c7983 */ /* 0x000ee20000300800 */
[----:B------:R-:W-:-:S03]  /*5a6c0*/  IMAD.MOV.U32 R9, RZ, RZ, R45 ;  /* 0x000000ffff097224 */ /* 0x000fc600078e002d */
[----:B------:R2:W-:Y:S04]  /*5a6d0*/  STL [R1+0xc6c], R16 ;  /* 0x000c6c1001007387 */ /* 0x0005e80000100800 */
[----:B-1----:R-:W3:Y:S04]  /*5a6e0*/  LDL.LU R45, [R1+0xd7c] ;  /* 0x000d7c00012d7983 */ /* 0x002ee80000300800 */
[----:B------:R1:W-:Y:S01]  /*5a6f0*/  LDGSTS.E [R3+0x3400], desc[UR14][R8.64], P1 ;  /* 0x0340000008037fae */ /* 0x0003e2000892184e */
[----:B----4-:R-:W-:Y:S02]  /*5a700*/  IADD3 R42, P4, R42, UR16, RZ ;  /* 0x000000102a2a7c10 */ /* 0x010fe4000ff9e0ff */
[----:B-1----:R-:W-:Y:S01]  /*5a710*/  MOV R8, R11 ;  /* 0x0000000b00087202 */ /* 0x002fe20000000f00 */
[----:B------:R-:W-:Y:S01]  /*5a720*/  IMAD.MOV.U32 R9, RZ, RZ, R16 ;  /* 0x000000ffff097224 */ /* 0x000fe200078e0010 */
[----:B------:R-:W-:Y:S01]  /*5a730*/  IADD3 R17, P5, R17, UR16, RZ ;  /* 0x0000001011117c10 */ /* 0x000fe2000ffbe0ff */
[----:B--2---:R-:W2:Y:S04]  /*5a740*/  LDL.LU R11, [R1+0xe68] ;  /* 0x000e6800010b7983 */ /* 0x004ea80000300800 */
[----:B------:R-:W4:Y:S01]  /*5a750*/  LDL.LU R16, [R1+0xe70] ;  /* 0x000e700001107983 */ /* 0x000f220000300800 */
[----:B------:R-:W-:-:S03]  /*5a760*/  IADD3.X R43, R43, UR9, RZ, P4, !PT ;  /* 0x000000092b2b7c10 */ /* 0x000fc6000a7fe4ff */
[----:B------:R1:W-:Y:S01]  /*5a770*/  STL [R1+0xc78], R42 ;  /* 0x000c782a01007387 */ /* 0x0003e20000100800 */
[----:B------:R-:W-:-:S03]  /*5a780*/  IADD3.X R19, R19, UR9, RZ, P5, !PT ;  /* 0x0000000913137c10 */ /* 0x000fc6000affe4ff */
[----:B------:R1:W-:Y:S04]  /*5a790*/  LDGSTS.E [R3+0x3480], desc[UR14][R8.64], P2 ;  /* 0x0348000008037fae */ /* 0x0003e8000912184e */
[----:B------:R1:W-:Y:S04]  /*5a7a0*/  STL [R1+0xc74], R43 ;  /* 0x000c742b01007387 */ /* 0x0003e80000100800 */
[----:B------:R1:W-:Y:S02]  /*5a7b0*/  STL [R1+0xc80], R17 ;  /* 0x000c801101007387 */ /* 0x0003e40000100800 */
[----:B-1----:R-:W-:-:S02]  /*5a7c0*/  MOV R8, R42 ;  /* 0x0000002a00087202 */ /* 0x002fc40000000f00 */
[----:B------:R-:W4:Y:S01]  /*5a7d0*/  LDL.LU R42, [R1+0xe64] ;  /* 0x000e6400012a7983 */ /* 0x000f220000300800 */
[----:B------:R-:W-:-:S03]  /*5a7e0*/  IMAD.MOV.U32 R9, RZ, RZ, R43 ;  /* 0x000000ffff097224 */ /* 0x000fc600078e002b */
[----:B------:R1:W-:Y:S04]  /*5a7f0*/  STL [R1+0xc7c], R19 ;  /* 0x000c7c1301007387 */ /* 0x0003e80000100800 */
[----:B------:R-:W4:Y:S04]  /*5a800*/  LDL.LU R43, [R1+0xe6c] ;  /* 0x000e6c00012b7983 */ /* 0x000f280000300800 */
[----:B------:R1:W-:Y:S02]  /*5a810*/  LDGSTS.E [R3+0x3500], desc[UR14][R8.64], P3 ;  /* 0x0350000008037fae */ /* 0x0003e4000992184e */
[----:B-1----:R-:W-:Y:S01]  /*5a820*/  MOV R8, R17 ;  /* 0x0000001100087202 */ /* 0x002fe20000000f00 */
[----:B------:R-:W-:Y:S01]  /*5a830*/  IMAD.MOV.U32 R9, RZ, RZ, R19 ;  /* 0x000000ffff097224 */ /* 0x000fe200078e0013 */
[----:B------:R-:W4:Y:S04]  /*5a840*/  LDL.LU R17, [R1+0xe78] ;  /* 0x000e780001117983 */ /* 0x000f280000300800 */
[----:B------:R-:W4:Y:S04]  /*5a850*/  LDL.LU R19, [R1+0xe80] ;  /* 0x000e800001137983 */ /* 0x000f280000300800 */
[----:B------:R1:W-:Y:S01]  /*5a860*/  LDGSTS.E [R3+0x3580], desc[UR14][R8.64], P0 ;  /* 0x0358000008037fae */ /* 0x0003e2000812184e */
[----:B------:R-:W-:-:S04]  /*5a870*/  IADD3 R40, P4, R40, UR16, RZ ;  /* 0x0000001028287c10 */ /* 0x000fc8000ff9e0ff */
[----:B-1----:R-:W-:Y:S01]  /*5a880*/  MOV R8, R40 ;  /* 0x0000002800087202 */ /* 0x002fe20000000f00 */
[----:B------:R-:W-:Y:S01]  /*5a890*/  STL [R1+0xd68], R40 ;  /* 0x000d682801007387 */ /* 0x000fe20000100800 */
[----:B------:R-:W-:Y:S02]  /*5a8a0*/  IADD3 R46, P5, R46, UR16, RZ ;  /* 0x000000102e2e7c10 */ /* 0x000fe4000ffbe0ff */
[----:B------:R-:W-:-:S05]  /*5a8b0*/  IADD3.X R41, R41, UR9, RZ, P4, !PT ;  /* 0x0000000929297c10 */ /* 0x000fca000a7fe4ff */
[----:B------:R1:W-:Y:S01]  /*5a8c0*/  STL [R1+0xd64], R41 ;  /* 0x000d642901007387 */ /* 0x0003e20000100800 */
[----:B------:R-:W-:Y:S01]  /*5a8d0*/  IMAD.MOV.U32 R9, RZ, RZ, R41 ;  /* 0x000000ffff097224 */ /* 0x000fe200078e0029 */
[----:B------:R-:W-:Y:S02]  /*5a8e0*/  IADD3.X R47, R47, UR9, RZ, P5, !PT ;  /* 0x000000092f2f7c10 */ /* 0x000fe4000affe4ff */
[----:B------:R-:W-:Y:S04]  /*5a8f0*/  STL [R1+0xd70], R46 ;  /* 0x000d702e01007387 */ /* 0x000fe80000100800 */
[----:B------:R3:W-:Y:S04]  /*5a900*/  LDGSTS.E [R3+0x4400], desc[UR14][R8.64], P1 ;  /* 0x0440000008037fae */ /* 0x0007e8000892184e */
[----:B-1----:R-:W4:Y:S01]  /*5a910*/  LDL.LU R41, [R1+0xe74] ;  /* 0x000e740001297983 */ /* 0x002f220000300800 */
[----:B---3--:R-:W-:-:S03]  /*5a920*/  IADD3 R10, P4, R10, UR16, RZ ;  /* 0x000000100a0a7c10 */ /* 0x008fc6000ff9e0ff */
[----:B------:R-:W-:Y:S01]  /*5a930*/  STL [R1+0xd6c], R47 ;  /* 0x000d6c2f01007387 */ /* 0x000fe20000100800 */
[----:B------:R-:W-:Y:S02]  /*5a940*/  IADD3 R18, P5, R18, UR16, RZ ;  /* 0x0000001012127c10 */ /* 0x000fe4000ffbe0ff */
[----:B------:R-:W-:Y:S01]  /*5a950*/  MOV R8, R46 ;  /* 0x0000002e00087202 */ /* 0x000fe20000000f00 */
[----:B------:R-:W-:Y:S01]  /*5a960*/  IMAD.MOV.U32 R9, RZ, RZ, R47 ;  /* 0x000000ffff097224 */ /* 0x000fe200078e002f */
[----:B------:R-:W3:Y:S04]  /*5a970*/  LDL.LU R40, [R1+0xe7c] ;  /* 0x000e7c0001287983 */ /* 0x000ee80000300800 */
[----:B------:R1:W-:Y:S04]  /*5a980*/  LDGSTS.E [R3+0x4480], desc[UR14][R8.64], P2 ;  /* 0x0448000008037fae */ /* 0x0003e8000912184e */
[----:B------:R-:W-:Y:S01]  /*5a990*/  STL [R1+0xd78], R10 ;  /* 0x000d780a01007387 */ /* 0x000fe20000100800 */
[----:B-1----:R-:W-:-:S02]  /*5a9a0*/  MOV R8, R10 ;  /* 0x0000000a00087202 */ /* 0x002fc40000000f00 */
[----:B------:R-:W-:-:S05]  /*5a9b0*/  IADD3.X R44, R44, UR9, RZ, P4, !PT ;  /* 0x000000092c2c7c10 */ /* 0x000fca000a7fe4ff */
[----:B------:R-:W-:Y:S01]  /*5a9c0*/  IMAD.MOV.U32 R9, RZ, RZ, R44 ;  /* 0x000000ffff097224 */ /* 0x000fe200078e002c */
[----:B------:R1:W-:Y:S01]  /*5a9d0*/  STL [R1+0xd74], R44 ;  /* 0x000d742c01007387 */ /* 0x0003e20000100800 */
[----:B------:R-:W-:-:S03]  /*5a9e0*/  IADD3.X R45, R45, UR9, RZ, P5, !PT ;  /* 0x000000092d2d7c10 */ /* 0x000fc6000affe4ff */
        /* <DEDUP_REMOVED lines=9> */
[----:B------:R-:W-:Y:S02]  /*5aa80*/  IADD3 R11, P4, R11, UR16, RZ ;  /* 0x000000100b0b7c10 */ /* 0x000fe4000ff9e0ff */
[----:B----4-:R-:W-:Y:S01]  /*5aa90*/  IADD3 R16, P5, R16, UR16, RZ ;  /* 0x0000001010107c10 */ /* 0x010fe2000ffbe0ff */
[----:B------:R1:W-:Y:S04]  /*5aaa0*/  LDGSTS.E [R3+0x4580], desc[UR14][R8.64], P0 ;  /* 0x0458000008037fae */ /* 0x0003e8000812184e */
[----:B------:R-:W-:Y:S01]  /*5aab0*/  STL [R1+0xe68], R11 ;  /* 0x000e680b01007387 */ /* 0x000fe20000100800 */
[----:B------:R-:W-:Y:S02]  /*5aac0*/  IADD3.X R42, R42, UR9, RZ, P4, !PT ;  /* 0x000000092a2a7c10 */ /* 0x000fe4000a7fe4ff */
[----:B-1----:R-:W-:-:S03]  /*5aad0*/  MOV R8, R11 ;  /* 0x0000000b00087202 */ /* 0x002fc60000000f00 */
[----:B------:R-:W-:Y:S01]  /*5aae0*/  IMAD.MOV.U32 R9, RZ, RZ, R42 ;  /* 0x000000ffff097224 */ /* 0x000fe200078e002a */
[----:B------:R1:W-:Y:S01]  /*5aaf0*/  STL [R1+0xe64], R42 ;  /* 0x000e642a01007387 */ /* 0x0003e20000100800 */
[----:B------:R-:W-:-:S03]  /*5ab00*/  IADD3.X R43, R43, UR9, RZ, P5, !PT ;  /* 0x000000092b2b7c10 */ /* 0x000fc6000affe4ff */
[----:B------:R-:W-:Y:S04]  /*5ab10*/  STL [R1+0xe70], R16 ;  /* 0x000e701001007387 */ /* 0x000fe80000100800 */
[----:B------:R4:W-:Y:S04]  /*5ab20*/  LDGSTS.E [R3+0x5400], desc[UR14][R8.64], P1 ;  /* 0x0540000008037fae */ /* 0x0009e8000892184e */
[----:B-1----:R-:W2:Y:S04]  /*5ab30*/  LDL.LU R42, [R1+0xf78] ;  /* 0x000f7800012a7983 */ /* 0x002ea80000300800 */
[----:B------:R1:W-:Y:S04]  /*5ab40*/  STL [R1+0xe6c], R43 ;  /* 0x000e6c2b01007387 */ /* 0x0003e80000100800 */
[----:B------:R-:W2:Y:S01]  /*5ab50*/  LDL.LU R11, [R1+0xf80] ;  /* 0x000f8000010b7983 */ /* 0x000ea20000300800 */
[----:B----4-:R-:W-:-:S03]  /*5ab60*/  IMAD.MOV.U32 R9, RZ, RZ, R43 ;  /* 0x000000ffff097224 */ /* 0x010fc600078e002b */
[----:B-1----:R-:W4:Y:S01]  /*5ab70*/  LDL.LU R43, [R1+0xf74] ;  /* 0x000f7400012b7983 */ /* 0x002f220000300800 */
        /* <DEDUP_REMOVED lines=8> */
[----:B------:R-:W-:Y:S01]  /*5ac00*/  IMAD.MOV.U32 R9, RZ, RZ, R41 ;  /* 0x000000ffff097224 */ /* 0x000fe200078e0029 */
[----:B------:R-:W-:Y:S01]  /*5ac10*/  STL [R1+0xe74], R41 ;  /* 0x000e742901007387 */ /* 0x000fe20000100800 */
[----:B---3--:R-:W-:-:S03]  /*5ac20*/  IADD3.X R40, R40, UR9, RZ, P5, !PT ;  /* 0x0000000928287c10 */ /* 0x008fc6000affe4ff */
[----:B------:R1:W-:Y:S04]  /*5ac30*/  STL [R1+0xe80], R19 ;  /* 0x000e801301007387 */ /* 0x0003e80000100800 */
[----:B------:R-:W3:Y:S04]  /*5ac40*/  LDL.LU R17, [R1+0x1068] ;  /* 0x0010680001117983 */ /* 0x000ee80000300800 */
[----:B------:R1:W-:Y:S04]  /*5ac50*/  STL [R1+0xe7c], R40 ;  /* 0x000e7c2801007387 */ /* 0x0003e80000100800 */
[----:B------:R1:W-:Y:S04]  /*5ac60*/  LDGSTS.E [R3+0x5500], desc[UR14][R8.64], P3 ;  /* 0x0550000008037fae */ /* 0x0003e8000992184e */
[----:B------:R-:W3:Y:S01]  /*5ac70*/  LDL.LU R46, [R1+0x1070] ;  /* 0x00107000012e7983 */ /* 0x000ee20000300800 */
[----:B-1----:R-:W-:-:S03]  /*5ac80*/  MOV R8, R19 ;  /* 0x0000001300087202 */ /* 0x002fc60000000f00 */
[----:B------:R-:W3:Y:S01]  /*5ac90*/  LDL.LU R19, [R1+0x1064] ;  /* 0x0010640001137983 */ /* 0x000ee20000300800 */
[----:B------:R-:W-:-:S03]  /*5aca0*/  IMAD.MOV.U32 R9, RZ, RZ, R40 ;  /* 0x000000ffff097224 */ /* 0x000fc600078e0028 */
[----:B------:R-:W3:Y:S04]  /*5acb0*/  LDL.LU R47, [R1+0x106c] ;  /* 0x00106c00012f7983 */ /* 0x000ee80000300800 */
[----:B------:R-:W3:Y:S04]  /*5acc0*/  LDL.LU R40, [R1+0x1078] ;  /* 0x0010780001287983 */ /* 0x000ee80000300800 */
        /* <DEDUP_REMOVED lines=15> */
[----:B------:R-:W-:Y:S01]  /*5adc0*/  IADD3 R42, P4, R42, UR16, RZ ;  /* 0x000000102a2a7c10 */ /* 0x000fe2000ff9e0ff */
[----:B-1----:R-:W-:Y:S01]  /*5add0*/  IMAD.MOV.U32 R9, RZ, RZ, R18 ;  /* 0x000000ffff097224 */ /* 0x002fe200078e0012 */
[----:B------:R-:W-:-:S02]  /*5ade0*/  MOV R8, R10 ;  /* 0x0000000a00087202 */ /* 0x000fc40000000f00 */
[----:B--2---:R-:W2:Y:S01]  /*5adf0*/  LDL.LU R10, [R1+0x1168] ;  /* 0x00116800010a7983 */ /* 0x004ea20000300800 */
[----:B------:R-:W-:-:S03]  /*5ae00*/  IADD3 R11, P5, R11, UR16, RZ ;  /* 0x000000100b0b7c10 */ /* 0x000fc6000ffbe0ff */
[----:B------:R-:W2:Y:S01]  /*5ae10*/  LDL.LU R18, [R1+0x1170] ;  /* 0x0011700001127983 */ /* 0x000ea20000300800 */
[----:B----4-:R-:W-:-:S03]  /*5ae20*/  IADD3.X R43, R43, UR9, RZ, P4, !PT ;  /* 0x000000092b2b7c10 */ /* 0x010fc6000a7fe4ff */
[----:B------:R1:W-:Y:S01]  /*5ae30*/  STL [R1+0xf78], R42 ;  /* 0x000f782a01007387 */ /* 0x0003e20000100800 */
[----:B------:R-:W-:-:S03]  /*5ae40*/  IADD3.X R16, R16, UR9, RZ, P5, !PT ;  /* 0x0000000910107c10 */ /* 0x000fc6000affe4ff */
[----:B------:R4:W-:Y:S04]  /*5ae50*/  LDGSTS.E [R3+0x6480], desc[UR14][R8.64], P2 ;  /* 0x0648000008037fae */ /* 0x0009e8000912184e */
[----:B------:R1:W-:Y:S04]  /*5ae60*/  STL [R1+0xf74], R43 ;  /* 0x000f742b01007387 */ /* 0x0003e80000100800 */
[----:B------:R-:W-:Y:S01]  /*5ae70*/  STL [R1+0xf80], R11 ;  /* 0x000f800b01007387 */ /* 0x000fe20000100800 */
[----:B----4-:R-:W-:-:S03]  /*5ae80*/  MOV R8, R42 ;  /* 0x0000002a00087202 */ /* 0x010fc60000000f00 */
[----:B-1----:R-:W4:Y:S01]  /*5ae90*/  LDL.LU R42, [R1+0x1164] ;  /* 0x00116400012a7983 */ /* 0x002f220000300800 */
[----:B------:R-:W-:-:S03]  /*5aea0*/  IMAD.MOV.U32 R9, RZ, RZ, R43 ;  /* 0x000000ffff097224 */ /* 0x000fc600078e002b */
[----:B------:R1:W-:Y:S04]  /*5aeb0*/  STL [R1+0xf7c], R16 ;  /* 0x000f7c1001007387 */ /* 0x0003e80000100800 */
        /* <DEDUP_REMOVED lines=8> */
[----:B-1----:R-:W-:Y:S01]  /*5af40*/  MOV R8, R17 ;  /* 0x0000001100087202 */ /* 0x002fe20000000f00 */
[----:B------:R-:W-:Y:S01]  /*5af50*/  STL [R1+0x1068], R17 ;  /* 0x0010681101007387 */ /* 0x000fe20000100800 */
[----:B------:R-:W-:Y:S02]  /*5af60*/  IADD3 R46, P5, R46, UR16, RZ ;  /* 0x000000102e2e7c10 */ /* 0x000fe4000ffbe0ff */
[----:B------:R-:W-:Y:S02]  /*5af70*/  IADD3.X R19, R19, UR9, RZ, P4, !PT ;  /* 0x0000000913137c10 */ /* 0x000fe4000a7fe4ff */
[----:B------:R-:W-:-:S03]  /*5af80*/  IADD3.X R47, R47, UR9, RZ, P5, !PT ;  /* 0x000000092f2f7c10 */ /* 0x000fc6000affe4ff */
[----:B------:R1:W-:Y:S01]  /*5af90*/  STL [R1+0x1064], R19 ;  /* 0x0010641301007387 */ /* 0x0003e20000100800 */
[----:B------:R-:W-:-:S03]  /*5afa0*/  IMAD.MOV.U32 R9, RZ, RZ, R19 ;  /* 0x000000ffff097224 */ /* 0x000fc600078e0013 */
[----:B------:R-:W-:Y:S01]  /*5afb0*/  STL [R1+0x1070], R46 ;  /* 0x0010702e01007387 */ /* 0x000fe20000100800 */
[----:B------:R-:W-:-:S03]  /*5afc0*/  IADD3 R40, P4, R40, UR16, RZ ;  /* 0x0000001028287c10 */ /* 0x000fc6000ff9e0ff */
[----:B------:R3:W-:Y:S04]  /*5afd0*/  LDGSTS.E [R3+0x7400], desc[UR14][R8.64], P1 ;  /* 0x0740000008037fae */ /* 0x0007e8000892184e */
[----:B-1----:R-:W4:Y:S01]  /*5afe0*/  LDL.LU R19, [R1+0x1174] ;  /* 0x0011740001137983 */ /* 0x002f220000300800 */
[----:B------:R-:W-:-:S03]  /*5aff0*/  IADD3 R41, P5, R41, UR16, RZ ;  /* 0x0000001029297c10 */ /* 0x000fc6000ffbe0ff */
[----:B------:R-:W-:Y:S04]  /*5b000*/  STL [R1+0x106c], R47 ;  /* 0x00106c2f01007387 */ /* 0x000fe80000100800 */
[----:B------:R-:W4:Y:S01]  /*5b010*/  LDL.LU R17, [R1+0x117c] ;  /* 0x00117c0001117983 */ /* 0x000f220000300800 */
[----:B---3--:R-:W-:Y:S01]  /*5b020*/  MOV R8, R46 ;  /* 0x0000002e00087202 */ /* 0x008fe20000000f00 */
[----:B------:R-:W-:Y:S02]  /*5b030*/  IMAD.MOV.U32 R9, RZ, RZ, R47 ;  /* 0x000000ffff097224 */ /* 0x000fe400078e002f */
[----:B------:R-:W-:Y:S04]  /*5b040*/  STL [R1+0x1078], R40 ;  /* 0x0010782801007387 */ /* 0x000fe80000100800 */
[----:B------:R1:W-:Y:S02]  /*5b050*/  LDGSTS.E [R3+0x7480], desc[UR14][R8.64], P2 ;  /* 0x0748000008037fae */ /* 0x0003e4000912184e */
[----:B-1----:R-:W-:-:S02]  /*5b060*/  MOV R8, R40 ;  /* 0x0000002800087202 */ /* 0x002fc40000000f00 */
[----:B------:R-:W-:-:S05]  /*5b070*/  IADD3.X R44, R44, UR9, RZ, P4, !PT ;  /* 0x000000092c2c7c10 */ /* 0x000fca000a7fe4ff */
[----:B------:R-:W-:Y:S01]  /*5b080*/  IMAD.MOV.U32 R9, RZ, RZ, R44 ;  /* 0x000000ffff097224 */ /* 0x000fe200078e002c */
[----:B------:R1:W-:Y:S01]  /*5b090*/  STL [R1+0x1074], R44 ;  /* 0x0010742c01007387 */ /* 0x0003e20000100800 */
[----:B------:R-:W-:-:S03]  /*5b0a0*/  IADD3.X R45, R45, UR9, RZ, P5, !PT ;  /* 0x000000092d2d7c10 */ /* 0x000fc6000affe4ff */
[----:B------:R-:W-:Y:S04]  /*5b0b0*/  STL [R1+0x1080], R41 ;  /* 0x0010802901007387 */ /* 0x000fe80000100800 */
[----:B------:R3:W-:Y:S04]  /*5b0c0*/  LDGSTS.E [R3+0x7500], desc[UR14][R8.64], P3 ;  /* 0x0750000008037fae */ /* 0x0007e8000992184e */
[----:B-1----:R-:W4:Y:S04]  /*5b0d0*/  LDL.LU R44, [R1+0x1268] ;  /* 0x00126800012c7983 */ /* 0x002f280000300800 */
[----:B------:R1:W-:Y:S04]  /*5b0e0*/  STL [R1+0x107c], R45 ;  /* 0x00107c2d01007387 */ /* 0x0003e80000100800 */
[----:B------:R-:W4:Y:S01]  /*5b0f0*/  LDL.LU R40, [R1+0x1270] ;  /* 0x0012700001287983 */ /* 0x000f220000300800 */
[----:B---3--:R-:W-:-:S03]  /*5b100*/  IMAD.MOV.U32 R9, RZ, RZ, R45 ;  /* 0x000000ffff097224 */ /* 0x008fc600078e002d */
[----:B-1----:R-:W3:Y:S01]  /*5b110*/  LDL.LU R45, [R1+0x1264] ;  /* 0x00126400012d7983 */ /* 0x002ee20000300800 */
[----:B------:R-:W-:-:S03]  /*5b120*/  MOV R8, R41 ;  /* 0x0000002900087202 */ /* 0x000fc60000000f00 */
[----:B------:R-:W3:Y:S01]  /*5b130*/  LDL.LU R41, [R1+0x126c] ;  /* 0x00126c0001297983 */ /* 0x000ee20000300800 */
[----:B--2---:R-:W-:Y:S02]  /*5b140*/  IADD3 R10, P4, R10, UR16, RZ ;  /* 0x000000100a0a7c10 */ /* 0x004fe4000ff9e0ff */
[----:B------:R-:W-:Y:S01]  /*5b150*/  IADD3 R18, P5, R18, UR16, RZ ;  /* 0x0000001012127c10 */ /* 0x000fe2000ffbe0ff */
[----:B------:R1:W-:Y:S04]  /*5b160*/  LDGSTS.E [R3+0x7580], desc[UR14][R8.64], P0 ;  /* 0x0758000008037fae */ /* 0x0003e8000812184e */
[----:B------:R-:W-:Y:S01]  /*5b170*/  STL [R1+0x1168], R10 ;  /* 0x0011680a01007387 */ /* 0x000fe20000100800 */
[----:B-1----:R-:W-:Y:S02]  /*5b180*/  MOV R8, R10 ;  /* 0x0000000a00087202 */ /* 0x002fe40000000f00 */
[----:B----4-:R-:W-:-:S05]  /*5b190*/  IADD3.X R42, R42, UR9, RZ, P4, !PT ;  /* 0x000000092a2a7c10 */ /* 0x010fca000a7fe4ff */
        /* <DEDUP_REMOVED lines=8> */
[----:B--2---:R-:W-:-:S03]  /*5b220*/  IMAD.MOV.U32 R9, RZ, RZ, R43 ;  /* 0x000000ffff097224 */ /* 0x004fc600078e002b */
[----:B-1----:R-:W2:Y:S01]  /*5b230*/  LDL.LU R43, [R1+0x1274] ;  /* 0x00127400012b7983 */ /* 0x002ea20000300800 */
[----:B------:R-:W-:-:S03]  /*5b240*/  MOV R8, R18 ;  /* 0x0000001200087202 */ /* 0x000fc60000000f00 */
[----:B------:R-:W2:Y:S01]  /*5b250*/  LDL.LU R18, [R1+0x127c] ;  /* 0x00127c0001127983 */ /* 0x000ea20000300800 */
[----:B------:R-:W-:Y:S02]  /*5b260*/  IADD3 R16, P4, R16, UR16, RZ ;  /* 0x0000001010107c10 */ /* 0x000fe4000ff9e0ff */
[----:B------:R-:W-:Y:S01]  /*5b270*/  IADD3 R11, P5, R11, UR16, RZ ;  /* 0x000000100b0b7c10 */ /* 0x000fe2000ffbe0ff */
[----:B------:R1:W-:Y:S04]  /*5b280*/  LDGSTS.E [R3+0x8480], desc[UR14][R8.64], P2 ;  /* 0x0848000008037fae */ /* 0x0003e8000912184e */
[----:B------:R1:W-:Y:S02]  /*5b290*/  STL [R1+0x1178], R16 ;  /* 0x0011781001007387 */ /* 0x0003e40000100800 */
[----:B-1----:R-:W-:-:S02]  /*5b2a0*/  MOV R8, R16 ;  /* 0x0000001000087202 */ /* 0x002fc40000000f00 */
[----:B------:R-:W-:-:S05]  /*5b2b0*/  IADD3.X R19, R19, UR9, RZ, P4, !PT ;  /* 0x0000000913137c10 */ /* 0x000fca000a7fe4ff */
        /* <DEDUP_REMOVED lines=12> */
[----:B------:R-:W2:Y:S04]  /*5b380*/  LDL.LU R11, [R1+0x1378] ;  /* 0x00137800010b7983 */ /* 0x000ea80000300800 */
[----:B------:R-:W2:Y:S04]  /*5b390*/  LDL.LU R17, [R1+0x1380] ;  /* 0x0013800001117983 */ /* 0x000ea80000300800 */
[----:B------:R1:W-:Y:S01]  /*5b3a0*/  LDGSTS.E [R3+0x8580], desc[UR14][R8.64], P0 ;  /* 0x0858000008037fae */ /* 0x0003e2000812184e */
[----:B------:R-:W-:-:S05]  /*5b3b0*/  IADD3 R44, P4, R44, UR16, RZ ;  /* 0x000000102c2c7c10 */ /* 0x000fca000ff9e0ff */
[----:B------:R1:W-:Y:S01]  /*5b3c0*/  STL [R1+0x1268], R44 ;  /* 0x0012682c01007387 */ /* 0x0003e20000100800 */
[----:B------:R-:W-:Y:S02]  /*5b3d0*/  IADD3 R40, P5, R40, UR16, RZ ;  /* 0x0000001028287c10 */ /* 0x000fe4000ffbe0ff */
[----:B---3--:R-:W-:Y:S02]  /*5b3e0*/  IADD3.X R45, R45, UR9, RZ, P4, !PT ;  /* 0x000000092d2d7c10 */ /* 0x008fe4000a7fe4ff */
[----:B-1----:R-:W-:Y:S02]  /*5b3f0*/  MOV R8, R44 ;  /* 0x0000002c00087202 */ /* 0x002fe40000000f00 */
[----:B------:R-:W-:Y:S01]  /*5b400*/  IADD3.X R41, R41, UR9, RZ, P5, !PT ;  /* 0x0000000929297c10 */ /* 0x000fe2000affe4ff */
[----:B------:R1:W-:Y:S04]  /*5b410*/  STL [R1+0x1264], R45 ;  /* 0x0012642d01007387 */ /* 0x0003e80000100800 */
[----:B------:R3:W-:Y:S04]  /*5b420*/  STL [R1+0x1270], R40 ;  /* 0x0012702801007387 */ /* 0x0007e80000100800 */
[----:B------:R-:W2:Y:S01]  /*5b430*/  LDL.LU R44, [R1+0x1374] ;  /* 0x00137400012c7983 */ /* 0x000ea20000300800 */
[----:B------:R-:W-:-:S03]  /*5b440*/  IMAD.MOV.U32 R9, RZ, RZ, R45 ;  /* 0x000000ffff097224 */ /* 0x000fc600078e002d */
[----:B------:R3:W-:Y:S04]  /*5b450*/  STL [R1+0x126c], R41 ;  /* 0x00126c2901007387 */ /* 0x0007e80000100800 */
[----:B-1----:R-:W2:Y:S04]  /*5b460*/  LDL.LU R45, [R1+0x137c] ;  /* 0x00137c00012d7983 */ /* 0x002ea80000300800 */
[----:B------:R1:W-:Y:S02]  /*5b470*/  LDGSTS.E [R3+0x9400], desc[UR14][R8.64], P1 ;  /* 0x0940000008037fae */ /* 0x0003e4000892184e */
[----:B-1----:R-:W-:Y:S01]  /*5b480*/  MOV R8, R40 ;  /* 0x0000002800087202 */ /* 0x002fe20000000f00 */
[----:B------:R-:W-:Y:S01]  /*5b490*/  IMAD.MOV.U32 R9, RZ, RZ, R41 ;  /* 0x000000ffff097224 */ /* 0x000fe200078e0029 */
[----:B---3--:R-:W3:Y:S04]  /*5b4a0*/  LDL.LU R40, [R1+0x1468] ;  /* 0x0014680001287983 */ /* 0x008ee80000300800 */
[----:B------:R-:W3:Y:S01]  /*5b4b0*/  LDL.LU R41, [R1+0x1470] ;  /* 0x0014700001297983 */ /* 0x000ee20000300800 */
[----:B----4-:R-:W-:-:S03]  /*5b4c0*/  IADD3 R42, P4, R42, UR16, RZ ;  /* 0x000000102a2a7c10 */ /* 0x010fc6000ff9e0ff */
[----:B------:R1:W-:Y:S01]  /*5b4d0*/  LDGSTS.E [R3+0x9480], desc[UR14][R8.64], P2 ;  /* 0x0948000008037fae */ /* 0x0003e2000912184e */
[----:B------:R-:W-:-:S03]  /*5b4e0*/  IADD3 R10, P5, R10, UR16, RZ ;  /* 0x000000100a0a7c10 */ /* 0x000fc6000ffbe0ff */
[----:B------:R4:W-:Y:S01]  /*5b4f0*/  STL [R1+0x1278], R42 ;  /* 0x0012782a01007387 */ /* 0x0009e20000100800 */
[----:B--2---:R-:W-:Y:S02]  /*5b500*/  IADD3.X R43, R43, UR9, RZ, P4, !PT ;  /* 0x000000092b2b7c10 */ /* 0x004fe4000a7fe4ff */
[----:B-1----:R-:W-:Y:S02]  /*5b510*/  MOV R8, R42 ;  /* 0x0000002a00087202 */ /* 0x002fe40000000f00 */
[----:B------:R-:W-:Y:S01]  /*5b520*/  IADD3.X R18, R18, UR9, RZ, P5, !PT ;  /* 0x0000000912127c10 */ /* 0x000fe2000affe4ff */
[----:B------:R1:W-:Y:S04]  /*5b530*/  STL [R1+0x1274], R43 ;  /* 0x0012742b01007387 */ /* 0x0003e80000100800 */
[----:B------:R-:W-:Y:S04]  /*5b540*/  STL [R1+0x1280], R10 ;  /* 0x0012800a01007387 */ /* 0x000fe80000100800 */
[----:B----4-:R-:W2:Y:S01]  /*5b550*/  LDL.LU R42, [R1+0x1464] ;  /* 0x00146400012a7983 */ /* 0x010ea20000300800 */
[----:B------:R-:W-:-:S03]  /*5b560*/  IMAD.MOV.U32 R9, RZ, RZ, R43 ;  /* 0x000000ffff097224 */ /* 0x000fc600078e002b */
[----:B------:R4:W-:Y:S04]  /*5b570*/  STL [R1+0x127c], R18 ;  /* 0x00127c1201007387 */ /* 0x0009e80000100800 */
[----:B-1----:R-:W2:Y:S04]  /*5b580*/  LDL.LU R43, [R1+0x146c] ;  /* 0x00146c00012b7983 */ /* 0x002ea80000300800 */
[----:B------:R1:W-:Y:S02]  /*5b590*/  LDGSTS.E [R3+0x9500], desc[UR14][R8.64], P3 ;  /* 0x0950000008037fae */ /* 0x0003e4000992184e */
[----:B-1----:R-:W-:Y:S01]  /*5b5a0*/  MOV R8, R10 ;  /* 0x0000000a00087202 */ /* 0x002fe20000000f00 */
[----:B------:R-:W-:-:S02]  /*5b5b0*/  IMAD.MOV.U32 R9, RZ, RZ, R18 ;  /* 0x000000ffff097224 */ /* 0x000fc400078e0012 */
[----:B----4-:R-:W4:Y:S04]  /*5b5c0*/  LDL.LU R18, [R1+0x1478] ;  /* 0x0014780001127983 */ /* 0x010f280000300800 */
[----:B------:R-:W4:Y:S04]  /*5b5d0*/  LDL.LU R10, [R1+0x1480] ;  /* 0x00148000010a7983 */ /* 0x000f280000300800 */
[----:B------:R1:W-:Y:S01]  /*5b5e0*/  LDGSTS.E [R3+0x9580], desc[UR14][R8.64], P0 ;  /* 0x0958000008037fae */ /* 0x0003e2000812184e */
[----:B------:R-:W-:Y:S02]  /*5b5f0*/  IADD3 R16, P4, R16, UR16, RZ ;  /* 0x0000001010107c10 */ /* 0x000fe4000ff9e0ff */
[----:B------:R-:W-:-:S02]  /*5b600*/  IADD3 R46, P5, R46, UR16, RZ ;  /* 0x000000102e2e7c10 */ /* 0x000fc4000ffbe0ff */
[----:B------:R-:W-:Y:S01]  /*5b610*/  IADD3.X R19, R19, UR9, RZ, P4, !PT ;  /* 0x0000000913137c10 */ /* 0x000fe2000a7fe4ff */
[----:B------:R-:W-:Y:S01]  /*5b620*/  STL [R1+0x1368], R16 ;  /* 0x0013681001007387 */ /* 0x000fe20000100800 */
[----:B------:R-:W-:-:S03]  /*5b630*/  IADD3.X R47, R47, UR9, RZ, P5, !PT ;  /* 0x000000092f2f7c10 */ /* 0x000fc6000affe4ff */
[----:B------:R1:W-:Y:S02]  /*5b640*/  STL [R1+0x1364], R19 ;  /* 0x0013641301007387 */ /* 0x0003e40000100800 */
[----:B-1----:R-:W-:Y:S01]  /*5b650*/  MOV R8, R16 ;  /* 0x0000001000087202 */ /* 0x002fe20000000f00 */
[----:B------:R-:W-:Y:S01]  /*5b660*/  IMAD.MOV.U32 R9, RZ, RZ, R19 ;  /* 0x000000ffff097224 */ /* 0x000fe200078e0013 */
[----:B------:R-:W-:Y:S04]  /*5b670*/  STL [R1+0x1370], R46 ;  /* 0x0013702e01007387 */ /* 0x000fe80000100800 */
[----:B------:R1:W-:Y:S04]  /*5b680*/  LDGSTS.E [R3+0xa400], desc[UR14][R8.64], P1 ;  /* 0x0a40000008037fae */ /* 0x0003e8000892184e */
[----:B------:R-:W4:Y:S04]  /*5b690*/  LDL.LU R19, [R1+0x1474] ;  /* 0x0014740001137983 */ /* 0x000f280000300800 */
[----:B------:R-:W-:Y:S01]  /*5b6a0*/  STL [R1+0x136c], R47 ;  /* 0x00136c2f01007387 */ /* 0x000fe20000100800 */
[----:B------:R-:W-:-:S03]  /*5b6b0*/  IADD3 R11, P4, R11, UR16, RZ ;  /* 0x000000100b0b7c10 */ /* 0x000fc6000ff9e0ff */
[----:B------:R-:W4:Y:S01]  /*5b6c0*/  LDL.LU R16, [R1+0x147c] ;  /* 0x00147c0001107983 */ /* 0x000f220000300800 */
[----:B-1----:R-:W-:Y:S01]  /*5b6d0*/  MOV R8, R46 ;  /* 0x0000002e00087202 */ /* 0x002fe20000000f00 */
[----:B------:R-:W-:Y:S01]  /*5b6e0*/  IMAD.MOV.U32 R9, RZ, RZ, R47 ;  /* 0x000000ffff097224 */ /* 0x000fe200078e002f */
[----:B------:R-:W-:Y:S01]  /*5b6f0*/  IADD3 R17, P5, R17, UR16, RZ ;  /* 0x0000001011117c10 */ /* 0x000fe2000ffbe0ff */
[----:B------:R1:W-:Y:S04]  /*5b700*/  STL [R1+0x1378], R11 ;  /* 0x0013780b01007387 */ /* 0x0003e80000100800 */
[----:B------:R1:W-:Y:S02]  /*5b710*/  LDGSTS.E [R3+0xa480], desc[UR14][R8.64], P2 ;  /* 0x0a48000008037fae */ /* 0x0003e4000912184e */
[----:B-1----:R-:W-:-:S02]  /*5b720*/  MOV R8, R11 ;  /* 0x0000000b00087202 */ /* 0x002fc40000000f00 */
[----:B------:R-:W-:-:S05]  /*5b730*/  IADD3.X R44, R44, UR9, RZ, P4, !PT ;  /* 0x000000092c2c7c10 */ /* 0x000fca000a7fe4ff */
[----:B------:R-:W-:Y:S01]  /*5b740*/  IMAD.MOV.U32 R9, RZ, RZ, R44 ;  /* 0x000000ffff097224 */ /* 0x000fe200078e002c */
[----:B------:R1:W-:Y:S01]  /*5b750*/  STL [R1+0x1374], R44 ;  /* 0x0013742c01007387 */ /* 0x0003e20000100800 */
[----:B------:R-:W-:-:S03]  /*5b760*/  IADD3.X R45, R45, UR9, RZ, P5, !PT ;  /* 0x000000092d2d7c10 */ /* 0x000fc6000affe4ff */
[----:B------:R3:W-:Y:S04]  /*5b770*/  STL [R1+0x1380], R17 ;  /* 0x0013801101007387 */ /* 0x0007e80000100800 */
[----:B------:R-:W4:Y:S04]  /*5b780*/  LDL.LU R11, [R1+0x1568] ;  /* 0x00156800010b7983 */ /* 0x000f280000300800 */
[----:B------:R3:W-:Y:S04]  /*5b790*/  STL [R1+0x137c], R45 ;  /* 0x00137c2d01007387 */ /* 0x0007e80000100800 */
[----:B------:R3:W-:Y:S04]  /*5b7a0*/  LDGSTS.E [R3+0xa500], desc[UR14][R8.64], P3 ;  /* 0x0a50000008037fae */ /* 0x0007e8000992184e */
[----:B-1----:R-:W4:Y:S01]  /*5b7b0*/  LDL.LU R44, [R1+0x1570] ;  /* 0x00157000012c7983 */ /* 0x002f220000300800 */
[----:B---3--:R-:W-:-:S03]  /*5b7c0*/  MOV R8, R17 ;  /* 0x0000001100087202 */ /* 0x008fc60000000f00 */
[----:B------:R-:W3:Y:S01]  /*5b7d0*/  LDL.LU R17, [R1+0x1564] ;  /* 0x0015640001117983 */ /* 0x000ee20000300800 */
[----:B------:R-:W-:-:S03]  /*5b7e0*/  IMAD.MOV.U32 R9, RZ, RZ, R45 ;  /* 0x000000ffff097224 */ /* 0x000fc600078e002d */
[----:B------:R-:W3:Y:S01]  /*5b7f0*/  LDL.LU R45, [R1+0x156c] ;  /* 0x00156c00012d7983 */ /* 0x000ee20000300800 */
[----:B------:R-:W-:Y:S02]  /*5b800*/  IADD3 R40, P4, R40, UR16, RZ ;  /* 0x0000001028287c10 */ /* 0x000fe4000ff9e0ff */
[----:B------:R-:W-:Y:S01]  /*5b810*/  IADD3 R41, P5, R41, UR16, RZ ;  /* 0x0000001029297c10 */ /* 0x000fe2000ffbe0ff */
[----:B------:R1:W-:Y:S04]  /*5b820*/  LDGSTS.E [R3+0xa580], desc[UR14][R8.64], P0 ;  /* 0x0a58000008037fae */ /* 0x0003e8000812184e */
[----:B------:R-:W-:Y:S01]  /*5b830*/  STL [R1+0x1468], R40 ;  /* 0x0014682801007387 */ /* 0x000fe20000100800 */
[----:B--2---:R-:W-:Y:S02]  /*5b840*/  IADD3.X R42, R42, UR9, RZ, P4, !PT ;  /* 0x000000092a2a7c10 */ /* 0x004fe4000a7fe4ff */
[----:B-1----:R-:W-:-:S03]  /*5b850*/  MOV R8, R40 ;  /* 0x0000002800087202 */ /* 0x002fc60000000f00 */
        /* <DEDUP_REMOVED lines=8> */
[----:B--2---:R-:W-:Y:S01]  /*5b8e0*/  IMAD.MOV.U32 R9, RZ, RZ, R43 ;  /* 0x000000ffff097224 */ /* 0x004fe200078e002b */
[----:B------:R-:W-:-:S02]  /*5b8f0*/  MOV R8, R41 ;  /* 0x0000002900087202 */ /* 0x000fc40000000f00 */
[----:B-1----:R-:W2:Y:S04]  /*5b900*/  LDL.LU R43, [R1+0x1574] ;  /* 0x00157400012b7983 */ /* 0x002ea80000300800 */
[----:B------:R-:W2:Y:S01]  /*5b910*/  LDL.LU R41, [R1+0x157c] ;  /* 0x00157c0001297983 */ /* 0x000ea20000300800 */
[----:B----4-:R-:W-:Y:S02]  /*5b920*/  IADD3 R18, P4, R18, UR16, RZ ;  /* 0x0000001012127c10 */ /* 0x010fe4000ff9e0ff */
[----:B------:R-:W-:Y:S01]  /*5b930*/  IADD3 R10, P5, R10, UR16, RZ ;  /* 0x000000100a0a7c10 */ /* 0x000fe2000ffbe0ff */
[----:B------:R1:W-:Y:S04]  /*5b940*/  LDGSTS.E [R3+0xb480], desc[UR14][R8.64], P2 ;  /* 0x0b48000008037fae */ /* 0x0003e8000912184e */
[----:B------:R-:W-:Y:S01]  /*5b950*/  STL [R1+0x1478], R18 ;  /* 0x0014781201007387 */ /* 0x000fe20000100800 */
[----:B-1----:R-:W-:-:S02]  /*5b960*/  MOV R8, R18 ;  /* 0x0000001200087202 */ /* 0x002fc40000000f00 */
[----:B------:R-:W-:-:S05]  /*5b970*/  IADD3.X R19, R19, UR9, RZ, P4, !PT ;  /* 0x0000000913137c10 */ /* 0x000fca000a7fe4ff */
[----:B------:R1:W-:Y:S01]  /*5b980*/  STL [R1+0x1474], R19 ;  /* 0x0014741301007387 */ /* 0x0003e20000100800 */
[----:B------:R-:W-:-:S03]  /*5b990*/  IADD3.X R16, R16, UR9, RZ, P5, !PT ;  /* 0x0000000910107c10 */ /* 0x000fc6000affe4ff */
[----:B------:R4:W-:Y:S04]  /*5b9a0*/  STL [R1+0x1480], R10 ;  /* 0x0014800a01007387 */ /* 0x0009e80000100800 */
[----:B------:R4:W-:Y:S04]  /*5b9b0*/  STL [R1+0x147c], R16 ;  /* 0x00147c1001007387 */ /* 0x0009e80000100800 */
[----:B------:R-:W2:Y:S01]  /*5b9c0*/  LDL.LU R47, [R1+0x1664] ;  /* 0x00166400012f7983 */ /* 0x000ea20000300800 */
[----:B------:R-:W-:-:S03]  /*5b9d0*/  IMAD.MOV.U32 R9, RZ, RZ, R19 ;  /* 0x000000ffff097224 */ /* 0x000fc600078e0013 */
        /* <DEDUP_REMOVED lines=9> */
[----:B------:R-:W-:-:S05]  /*5ba70*/  IADD3 R11, P4, R11, UR16, RZ ;  /* 0x000000100b0b7c10 */ /* 0x000fca000ff9e0ff */
[----:B------:R3:W-:Y:S01]  /*5ba80*/  STL [R1+0x1568], R11 ;  /* 0x0015680b01007387 */ /* 0x0007e20000100800 */
[----:B-1----:R-:W-:Y:S02]  /*5ba90*/  MOV R8, R11 ;  /* 0x0000000b00087202 */ /* 0x002fe40000000f00 */
[----:B------:R-:W-:Y:S02]  /*5baa0*/  IADD3 R44, P5, R44, UR16, RZ ;  /* 0x000000102c2c7c10 */ /* 0x000fe4000ffbe0ff */
[----:B---3--:R-:W-:-:S05]  /*5bab0*/  IADD3.X R17, R17, UR9, RZ, P4, !PT ;  /* 0x0000000911117c10 */ /* 0x008fca000a7fe4ff */
[----:B------:R1:W-:Y:S01]  /*5bac0*/  STL [R1+0x1564], R17 ;  /* 0x0015641101007387 */ /* 0x0003e20000100800 */
[----:B------:R-:W-:-:S03]  /*5bad0*/  IADD3.X R45, R45, UR9, RZ, P5, !PT ;  /* 0x000000092d2d7c10 */ /* 0x000fc6000affe4ff */
[----:B------:R3:W-:Y:S04]  /*5bae0*/  STL [R1+0x1570], R44 ;  /* 0x0015702c01007387 */ /* 0x0007e80000100800 */
[----:B------:R-:W4:Y:S01]  /*5baf0*/  LDL.LU R11, [R1+0x1674] ;  /* 0x00167400010b7983 */ /* 0x000f220000300800 */
[----:B------:R-:W-:-:S03]  /*5bb00*/  IMAD.MOV.U32 R9, RZ, RZ, R17 ;  /* 0x000000ffff097224 */ /* 0x000fc600078e0011 */
[----:B------:R2:W-:Y:S04]  /*5bb10*/  STL [R1+0x156c], R45 ;  /* 0x00156c2d01007387 */ /* 0x0005e80000100800 */
[----:B-1----:R-:W4:Y:S04]  /*5bb20*/  LDL.LU R17, [R1+0x167c] ;  /* 0x00167c0001117983 */ /* 0x002f280000300800 */
[----:B------:R1:W-:Y:S04]  /*5bb30*/  LDGSTS.E [R3+0xc400], desc[UR14][R8.64], P1 ;  /* 0x0c40000008037fae */ /* 0x0003e8000892184e */
[----:B------:R-:W4:Y:S01]  /*5bb40*/  LDL.LU R60, [R1+0x1768] ;  /* 0x00176800013c7983 */ /* 0x000f220000300800 */
[----:B------:R-:W-:Y:S01]  /*5bb50*/  IADD3 R42, P4, R42, UR16, RZ ;  /* 0x000000102a2a7c10 */ /* 0x000fe2000ff9e0ff */
[----:B-1----:R-:W-:Y:S01]  /*5bb60*/  IMAD.MOV.U32 R9, RZ, RZ, R45 ;  /* 0x000000ffff097224 */ /* 0x002fe200078e002d */
[----:B------:R-:W-:-:S02]  /*5bb70*/  MOV R8, R44 ;  /* 0x0000002c00087202 */ /* 0x000fc40000000f00 */
[----:B---3--:R-:W3:Y:S01]  /*5bb80*/  LDL.LU R44, [R1+0x1770] ;  /* 0x00177000012c7983 */ /* 0x008ee20000300800 */
[----:B------:R-:W-:-:S03]  /*5bb90*/  IADD3 R40, P5, R40, UR16, RZ ;  /* 0x0000001028287c10 */ /* 0x000fc6000ffbe0ff */
[----:B------:R-:W-:Y:S04]  /*5bba0*/  STL [R1+0x1578], R42 ;  /* 0x0015782a01007387 */ /* 0x000fe80000100800 */
[----:B------:R1:W-:Y:S01]  /*5bbb0*/  LDGSTS.E [R3+0xc480], desc[UR14][R8.64], P2 ;  /* 0x0c48000008037fae */ /* 0x0003e2000912184e */
[----:B--2---:R-:W-:Y:S02]  /*5bbc0*/  IADD3.X R43, R43, UR9, RZ, P4, !PT ;  /* 0x000000092b2b7c10 */ /* 0x004fe4000a7fe4ff */
[----:B------:R-:W-:-:S03]  /*5bbd0*/  IADD3.X R41, R41, UR9, RZ, P5, !PT ;  /* 0x0000000929297c10 */ /* 0x000fc6000affe4ff */
[----:B------:R2:W-:Y:S04]  /*5bbe0*/  STL [R1+0x1574], R43 ;  /* 0x0015742b01007387 */ /* 0x0005e80000100800 */
[----:B------:R-:W-:Y:S01]  /*5bbf0*/  STL [R1+0x1580], R40 ;  /* 0x0015802801007387 */ /* 0x000fe20000100800 */
[----:B-1----:R-:W-:Y:S01]  /*5bc00*/  MOV R8, R42 ;  /* 0x0000002a00087202 */ /* 0x002fe20000000f00 */
[----:B------:R-:W-:Y:S02]  /*5bc10*/  IMAD.MOV.U32 R9, RZ, RZ, R43 ;  /* 0x000000ffff097224 */ /* 0x000fe400078e002b */
[----:B------:R-:W3:Y:S04]  /*5bc20*/  LDL.LU R61, [R1+0x1764] ;  /* 0x00176400013d7983 */ /* 0x000ee80000300800 */
[----:B------:R1:W-:Y:S04]  /*5bc30*/  STL [R1+0x157c], R41 ;  /* 0x00157c2901007387 */ /* 0x0003e80000100800 */
[----:B------:R-:W3:Y:S04]  /*5bc40*/  LDL.LU R45, [R1+0x176c] ;  /* 0x00176c00012d7983 */ /* 0x000ee80000300800 */
[----:B--2---:R-:W2:Y:S04]  /*5bc50*/  LDL.LU R43, [R1+0x1774] ;  /* 0x00177400012b7983 */ /* 0x004ea80000300800 */
[----:B------:R-:W2:Y:S04]  /*5bc60*/  LDL.LU R42, [R1+0x1778] ;  /* 0x00177800012a7983 */ /* 0x000ea80000300800 */
[----:B------:R1:W-:Y:S02]  /*5bc70*/  LDGSTS.E [R3+0xc500], desc[UR14][R8.64], P3 ;  /* 0x0c50000008037fae */ /* 0x0003e4000992184e */
[----:B-1----:R-:W-:Y:S01]  /*5bc80*/  IMAD.MOV.U32 R9, RZ, RZ, R41 ;  /* 0x000000ffff097224 */ /* 0x002fe200078e0029 */
[----:B------:R-:W-:Y:S01]  /*5bc90*/  MOV R8, R40 ;  /* 0x0000002800087202 */ /* 0x000fe20000000f00 */
[----:B------:R-:W2:Y:S04]  /*5bca0*/  LDL.LU R41, [R1+0x177c] ;  /* 0x00177c0001297983 */ /* 0x000ea80000300800 */
[----:B------:R-:W2:Y:S04]  /*5bcb0*/  LDL.LU R40, [R1+0x1780] ;  /* 0x0017800001287983 */ /* 0x000ea80000300800 */
[----:B------:R1:W-:Y:S01]  /*5bcc0*/  LDGSTS.E [R3+0xc580], desc[UR14][R8.64], P0 ;  /* 0x0c58000008037fae */ /* 0x0003e2000812184e */
[----:B------:R-:W-:-:S04]  /*5bcd0*/  IADD3 R46, P4, R46, UR16, RZ ;  /* 0x000000102e2e7c10 */ /* 0x000fc8000ff9e0ff */
[----:B------:R-:W-:Y:S02]  /*5bce0*/  IADD3.X R47, R47, UR9, RZ, P4, !PT ;  /* 0x000000092f2f7c10 */ /* 0x000fe4000a7fe4ff */
[----:B------:R-:W-:-:S03]  /*5bcf0*/  IADD3 R18, P5, R18, UR16, RZ ;  /* 0x0000001012127c10 */ /* 0x000fc6000ffbe0ff */
[----:B-1----:R-:W-:Y:S01]  /*5bd00*/  IMAD.MOV.U32 R9, RZ, RZ, R47 ;  /* 0x000000ffff097224 */ /* 0x002fe200078e002f */
[----:B------:R-:W-:Y:S02]  /*5bd10*/  MOV R8, R46 ;  /* 0x0000002e00087202 */ /* 0x000fe40000000f00 */
[----:B------:R-:W-:Y:S01]  /*5bd20*/  IADD3.X R19, R19, UR9, RZ, P5, !PT ;  /* 0x0000000913137c10 */ /* 0x000fe2000affe4ff */
[----:B------:R-:W-:Y:S04]  /*5bd30*/  STL [R1+0x1668], R46 ;  /* 0x0016682e01007387 */ /* 0x000fe80000100800 */
[----:B------:R1:W-:Y:S04]  /*5bd40*/  LDGSTS.E [R3+0xd400], desc[UR14][R8.64], P1 ;  /* 0x0d40000008037fae */ /* 0x0003e8000892184e */
[----:B------:R-:W-:Y:S01]  /*5bd50*/  STL [R1+0x1664], R47 ;  /* 0x0016642f01007387 */ /* 0x000fe20000100800 */
[----:B----4-:R-:W-:-:S02]  /*5bd60*/  IADD3 R10, P4, R10, UR16, RZ ;  /* 0x000000100a0a7c10 */ /* 0x010fc4000ff9e0ff */
[----:B-1----:R-:W-:Y:S01]  /*5bd70*/  MOV R8, R18 ;  /* 0x0000001200087202 */ /* 0x002fe20000000f00 */
[----:B------:R-:W-:Y:S01]  /*5bd80*/  IMAD.MOV.U32 R9, RZ, RZ, R19 ;  /* 0x000000ffff097224 */ /* 0x000fe200078e0013 */
[----:B------:R-:W-:Y:S01]  /*5bd90*/  IADD3 R16, P5, R16, UR16, RZ ;  /* 0x0000001010107c10 */ /* 0x000fe2000ffbe0ff */
[----:B------:R-:W-:Y:S04]  /*5bda0*/  STL [R1+0x1670], R18 ;  /* 0x0016701201007387 */ /* 0x000fe80000100800 */
[----:B------:R-:W-:Y:S04]  /*5bdb0*/  STL [R1+0x166c], R19 ;  /* 0x00166c1301007387 */ /* 0x000fe80000100800 */
[----:B------:R1:W-:Y:S04]  /*5bdc0*/  LDGSTS.E [R3+0xd480], desc[UR14][R8.64], P2 ;  /* 0x0d48000008037fae */ /* 0x0003e8000912184e */
[----:B------:R-:W-:Y:S01]  /*5bdd0*/  STL [R1+0x1678], R10 ;  /* 0x0016780a01007387 */ /* 0x000fe20000100800 */
[----:B-1----:R-:W-:-:S02]  /*5bde0*/  MOV R8, R10 ;  /* 0x0000000a00087202 */ /* 0x002fc40000000f00 */
[----:B------:R-:W-:-:S05]  /*5bdf0*/  IADD3.X R11, R11, UR9, RZ, P4, !PT ;  /* 0x000000090b0b7c10 */ /* 0x000fca000a7fe4ff */
[----:B------:R1:W-:Y:S01]  /*5be00*/  STL [R1+0x1674], R11 ;  /* 0x0016740b01007387 */ /* 0x0003e20000100800 */
[----:B------:R-:W-:Y:S01]  /*5be10*/  IMAD.MOV.U32 R9, RZ, RZ, R11 ;  /* 0x000000ffff097224 */ /* 0x000fe200078e000b */
[----:B------:R-:W-:Y:S02]  /*5be20*/  IADD3.X R17, R17, UR9, RZ, P5, !PT ;  /* 0x0000000911117c10 */ /* 0x000fe4000affe4ff */
[----:B------:R-:W-:Y:S04]  /*5be30*/  STL [R1+0x1680], R16 ;  /* 0x0016801001007387 */ /* 0x000fe80000100800 */
[----:B------:R4:W-:Y:S04]  /*5be40*/  LDGSTS.E [R3+0xd500], desc[UR14][R8.64], P3 ;  /* 0x0d50000008037fae */ /* 0x0009e8000992184e */
[----:B-1----:R-:W2:Y:S04]  /*5be50*/  LDL.LU.64 R10, [R1+0x500] ;  /* 0x00050000010a7983 */ /* 0x002ea80000300a00 */
[----:B------:R1:W-:Y:S01]  /*5be60*/  STL [R1+0x167c], R17 ;  /* 0x00167c1101007387 */ /* 0x0003e20000100800 */
[----:B----4-:R-:W-:Y:S01]  /*5be70*/  MOV R8, R16 ;  /* 0x0000001000087202 */ /* 0x010fe20000000f00 */
[----:B------:R-:W-:-:S02]  /*5be80*/  IMAD.MOV.U32 R9, RZ, RZ, R17 ;  /* 0x000000ffff097224 */ /* 0x000fc400078e0011 */
[----:B-1----:R-:W4:Y:S04]  /*5be90*/  LDL.LU.64 R16, [R1+0x518] ;  /* 0x0005180001107983 */ /* 0x002f280000300a00 */
[----:B------:R-:W4:Y:S04]  /*5bea0*/  LDL.LU.64 R18, [R1+0x510] ;  /* 0x0005100001127983 */ /* 0x000f280000300a00 */
[----:B------:R-:W4:Y:S01]  /*5beb0*/  LDL.LU.64 R46, [R1+0x508] ;  /* 0x00050800012e7983 */ /* 0x000f220000300a00 */
[----:B------:R-:W-:Y:S02]  /*5bec0*/  IADD3 R60, P4, R60, UR16, RZ ;  /* 0x000000103c3c7c10 */ /* 0x000fe4000ff9e0ff */
[----:B---3--:R-:W-:Y:S01]  /*5bed0*/  IADD3 R44, P5, R44, UR16, RZ ;  /* 0x000000102c2c7c10 */ /* 0x008fe2000ffbe0ff */
[----:B------:R1:W-:Y:S04]  /*5bee0*/  LDGSTS.E [R3+0xd580], desc[UR14][R8.64], P0 ;  /* 0x0d58000008037fae */ /* 0x0003e8000812184e */
[----:B------:R-:W-:Y:S01]  /*5bef0*/  STL [R1+0x1768], R60 ;  /* 0x0017683c01007387 */ /* 0x000fe20000100800 */
[----:B------:R-:W-:-:S02]  /*5bf00*/  IADD3.X R61, R61, UR9, RZ, P4, !PT ;  /* 0x000000093d3d7c10 */ /* 0x000fc4000a7fe4ff */
[----:B-1----:R-:W-:-:S03]  /*5bf10*/  MOV R8, R60 ;  /* 0x0000003c00087202 */ /* 0x002fc60000000f00 */
[----:B------:R-:W-:Y:S01]  /*5bf20*/  IMAD.MOV.U32 R9, RZ, RZ, R61 ;  /* 0x000000ffff097224 */ /* 0x000fe200078e003d */
[----:B------:R-:W-:Y:S01]  /*5bf30*/  IADD3.X R45, R45, UR9, RZ, P5, !PT ;  /* 0x000000092d2d7c10 */ /* 0x000fe2000affe4ff */
[----:B------:R-:W-:Y:S01]  /*5bf40*/  STL [R1+0x1764], R61 ;  /* 0x0017643d01007387 */ /* 0x000fe20000100800 */
[----:B--2---:R-:W-:-:S03]  /*5bf50*/  IADD3 R42, P4, R42, UR16, RZ ;  /* 0x000000102a2a7c10 */ /* 0x004fc6000ff9e0ff */
[----:B------:R1:W-:Y:S01]  /*5bf60*/  STL [R1+0x1770], R44 ;  /* 0x0017702c01007387 */ /* 0x0003e20000100800 */
[----:B------:R-:W-:-:S03]  /*5bf70*/  IADD3.X R43, R43, UR9, RZ, P4, !PT ;  /* 0x000000092b2b7c10 */ /* 0x000fc6000a7fe4ff */
[----:B------:R2:W-:Y:S04]  /*5bf80*/  STL [R1+0x176c], R45 ;  /* 0x00176c2d01007387 */ /* 0x0005e80000100800 */
[----:B------:R-:W-:Y:S04]  /*5bf90*/  STL [R1+0x1778], R42 ;  /* 0x0017782a01007387 */ /* 0x000fe80000100800 */
[----:B------:R3:W-:Y:S04]  /*5bfa0*/  LDGSTS.E [R3+0xe400], desc[UR14][R8.64], P1 ;  /* 0x0e40000008037fae */ /* 0x0007e8000892184e */
[----:B------:R2:W-:Y:S01]  /*5bfb0*/  STL [R1+0x1774], R43 ;  /* 0x0017742b01007387 */ /* 0x0005e20000100800 */
[----:B------:R-:W-:-:S04]  /*5bfc0*/  IADD3 R40, P5, R40, UR16, RZ ;  /* 0x0000001028287c10 */ /* 0x000fc8000ffbe0ff */
[----:B------:R-:W-:Y:S01]  /*5bfd0*/  IADD3.X R41, R41, UR9, RZ, P5, !PT ;  /* 0x0000000929297c10 */ /* 0x000fe2000affe4ff */
[----:B------:R2:W-:Y:S01]  /*5bfe0*/  STL [R1+0x1780], R40 ;  /* 0x0017802801007387 */ /* 0x0005e20000100800 */
[----:B---3--:R-:W-:-:S03]  /*5bff0*/  MOV R8, R44 ;  /* 0x0000002c00087202 */ /* 0x008fc60000000f00 */
[----:B-1----:R-:W3:Y:S01]  /*5c000*/  LDL.LU R44, [R1+0x988] ;  /* 0x00098800012c7983 */ /* 0x002ee20000300800 */
[----:B------:R-:W-:-:S03]  /*5c010*/  IMAD.MOV.U32 R9, RZ, RZ, R45 ;  /* 0x000000ffff097224 */ /* 0x000fc600078e002d */
[----:B------:R1:W-:Y:S04]  /*5c020*/  STL [R1+0x177c], R41 ;  /* 0x00177c2901007387 */ /* 0x0003e80000100800 */
[----:B------:R-:W3:Y:S04]  /*5c030*/  LDL.LU R61, [R1+0x990] ;  /* 0x00099000013d7983 */ /* 0x000ee80000300800 */
[----:B--2---:R-:W2:Y:S04]  /*5c040*/  LDL.LU R45, [R1+0x984] ;  /* 0x00098400012d7983 */ /* 0x004ea80000300800 */
[----:B------:R1:W-:Y:S04]  /*5c050*/  LDGSTS.E [R3+0xe480], desc[UR14][R8.64], P2 ;  /* 0x0e48000008037fae */ /* 0x0003e8000912184e */
[----:B------:R-:W2:Y:S01]  /*5c060*/  LDL.LU R63, [R1+0x98c] ;  /* 0x00098c00013f7983 */ /* 0x000ea20000300800 */
[----:B-1----:R-:W-:Y:S01]  /*5c070*/  MOV R8, R42 ;  /* 0x0000002a00087202 */ /* 0x002fe20000000f00 */
[----:B------:R-:W-:-:S02]  /*5c080*/  IMAD.MOV.U32 R9, RZ, RZ, R43 ;  /* 0x000000ffff097224 */ /* 0x000fc400078e002b */
[----:B------:R-:W2:Y:S04]  /*5c090*/  LDL.LU R43, [R1+0x994] ;  /* 0x00099400012b7983 */ /* 0x000ea80000300800 */
[----:B------:R-:W2:Y:S04]  /*5c0a0*/  LDL.LU R42, [R1+0x998] ;  /* 0x00099800012a7983 */ /* 0x000ea80000300800 */
[----:B------:R1:W-:Y:S04]  /*5c0b0*/  LDGSTS.E [R3+0xe500], desc[UR14][R8.64], P3 ;  /* 0x0e50000008037fae */ /* 0x0003e8000992184e */
[----:B------:R-:W2:Y:S01]  /*5c0c0*/  LDL.LU R60, [R1+0x99c] ;  /* 0x00099c00013c7983 */ /* 0x000ea20000300800 */
[----:B-1----:R-:W-:-:S03]  /*5c0d0*/  MOV R8, R40 ;  /* 0x0000002800087202 */ /* 0x002fc60000000f00 */
[----:B------:R-:W2:Y:S01]  /*5c0e0*/  LDL.LU R40, [R1+0x9a0] ;  /* 0x0009a00001287983 */ /* 0x000ea20000300800 */
[----:B------:R-:W-:-:S05]  /*5c0f0*/  IMAD.MOV.U32 R9, RZ, RZ, R41 ;  /* 0x000000ffff097224 */ /* 0x000fca00078e0029 */
[----:B------:R1:W-:Y:S02]  /*5c100*/  LDGSTS.E [R3+0xe580], desc[UR14][R8.64], P0 ;  /* 0x0e58000008037fae */ /* 0x0003e4000812184e */
[----:B-1----:R-:W-:-:S04]  /*5c110*/  IADD3 R8, P4, R10, UR16, RZ ;  /* 0x000000100a087c10 */ /* 0x002fc8000ff9e0ff */
[----:B------:R-:W-:Y:S02]  /*5c120*/  IADD3.X R9, R11, UR9, RZ, P4, !PT ;  /* 0x000000090b097c10 */ /* 0x000fe4000a7fe4ff */
[----:B----4-:R-:W-:-:S04]  /*5c130*/  IADD3 R10, P4, R16, UR16, RZ ;  /* 0x00000010100a7c10 */ /* 0x010fc8000ff9e0ff */
[----:B------:R-:W-:Y:S02]  /*5c140*/  IADD3.X R11, R17, UR9, RZ, P4, !PT ;  /* 0x00000009110b7c10 */ /* 0x000fe4000a7fe4ff */
[----:B------:R-:W-:-:S03]  /*5c150*/  IADD3 R16, P4, R18, UR16, RZ ;  /* 0x0000001012107c10 */ /* 0x000fc6000ff9e0ff */
[----:B------:R-:W-:Y:S01]  /*5c160*/  LDGSTS.E [R3+0xf400], desc[UR14][R10.64], P1 ;  /* 0x0f4000000a037fae */ /* 0x000fe2000892184e */
[----:B------:R-:W-:Y:S02]  /*5c170*/  IADD3.X R17, R19, UR9, RZ, P4, !PT ;  /* 0x0000000913117c10 */ /* 0x000fe4000a7fe4ff */
[----:B------:R-:W-:Y:S02]  /*5c180*/  IADD3 R18, P4, R46, UR16, RZ ;  /* 0x000000102e127c10 */ /* 0x000fe4000ff9e0ff */
[----:B------:R-:W-:Y:S01]  /*5c190*/  MOV R46, R8 ;  /* 0x00000008002e7202 */ /* 0x000fe20000000f00 */
[----:B------:R-:W-:Y:S01]  /*5c1a0*/  LDGSTS.E [R3+0xf480], desc[UR14][R16.64], P2 ;  /* 0x0f48000010037fae */ /* 0x000fe2000912184e */
[----:B------:R-:W-:Y:S01]  /*5c1b0*/  IADD3.X R19, R47, UR9, RZ, P4, !PT ;  /* 0x000000092f137c10 */ /* 0x000fe2000a7fe4ff */
[----:B------:R-:W-:Y:S01]  /*5c1c0*/  IMAD.MOV.U32 R47, RZ, RZ, R9 ;  /* 0x000000ffff2f7224 */ /* 0x000fe200078e0009 */
[----:B------:R-:W-:-:S03]  /*5c1d0*/  MOV R70, R18 ;  /* 0x0000001200467202 */ /* 0x000fc60000000f00 */
[----:B------:R-:W-:Y:S01]  /*5c1e0*/  IMAD.MOV.U32 R71, RZ, RZ, R19 ;  /* 0x000000ffff477224 */ /* 0x000fe200078e0013 */
[----:B------:R1:W-:Y:S04]  /*5c1f0*/  STL.64 [R1+0x500], R46 ;  /* 0x0005002e01007387 */ /* 0x0003e80000100a00 */
[----:B------:R4:W-:Y:S04]  /*5c200*/  STL.64 [R1+0x518], R10 ;  /* 0x0005180a01007387 */ /* 0x0009e80000100a00 */
[----:B------:R3:W-:Y:S04]  /*5c210*/  STL.64 [R1+0x510], R16 ;  /* 0x0005101001007387 */ /* 0x0007e80000100a00 */
[----:B------:R-:W-:Y:S04]  /*5c220*/  STL.64 [R1+0x508], R70 ;  /* 0x0005084601007387 */ /* 0x000fe80000100a00 */
[----:B------:R-:W2:Y:S04]  /*5c230*/  LDL.LU R41, [R1+0xa84] ;  /* 0x000a840001297983 */ /* 0x000ea80000300800 */
[----:B------:R-:W2:Y:S04]  /*5c240*/  LDL.LU R18, [R1+0xa88] ;  /* 0x000a880001127983 */ /* 0x000ea80000300800 */
[----:B------:R-:W-:Y:S04]  /*5c250*/  LDGSTS.E [R3+0xf500], desc[UR14][R70.64], P3 ;  /* 0x0f50000046037fae */ /* 0x000fe8000992184e */
[----:B------:R2:W-:Y:S04]  /*5c260*/  LDGSTS.E [R3+0xf580], desc[UR14][R46.64], P0 ;  /* 0x0f5800002e037fae */ /* 0x0005e8000812184e */
[----:B-1----:R-:W2:Y:S04]  /*5c270*/  LDL.LU R47, [R1+0xa8c] ;  /* 0x000a8c00012f7983 */ /* 0x002ea80000300800 */
[----:B------:R-:W2:Y:S04]  /*5c280*/  LDL.LU R46, [R1+0xa90] ;  /* 0x000a9000012e7983 */ /* 0x000ea80000300800 */
[----:B----4-:R-:W4:Y:S01]  /*5c290*/  LDL.LU R11, [R1+0xa98] ;  /* 0x000a9800010b7983 */ /* 0x010f220000300800 */
[----:B---3--:R-:W-:-:S03]  /*5c2a0*/  IADD3 R44, P4, R44, UR16, RZ ;  /* 0x000000102c2c7c10 */ /* 0x008fc6000ff9e0ff */
[----:B------:R-:W3:Y:S01]  /*5c2b0*/  LDL.LU R16, [R1+0xaa0] ;  /* 0x000aa00001107983 */ /* 0x000ee20000300800 */
[----:B------:R-:W-:-:S03]  /*5c2c0*/  IADD3 R61, P5, R61, UR16, RZ ;  /* 0x000000103d3d7c10 */ /* 0x000fc6000ffbe0ff */
[----:B------:R1:W-:Y:S01]  /*5c2d0*/  STL [R1+0x988], R44 ;  /* 0x0009882c01007387 */ /* 0x0003e20000100800 */
[----:B--2---:R-:W-:-:S03]  /*5c2e0*/  IADD3.X R45, R45, UR9, RZ, P4, !PT ;  /* 0x000000092d2d7c10 */ /* 0x004fc6000a7fe4ff */
[----:B------:R-:W-:Y:S01]  /*5c2f0*/  STL [R1+0x990], R61 ;  /* 0x0009903d01007387 */ /* 0x000fe20000100800 */
[----:B------:R-:W-:-:S03]  /*5c300*/  IMAD.MOV.U32 R8, RZ, RZ, R44 ;  /* 0x000000ffff087224 */ /* 0x000fc600078e002c */
[----:B------:R2:W-:Y:S01]  /*5c310*/  STL [R1+0x984], R45 ;  /* 0x0009842d01007387 */ /* 0x0005e20000100800 */
[----:B------:R-:W-:-:S03]  /*5c320*/  MOV R9, R45 ;  /* 0x0000002d00097202 */ /* 0x000fc60000000f00 */
[----:B-1----:R-:W3:Y:S01]  /*5c330*/  LDL.LU R44, [R1+0xa94] ;  /* 0x000a9400012c7983 */ /* 0x002ee20000300800 */
[----:B------:R-:W-:-:S03]  /*5c340*/  LOP3.LUT R3, R62, 0x30, RZ, 0x3c, !PT ;  /* 0x000000303e037812 */ /* 0x000fc600078e3cff */
[----:B--2---:R-:W2:Y:S01]  /*5c350*/  LDL.LU R45, [R1+0xa9c] ;  /* 0x000a9c00012d7983 */ /* 0x004ea20000300800 */
[----:B------:R-:W-:Y:S02]  /*5c360*/  IADD3 R3, R3, UR12, RZ ;  /* 0x0000000c03037c10 */ /* 0x000fe4000fffe0ff */
[----:B------:R-:W-:-:S03]  /*5c370*/  IADD3.X R63, R63, UR9, RZ, P5, !PT ;  /* 0x000000093f3f7c10 */ /* 0x000fc6000affe4ff */
[----:B------:R1:W-:Y:S01]  /*5c380*/  LDGSTS.E [R3+0x600], desc[UR14][R8.64], P1 ;  /* 0x0060000008037fae */ /* 0x0003e2000892184e */
[----:B------:R-:W-:-:S03]  /*5c390*/  IADD3 R42, P4, R42, UR16, RZ ;  /* 0x000000102a2a7c10 */ /* 0x000fc6000ff9e0ff */
[----:B------:R-:W-:Y:S01]  /*5c3a0*/  STL [R1+0x98c], R63 ;  /* 0x00098c3f01007387 */ /* 0x000fe20000100800 */
[----:B------:R-:W-:-:S03]  /*5c3b0*/  IADD3.X R43, R43, UR9, RZ, P4, !PT ;  /* 0x000000092b2b7c10 */ /* 0x000fc6000a7fe4ff */
[----:B------:R-:W2:Y:S01]  /*5c3c0*/  LDL.LU R17, [R1+0xb88] ;  /* 0x000b880001117983 */ /* 0x000ea20000300800 */
[----:B-1----:R-:W-:Y:S01]  /*5c3d0*/  IMAD.MOV.U32 R8, RZ, RZ, R61 ;  /* 0x000000ffff087224 */ /* 0x002fe200078e003d */
[----:B------:R-:W-:Y:S02]  /*5c3e0*/  MOV R9, R63 ;  /* 0x0000003f00097202 */ /* 0x000fe40000000f00 */
[----:B------:R-:W2:Y:S01]  /*5c3f0*/  LDL.LU R19, [R1+0xb90] ;  /* 0x000b900001137983 */ /* 0x000ea20000300800 */
[----:B------:R-:W-:-:S03]  /*5c400*/  IADD3 R40, P5, R40, UR16, RZ ;  /* 0x0000001028287c10 */ /* 0x000fc6000ffbe0ff */
[----:B------:R1:W-:Y:S01]  /*5c410*/  STL [R1+0x998], R42 ;  /* 0x0009982a01007387 */ /* 0x0003e20000100800 */
[----:B------:R-:W-:-:S03]  /*5c420*/  IADD3.X R60, R60, UR9, RZ, P5, !PT ;  /* 0x000000093c3c7c10 */ /* 0x000fc6000affe4ff */
[----:B------:R1:W-:Y:S04]  /*5c430*/  LDGSTS.E [R3+0x680], desc[UR14][R8.64], P2 ;  /* 0x0068000008037fae */ /* 0x0003e8000912184e */
[----:B------:R1:W-:Y:S04]  /*5c440*/  STL [R1+0x994], R43 ;  /* 0x0009942b01007387 */ /* 0x0003e80000100800 */
[----:B------:R1:W-:Y:S02]  /*5c450*/  STL [R1+0x9a0], R40 ;  /* 0x0009a02801007387 */ /* 0x0003e40000100800 */
[----:B-1----:R-:W-:-:S02]  /*5c460*/  IMAD.MOV.U32 R8, RZ, RZ, R42 ;  /* 0x000000ffff087224 */ /* 0x002fc400078e002a */
[----:B------:R-:W2:Y:S01]  /*5c470*/  LDL.LU R42, [R1+0xb84] ;  /* 0x000b8400012a7983 */ /* 0x000ea20000300800 */
[----:B------:R-:W-:-:S03]  /*5c480*/  MOV R9, R43 ;  /* 0x0000002b00097202 */ /* 0x000fc60000000f00 */
[----:B------:R-:W-:Y:S04]  /*5c490*/  STL [R1+0x99c], R60 ;  /* 0x00099c3c01007387 */ /* 0x000fe80000100800 */
        /* <DEDUP_REMOVED lines=8> */
[----:B------:R-:W-:Y:S01]  /*5c520*/  IADD3.X R41, R41, UR9, RZ, P4, !PT ;  /* 0x0000000929297c10 */ /* 0x000fe2000a7fe4ff */
[----:B------:R-:W-:Y:S01]  /*5c530*/  STL [R1+0xa88], R18 ;  /* 0x000a881201007387 */ /* 0x000fe20000100800 */
[----:B-1----:R-:W-:Y:S02]  /*5c540*/  IMAD.MOV.U32 R8, RZ, RZ, R18 ;  /* 0x000000ffff087224 */ /* 0x002fe400078e0012 */
[----:B------:R-:W-:Y:S01]  /*5c550*/  MOV R9, R41 ;  /* 0x0000002900097202 */ /* 0x000fe20000000f00 */
[----:B------:R1:W-:Y:S04]  /*5c560*/  STL [R1+0xa84], R41 ;  /* 0x000a842901007387 */ /* 0x0003e80000100800 */
[----:B------:R1:W-:Y:S01]  /*5c570*/  LDGSTS.E [R3+0x1600], desc[UR14][R8.64], P1 ;  /* 0x0160000008037fae */ /* 0x0003e2000892184e */
[----:B------:R-:W-:-:S04]  /*5c580*/  IADD3 R46, P5, R46, UR16, RZ ;  /* 0x000000102e2e7c10 */ /* 0x000fc8000ffbe0ff */
[----:B------:R-:W-:Y:S01]  /*5c590*/  IADD3.X R47, R47, UR9, RZ, P5, !PT ;  /* 0x000000092f2f7c10 */ /* 0x000fe2000affe4ff */
[----:B------:R-:W-:Y:S01]  /*5c5a0*/  STL [R1+0xa90], R46 ;  /* 0x000a902e01007387 */ /* 0x000fe20000100800 */
[----:B----4-:R-:W-:-:S03]  /*5c5b0*/  IADD3 R11, P4, R11, UR16, RZ ;  /* 0x000000100b0b7c10 */ /* 0x010fc6000ff9e0ff */
[----:B-1----:R-:W4:Y:S01]  /*5c5c0*/  LDL.LU R41, [R1+0xb94] ;  /* 0x000b940001297983 */ /* 0x002f220000300800 */
[----:B------:R-:W-:Y:S01]  /*5c5d0*/  IMAD.MOV.U32 R8, RZ, RZ, R46 ;  /* 0x000000ffff087224 */ /* 0x000fe200078e002e */
[----:B------:R-:W-:Y:S02]  /*5c5e0*/  MOV R9, R47 ;  /* 0x0000002f00097202 */ /* 0x000fe40000000f00 */
[----:B------:R-:W-:Y:S01]  /*5c5f0*/  STL [R1+0xa8c], R47 ;  /* 0x000a8c2f01007387 */ /* 0x000fe20000100800 */
[----:B---3--:R-:W-:-:S03]  /*5c600*/  IADD3 R16, P5, R16, UR16, RZ ;  /* 0x0000001010107c10 */ /* 0x008fc6000ffbe0ff */
[----:B------:R-:W3:Y:S04]  /*5c610*/  LDL.LU R18, [R1+0xb9c] ;  /* 0x000b9c0001127983 */ /* 0x000ee80000300800 */
[----:B------:R1:W-:Y:S01]  /*5c620*/  LDGSTS.E [R3+0x1680], desc[UR14][R8.64], P2 ;  /* 0x0168000008037fae */ /* 0x0003e2000912184e */
[----:B------:R-:W-:-:S03]  /*5c630*/  IADD3.X R44, R44, UR9, RZ, P4, !PT ;  /* 0x000000092c2c7c10 */ /* 0x000fc6000a7fe4ff */
[----:B------:R-:W-:Y:S04]  /*5c640*/  STL [R1+0xa98], R11 ;  /* 0x000a980b01007387 */ /* 0x000fe80000100800 */
[----:B------:R1:W-:Y:S01]  /*5c650*/  STL [R1+0xa94], R44 ;  /* 0x000a942c01007387 */ /* 0x0003e20000100800 */
[----:B--2---:R-:W-:Y:S01]  /*5c660*/  IADD3.X R45, R45, UR9, RZ, P5, !PT ;  /* 0x000000092d2d7c10 */ /* 0x004fe2000affe4ff */
[----:B-1----:R-:W-:Y:S01]  /*5c670*/  IMAD.MOV.U32 R8, RZ, RZ, R11 ;  /* 0x000000ffff087224 */ /* 0x002fe200078e000b */
[----:B------:R-:W-:Y:S01]  /*5c680*/  MOV R9, R44 ;  /* 0x0000002c00097202 */ /* 0x000fe20000000f00 */
[----:B------:R-:W-:Y:S04]  /*5c690*/  STL [R1+0xaa0], R16 ;  /* 0x000aa01001007387 */ /* 0x000fe80000100800 */
[----:B------:R1:W-:Y:S04]  /*5c6a0*/  LDGSTS.E [R3+0x1700], desc[UR14][R8.64], P3 ;  /* 0x0170000008037fae */ /* 0x0003e8000992184e */
[----:B------:R-:W2:Y:S04]  /*5c6b0*/  LDL.LU R44, [R1+0xc88] ;  /* 0x000c8800012c7983 */ /* 0x000ea80000300800 */
[----:B------:R1:W-:Y:S04]  /*5c6c0*/  STL [R1+0xa9c], R45 ;  /* 0x000a9c2d01007387 */ /* 0x0003e80000100800 */
[----:B------:R-:W2:Y:S01]  /*5c6d0*/  LDL.LU R11, [R1+0xc90] ;  /* 0x000c9000010b7983 */ /* 0x000ea20000300800 */
[----:B-1----:R-:W-:Y:S01]  /*5c6e0*/  MOV R9, R45 ;  /* 0x0000002d00097202 */ /* 0x002fe20000000f00 */
[----:B------:R-:W-:-:S02]  /*5c6f0*/  IMAD.MOV.U32 R8, RZ, RZ, R16 ;  /* 0x000000ffff087224 */ /* 0x000fc400078e0010 */
[----:B------:R-:W2:Y:S04]  /*5c700*/  LDL.LU R45, [R1+0xc84] ;  /* 0x000c8400012d7983 */ /* 0x000ea80000300800 */
[----:B------:R-:W2:Y:S01]  /*5c710*/  LDL.LU R16, [R1+0xc8c] ;  /* 0x000c8c0001107983 */ /* 0x000ea20000300800 */
[----:B------:R-:W-:Y:S02]  /*5c720*/  IADD3 R17, P4, R17, UR16, RZ ;  /* 0x0000001011117c10 */ /* 0x000fe4000ff9e0ff */
[----:B------:R-:W-:Y:S01]  /*5c730*/  IADD3 R19, P5, R19, UR16, RZ ;  /* 0x0000001013137c10 */ /* 0x000fe2000ffbe0ff */
[----:B------:R1:W-:Y:S04]  /*5c740*/  LDGSTS.E [R3+0x1780], desc[UR14][R8.64], P0 ;  /* 0x0178000008037fae */ /* 0x0003e8000812184e */
[----:B------:R-:W-:Y:S01]  /*5c750*/  STL [R1+0xb88], R17 ;  /* 0x000b881101007387 */ /* 0x000fe20000100800 */
[----:B------:R-:W-:Y:S01]  /*5c760*/  IADD3.X R42, R42, UR9, RZ, P4, !PT ;  /* 0x000000092a2a7c10 */ /* 0x000fe2000a7fe4ff */
[----:B-1----:R-:W-:-:S03]  /*5c770*/  IMAD.MOV.U32 R8, RZ, RZ, R17 ;  /* 0x000000ffff087224 */ /* 0x002fc600078e0011 */
        /* <DEDUP_REMOVED lines=8> */
[----:B------:R-:W-:Y:S01]  /*5c800*/  MOV R9, R43 ;  /* 0x0000002b00097202 */ /* 0x000fe20000000f00 */
[----:B------:R-:W-:-:S02]  /*5c810*/  IMAD.MOV.U32 R8, RZ, RZ, R19 ;  /* 0x000000ffff087224 */ /* 0x000fc400078e0013 */
[----:B-1----:R-:W2:Y:S04]  /*5c820*/  LDL.LU R43, [R1+0xc94] ;  /* 0x000c9400012b7983 */ /* 0x002ea80000300800 */
[----:B------:R-:W2:Y:S01]  /*5c830*/  LDL.LU R19, [R1+0xc9c] ;  /* 0x000c9c0001137983 */ /* 0x000ea20000300800 */
[----:B------:R-:W-:Y:S02]  /*5c840*/  IADD3 R40, P4, R40, UR16, RZ ;  /* 0x0000001028287c10 */ /* 0x000fe4000ff9e0ff */
[----:B------:R-:W-:Y:S01]  /*5c850*/  IADD3 R10, P5, R10, UR16, RZ ;  /* 0x000000100a0a7c10 */ /* 0x000fe2000ffbe0ff */
[----:B------:R1:W-:Y:S04]  /*5c860*/  LDGSTS.E [R3+0x2680], desc[UR14][R8.64], P2 ;  /* 0x0268000008037fae */ /* 0x0003e8000912184e */
[----:B------:R3:W-:Y:S01]  /*5c870*/  STL [R1+0xb98], R40 ;  /* 0x000b982801007387 */ /* 0x0007e20000100800 */
[----:B-1----:R-:W-:Y:S01]  /*5c880*/  IMAD.MOV.U32 R8, RZ, RZ, R40 ;  /* 0x000000ffff087224 */ /* 0x002fe200078e0028 */
[----:B----4-:R-:W-:-:S05]  /*5c890*/  IADD3.X R41, R41, UR9, RZ, P4, !PT ;  /* 0x0000000929297c10 */ /* 0x010fca000a7fe4ff */
[----:B------:R1:W-:Y:S01]  /*5c8a0*/  STL [R1+0xb94], R41 ;  /* 0x000b942901007387 */ /* 0x0003e20000100800 */
[----:B---3--:R-:W-:-:S03]  /*5c8b0*/  IADD3.X R18, R18, UR9, RZ, P5, !PT ;  /* 0x0000000912127c10 */ /* 0x008fc6000affe4ff */
[----:B------:R3:W-:Y:S01]  /*5c8c0*/  STL [R1+0xba0], R10 ;  /* 0x000ba00a01007387 */ /* 0x0007e20000100800 */
[----:B------:R-:W-:-:S03]  /*5c8d0*/  MOV R9, R41 ;  /* 0x0000002900097202 */ /* 0x000fc60000000f00 */
[----:B------:R-:W4:Y:S04]  /*5c8e0*/  LDL.LU R40, [R1+0xd88] ;  /* 0x000d880001287983 */ /* 0x000f280000300800 */
[----:B------:R3:W-:Y:S04]  /*5c8f0*/  STL [R1+0xb9c], R18 ;  /* 0x000b9c1201007387 */ /* 0x0007e80000100800 */
[----:B------:R-:W4:Y:S04]  /*5c900*/  LDL.LU R46, [R1+0xd90] ;  /* 0x000d9000012e7983 */ /* 0x000f280000300800 */
[----:B-1----:R-:W4:Y:S04]  /*5c910*/  LDL.LU R41, [R1+0xd84] ;  /* 0x000d840001297983 */ /* 0x002f280000300800 */
[----:B------:R1:W-:Y:S04]  /*5c920*/  LDGSTS.E [R3+0x2700], desc[UR14][R8.64], P3 ;  /* 0x0270000008037fae */ /* 0x0003e8000992184e */
[----:B------:R-:W4:Y:S01]  /*5c930*/  LDL.LU R47, [R1+0xd8c] ;  /* 0x000d8c00012f7983 */ /* 0x000f220000300800 */
[----:B--2---:R-:W-:Y:S01]  /*5c940*/  IADD3 R44, P4, R44, UR16, RZ ;  /* 0x000000102c2c7c10 */ /* 0x004fe2000ff9e0ff */
[----:B-1----:R-:W-:Y:S01]  /*5c950*/  IMAD.MOV.U32 R8, RZ, RZ, R10 ;  /* 0x000000ffff087224 */ /* 0x002fe200078e000a */
[----:B------:R-:W-:Y:S01]  /*5c960*/  MOV R9, R18 ;  /* 0x0000001200097202 */ /* 0x000fe20000000f00 */
[----:B---3--:R-:W2:Y:S01]  /*5c970*/  LDL.LU R10, [R1+0xd98] ;  /* 0x000d9800010a7983 */ /* 0x008ea20000300800 */
[----:B------:R-:W-:-:S03]  /*5c980*/  IADD3 R11, P5, R11, UR16, RZ ;  /* 0x000000100b0b7c10 */ /* 0x000fc6000ffbe0ff */
[----:B------:R-:W3:Y:S01]  /*5c990*/  LDL.LU R18, [R1+0xda0] ;  /* 0x000da00001127983 */ /* 0x000ee20000300800 */
[----:B------:R-:W-:-:S03]  /*5c9a0*/  IADD3.X R45, R45, UR9, RZ, P4, !PT ;  /* 0x000000092d2d7c10 */ /* 0x000fc6000a7fe4ff */
[----:B------:R1:W-:Y:S01]  /*5c9b0*/  STL [R1+0xc88], R44 ;  /* 0x000c882c01007387 */ /* 0x0003e20000100800 */
[----:B------:R-:W-:-:S03]  /*5c9c0*/  IADD3.X R16, R16, UR9, RZ, P5, !PT ;  /* 0x0000000910107c10 */ /* 0x000fc6000affe4ff */
[----:B------:R1:W-:Y:S04]  /*5c9d0*/  LDGSTS.E [R3+0x2780], desc[UR14][R8.64], P0 ;  /* 0x0278000008037fae */ /* 0x0003e8000812184e */
[----:B------:R1:W-:Y:S04]  /*5c9e0*/  STL [R1+0xc84], R45 ;  /* 0x000c842d01007387 */ /* 0x0003e80000100800 */
[----:B------:R1:W-:Y:S02]  /*5c9f0*/  STL [R1+0xc90], R11 ;  /* 0x000c900b01007387 */ /* 0x0003e40000100800 */
[----:B-1----:R-:W-:-:S02]  /*5ca00*/  IMAD.MOV.U32 R8, RZ, RZ, R44 ;  /* 0x000000ffff087224 */ /* 0x002fc400078e002c */
[----:B------:R-:W3:Y:S01]  /*5ca10*/  LDL.LU R44, [R1+0xd94] ;  /* 0x000d9400012c7983 */ /* 0x000ee20000300800 */
[----:B------:R-:W-:-:S03]  /*5ca20*/  MOV R9, R45 ;  /* 0x0000002d00097202 */ /* 0x000fc60000000f00 */
[----:B------:R1:W-:Y:S04]  /*5ca30*/  STL [R1+0xc8c], R16 ;  /* 0x000c8c1001007387 */ /* 0x0003e80000100800 */
[----:B------:R-:W3:Y:S04]  /*5ca40*/  LDL.LU R45, [R1+0xd9c] ;  /* 0x000d9c00012d7983 */ /* 0x000ee80000300800 */
[----:B------:R1:W-:Y:S01]  /*5ca50*/  LDGSTS.E [R3+0x3600], desc[UR14][R8.64], P1 ;  /* 0x0360000008037fae */ /* 0x0003e2000892184e */
[----:B------:R-:W-:Y:S01]  /*5ca60*/  IADD3 R42, P4, R42, UR16, RZ ;  /* 0x000000102a2a7c10 */ /* 0x000fe2000ff9e0ff */
[----:B-1----:R-:W-:Y:S01]  /*5ca70*/  IMAD.MOV.U32 R8, RZ, RZ, R11 ;  /* 0x000000ffff087224 */ /* 0x002fe200078e000b */
[----:B------:R-:W-:Y:S01]  /*5ca80*/  MOV R9, R16 ;  /* 0x0000001000097202 */ /* 0x000fe20000000f00 */
[----:B------:R-:W3:Y:S01]  /*5ca90*/  LDL.LU R11, [R1+0xe88] ;  /* 0x000e8800010b7983 */ /* 0x000ee20000300800 */
[----:B------:R-:W-:-:S02]  /*5caa0*/  IADD3 R17, P5, R17, UR16, RZ ;  /* 0x0000001011117c10 */ /* 0x000fc4000ffbe0ff */
[----:B------:R-:W-:Y:S01]  /*5cab0*/  IADD3.X R43, R43, UR9, RZ, P4, !PT ;  /* 0x000000092b2b7c10 */ /* 0x000fe2000a7fe4ff */
[----:B------:R-:W3:Y:S01]  /*5cac0*/  LDL.LU R16, [R1+0xe90] ;  /* 0x000e900001107983 */ /* 0x000ee20000300800 */
[----:B------:R-:W-:-:S03]  /*5cad0*/  IADD3.X R19, R19, UR9, RZ, P5, !PT ;  /* 0x0000000913137c10 */ /* 0x000fc6000affe4ff */
[----:B------:R1:W-:Y:S04]  /*5cae0*/  STL [R1+0xc98], R42 ;  /* 0x000c982a01007387 */ /* 0x0003e80000100800 */
        /* <DEDUP_REMOVED lines=8> */
[----:B------:R1:W-:Y:S02]  /*5cb70*/  LDGSTS.E [R3+0x3700], desc[UR14][R8.64], P3 ;  /* 0x0370000008037fae */ /* 0x0003e4000992184e */
[----:B-1----:R-:W-:Y:S01]  /*5cb80*/  IMAD.MOV.U32 R8, RZ, RZ, R17 ;  /* 0x000000ffff087224 */ /* 0x002fe200078e0011 */
[----:B------:R-:W-:Y:S01]  /*5cb90*/  MOV R9, R19 ;  /* 0x0000001300097202 */ /* 0x000fe20000000f00 */
[----:B------:R-:W3:Y:S04]  /*5cba0*/  LDL.LU R17, [R1+0xe98] ;  /* 0x000e980001117983 */ /* 0x000ee80000300800 */
[----:B------:R-:W3:Y:S04]  /*5cbb0*/  LDL.LU R19, [R1+0xea0] ;  /* 0x000ea00001137983 */ /* 0x000ee80000300800 */
[----:B------:R1:W-:Y:S01]  /*5cbc0*/  LDGSTS.E [R3+0x3780], desc[UR14][R8.64], P0 ;  /* 0x0378000008037fae */ /* 0x0003e2000812184e */
[----:B----4-:R-:W-:-:S05]  /*5cbd0*/  IADD3 R40, P4, R40, UR16, RZ ;  /* 0x0000001028287c10 */ /* 0x010fca000ff9e0ff */
[----:B------:R-:W-:Y:S01]  /*5cbe0*/  STL [R1+0xd88], R40 ;  /* 0x000d882801007387 */ /* 0x000fe20000100800 */
[----:B------:R-:W-:Y:S02]  /*5cbf0*/  IADD3 R46, P5, R46, UR16, RZ ;  /* 0x000000102e2e7c10 */ /* 0x000fe4000ffbe0ff */
[----:B------:R-:W-:Y:S01]  /*5cc00*/  IADD3.X R41, R41, UR9, RZ, P4, !PT ;  /* 0x0000000929297c10 */ /* 0x000fe2000a7fe4ff */
[----:B-1----:R-:W-:-:S03]  /*5cc10*/  IMAD.MOV.U32 R8, RZ, RZ, R40 ;  /* 0x000000ffff087224 */ /* 0x002fc600078e0028 */
[----:B------:R-:W-:Y:S01]  /*5cc20*/  MOV R9, R41 ;  /* 0x0000002900097202 */ /* 0x000fe20000000f00 */
[----:B------:R1:W-:Y:S01]  /*5cc30*/  STL [R1+0xd84], R41 ;  /* 0x000d842901007387 */ /* 0x0003e20000100800 */
[----:B------:R-:W-:-:S03]  /*5cc40*/  IADD3.X R47, R47, UR9, RZ, P5, !PT ;  /* 0x000000092f2f7c10 */ /* 0x000fc6000affe4ff */
[----:B------:R-:W-:Y:S04]  /*5cc50*/  STL [R1+0xd90], R46 ;  /* 0x000d902e01007387 */ /* 0x000fe80000100800 */
[----:B------:R4:W-:Y:S04]  /*5cc60*/  LDGSTS.E [R3+0x4600], desc[UR14][R8.64], P1 ;  /* 0x0460000008037fae */ /* 0x0009e8000892184e */
[----:B-1----:R-:W4:Y:S01]  /*5cc70*/  LDL.LU R41, [R1+0xe94] ;  /* 0x000e940001297983 */ /* 0x002f220000300800 */
[----:B--2---:R-:W-:-:S03]  /*5cc80*/  IADD3 R10, P4, R10, UR16, RZ ;  /* 0x000000100a0a7c10 */ /* 0x004fc6000ff9e0ff */
[----:B------:R-:W-:Y:S01]  /*5cc90*/  STL [R1+0xd8c], R47 ;  /* 0x000d8c2f01007387 */ /* 0x000fe20000100800 */
[----:B---3--:R-:W-:-:S03]  /*5cca0*/  IADD3 R18, P5, R18, UR16, RZ ;  /* 0x0000001012127c10 */ /* 0x008fc6000ffbe0ff */
[----:B------:R-:W2:Y:S01]  /*5ccb0*/  LDL.LU R40, [R1+0xe9c] ;  /* 0x000e9c0001287983 */ /* 0x000ea20000300800 */
[----:B----4-:R-:W-:Y:S01]  /*5ccc0*/  IMAD.MOV.U32 R8, RZ, RZ, R46 ;  /* 0x000000ffff087224 */ /* 0x010fe200078e002e */
[----:B------:R-:W-:Y:S02]  /*5ccd0*/  MOV R9, R47 ;  /* 0x0000002f00097202 */ /* 0x000fe40000000f00 */
[----:B------:R-:W-:Y:S04]  /*5cce0*/  STL [R1+0xd98], R10 ;  /* 0x000d980a01007387 */ /* 0x000fe80000100800 */
[----:B------:R1:W-:Y:S01]  /*5ccf0*/  LDGSTS.E [R3+0x4680], desc[UR14][R8.64], P2 ;  /* 0x0468000008037fae */ /* 0x0003e2000912184e */
[----:B------:R-:W-:Y:S01]  /*5cd00*/  IADD3.X R44, R44, UR9, RZ, P4, !PT ;  /* 0x000000092c2c7c10 */ /* 0x000fe2000a7fe4ff */
[----:B-1----:R-:W-:-:S03]  /*5cd10*/  IMAD.MOV.U32 R8, RZ, RZ, R10 ;  /* 0x000000ffff087224 */ /* 0x002fc600078e000a */
        /* <DEDUP_REMOVED lines=26> */
[----:B------:R-:W-:Y:S01]  /*5cec0*/  MOV R9, R43 ;  /* 0x0000002b00097202 */ /* 0x000fe20000000f00 */
[----:B------:R-:W-:-:S02]  /*5ced0*/  IMAD.MOV.U32 R8, RZ, RZ, R16 ;  /* 0x000000ffff087224 */ /* 0x000fc400078e0010 */
[----:B-1----:R-:W3:Y:S04]  /*5cee0*/  LDL.LU R43, [R1+0xf94] ;  /* 0x000f9400012b7983 */ /* 0x002ee80000300800 */
[----:B------:R-:W3:Y:S01]  /*5cef0*/  LDL.LU R16, [R1+0xf9c] ;  /* 0x000f9c0001107983 */ /* 0x000ee20000300800 */
[----:B------:R-:W-:Y:S02]  /*5cf00*/  IADD3 R17, P4, R17, UR16, RZ ;  /* 0x0000001011117c10 */ /* 0x000fe4000ff9e0ff */
[----:B------:R-:W-:Y:S01]  /*5cf10*/  IADD3 R19, P5, R19, UR16, RZ ;  /* 0x0000001013137c10 */ /* 0x000fe2000ffbe0ff */
[----:B------:R1:W-:Y:S04]  /*5cf20*/  LDGSTS.E [R3+0x5680], desc[UR14][R8.64], P2 ;  /* 0x0568000008037fae */ /* 0x0003e8000912184e */
[----:B------:R2:W-:Y:S01]  /*5cf30*/  STL [R1+0xe98], R17 ;  /* 0x000e981101007387 */ /* 0x0005e20000100800 */
[----:B-1----:R-:W-:Y:S01]  /*5cf40*/  IMAD.MOV.U32 R8, RZ, RZ, R17 ;  /* 0x000000ffff087224 */ /* 0x002fe200078e0011 */
[----:B------:R-:W-:-:S04]  /*5cf50*/  IADD3.X R41, R41, UR9, RZ, P4, !PT ;  /* 0x0000000929297c10 */ /* 0x000fc8000a7fe4ff */
[----:B------:R-:W-:Y:S01]  /*5cf60*/  MOV R9, R41 ;  /* 0x0000002900097202 */ /* 0x000fe20000000f00 */
[----:B------:R-:W-:Y:S01]  /*5cf70*/  STL [R1+0xe94], R41 ;  /* 0x000e942901007387 */ /* 0x000fe20000100800 */
[----:B--2---:R-:W-:-:S03]  /*5cf80*/  IADD3.X R40, R40, UR9, RZ, P5, !PT ;  /* 0x0000000928287c10 */ /* 0x004fc6000affe4ff */
[----:B------:R1:W-:Y:S04]  /*5cf90*/  STL [R1+0xea0], R19 ;  /* 0x000ea01301007387 */ /* 0x0003e80000100800 */
[----:B------:R-:W2:Y:S04]  /*5cfa0*/  LDL.LU R17, [R1+0x1088] ;  /* 0x0010880001117983 */ /* 0x000ea80000300800 */
[----:B------:R1:W-:Y:S04]  /*5cfb0*/  STL [R1+0xe9c], R40 ;  /* 0x000e9c2801007387 */ /* 0x0003e80000100800 */
[----:B------:R1:W-:Y:S04]  /*5cfc0*/  LDGSTS.E [R3+0x5700], desc[UR14][R8.64], P3 ;  /* 0x0570000008037fae */ /* 0x0003e8000992184e */
[----:B------:R-:W2:Y:S01]  /*5cfd0*/  LDL.LU R46, [R1+0x1090] ;  /* 0x00109000012e7983 */ /* 0x000ea20000300800 */
[----:B-1----:R-:W-:-:S03]  /*5cfe0*/  IMAD.MOV.U32 R8, RZ, RZ, R19 ;  /* 0x000000ffff087224 */ /* 0x002fc600078e0013 */
[----:B------:R-:W2:Y:S01]  /*5cff0*/  LDL.LU R19, [R1+0x1084] ;  /* 0x0010840001137983 */ /* 0x000ea20000300800 */
[----:B------:R-:W-:-:S03]  /*5d000*/  MOV R9, R40 ;  /* 0x0000002800097202 */ /* 0x000fc60000000f00 */
[----:B------:R-:W2:Y:S04]  /*5d010*/  LDL.LU R47, [R1+0x108c] ;  /* 0x00108c00012f7983 */ /* 0x000ea80000300800 */
[----:B------:R-:W2:Y:S01]  /*5d020*/  LDL.LU R40, [R1+0x1098] ;  /* 0x0010980001287983 */ /* 0x000ea20000300800 */
[----:B----4-:R-:W-:-:S03]  /*5d030*/  IADD3 R44, P4, R44, UR16, RZ ;  /* 0x000000102c2c7c10 */ /* 0x010fc6000ff9e0ff */
[----:B------:R-:W4:Y:S01]  /*5d040*/  LDL.LU R41, [R1+0x10a0] ;  /* 0x0010a00001297983 */ /* 0x000f220000300800 */
[----:B------:R-:W-:-:S03]  /*5d050*/  IADD3 R10, P5, R10, UR16, RZ ;  /* 0x000000100a0a7c10 */ /* 0x000fc6000ffbe0ff */
[----:B------:R1:W-:Y:S04]  /*5d060*/  STL [R1+0xf88], R44 ;  /* 0x000f882c01007387 */ /* 0x0003e80000100800 */
[----:B------:R1:W-:Y:S01]  /*5d070*/  LDGSTS.E [R3+0x5780], desc[UR14][R8.64], P0 ;  /* 0x0578000008037fae */ /* 0x0003e2000812184e */
[----:B---3--:R-:W-:Y:S02]  /*5d080*/  IADD3.X R45, R45, UR9, RZ, P4, !PT ;  /* 0x000000092d2d7c10 */ /* 0x008fe4000a7fe4ff */
[----:B------:R-:W-:-:S03]  /*5d090*/  IADD3.X R18, R18, UR9, RZ, P5, !PT ;  /* 0x0000000912127c10 */ /* 0x000fc6000affe4ff */
[----:B------:R3:W-:Y:S04]  /*5d0a0*/  STL [R1+0xf84], R45 ;  /* 0x000f842d01007387 */ /* 0x0007e80000100800 */
[----:B------:R3:W-:Y:S01]  /*5d0b0*/  STL [R1+0xf90], R10 ;  /* 0x000f900a01007387 */ /* 0x0007e20000100800 */
[----:B-1----:R-:W-:-:S03]  /*5d0c0*/  IMAD.MOV.U32 R8, RZ, RZ, R44 ;  /* 0x000000ffff087224 */ /* 0x002fc600078e002c */
[----:B------:R-:W4:Y:S01]  /*5d0d0*/  LDL.LU R44, [R1+0x1094] ;  /* 0x00109400012c7983 */ /* 0x000f220000300800 */
[----:B------:R-:W-:-:S03]  /*5d0e0*/  MOV R9, R45 ;  /* 0x0000002d00097202 */ /* 0x000fc60000000f00 */
[----:B------:R1:W-:Y:S04]  /*5d0f0*/  STL [R1+0xf8c], R18 ;  /* 0x000f8c1201007387 */ /* 0x0003e80000100800 */
[----:B---3--:R-:W3:Y:S04]  /*5d100*/  LDL.LU R45, [R1+0x109c] ;  /* 0x00109c00012d7983 */ /* 0x008ee80000300800 */
[----:B------:R1:W-:Y:S01]  /*5d110*/  LDGSTS.E [R3+0x6600], desc[UR14][R8.64], P1 ;  /* 0x0660000008037fae */ /* 0x0003e2000892184e */
[----:B------:R-:W-:Y:S01]  /*5d120*/  IADD3 R42, P4, R42, UR16, RZ ;  /* 0x000000102a2a7c10 */ /* 0x000fe2000ff9e0ff */
[----:B-1----:R-:W-:Y:S01]  /*5d130*/  IMAD.MOV.U32 R8, RZ, RZ, R10 ;  /* 0x000000ffff087224 */ /* 0x002fe200078e000a */
[----:B------:R-:W-:Y:S01]  /*5d140*/  MOV R9, R18 ;  /* 0x0000001200097202 */ /* 0x000fe20000000f00 */
[----:B------:R-:W3:Y:S04]  /*5d150*/  LDL.LU R10, [R1+0x1188] ;  /* 0x00118800010a7983 */ /* 0x000ee80000300800 */
[----:B------:R-:W3:Y:S01]  /*5d160*/  LDL.LU R18, [R1+0x1190] ;  /* 0x0011900001127983 */ /* 0x000ee20000300800 */
[----:B------:R-:W-:-:S02]  /*5d170*/  IADD3 R11, P5, R11, UR16, RZ ;  /* 0x000000100b0b7c10 */ /* 0x000fc4000ffbe0ff */
[----:B------:R-:W-:Y:S01]  /*5d180*/  IADD3.X R43, R43, UR9, RZ, P4, !PT ;  /* 0x000000092b2b7c10 */ /* 0x000fe2000a7fe4ff */
[----:B------:R1:W-:Y:S01]  /*5d190*/  STL [R1+0xf98], R42 ;  /* 0x000f982a01007387 */ /* 0x0003e20000100800 */
[----:B------:R-:W-:-:S03]  /*5d1a0*/  IADD3.X R16, R16, UR9, RZ, P5, !PT ;  /* 0x0000000910107c10 */ /* 0x000fc6000affe4ff */
[----:B------:R1:W-:Y:S04]  /*5d1b0*/  LDGSTS.E [R3+0x6680], desc[UR14][R8.64], P2 ;  /* 0x0668000008037fae */ /* 0x0003e8000912184e */
[----:B------:R1:W-:Y:S04]  /*5d1c0*/  STL [R1+0xf94], R43 ;  /* 0x000f942b01007387 */ /* 0x0003e80000100800 */
[----:B------:R-:W-:Y:S01]  /*5d1d0*/  STL [R1+0xfa0], R11 ;  /* 0x000fa00b01007387 */ /* 0x000fe20000100800 */
[----:B-1----:R-:W-:-:S03]  /*5d1e0*/  IMAD.MOV.U32 R8, RZ, RZ, R42 ;  /* 0x000000ffff087224 */ /* 0x002fc600078e002a */
[----:B------:R-:W3:Y:S01]  /*5d1f0*/  LDL.LU R42, [R1+0x1184] ;  /* 0x00118400012a7983 */ /* 0x000ee20000300800 */
[----:B------:R-:W-:-:S03]  /*5d200*/  MOV R9, R43 ;  /* 0x0000002b00097202 */ /* 0x000fc60000000f00 */
[----:B------:R1:W-:Y:S04]  /*5d210*/  STL [R1+0xf9c], R16 ;  /* 0x000f9c1001007387 */ /* 0x0003e80000100800 */
[----:B------:R-:W3:Y:S04]  /*5d220*/  LDL.LU R43, [R1+0x118c] ;  /* 0x00118c00012b7983 */ /* 0x000ee80000300800 */
[----:B------:R1:W-:Y:S02]  /*5d230*/  LDGSTS.E [R3+0x6700], desc[UR14][R8.64], P3 ;  /* 0x0670000008037fae */ /* 0x0003e4000992184e */
[----:B-1----:R-:W-:Y:S01]  /*5d240*/  IMAD.MOV.U32 R8, RZ, RZ, R11 ;  /* 0x000000ffff087224 */ /* 0x002fe200078e000b */
[----:B------:R-:W-:-:S02]  /*5d250*/  MOV R9, R16 ;  /* 0x0000001000097202 */ /* 0x000fc40000000f00 */
[----:B------:R-:W3:Y:S04]  /*5d260*/  LDL.LU R16, [R1+0x1198] ;  /* 0x0011980001107983 */ /* 0x000ee80000300800 */
[----:B------:R-:W3:Y:S04]  /*5d270*/  LDL.LU R11, [R1+0x11a0] ;  /* 0x0011a000010b7983 */ /* 0x000ee80000300800 */
[----:B------:R1:W-:Y:S01]  /*5d280*/  LDGSTS.E [R3+0x6780], desc[UR14][R8.64], P0 ;  /* 0x0678000008037fae */ /* 0x0003e2000812184e */
[----:B--2---:R-:W-:-:S05]  /*5d290*/  IADD3 R17, P4, R17, UR16, RZ ;  /* 0x0000001011117c10 */ /* 0x004fca000ff9e0ff */
[----:B------:R-:W-:Y:S01]  /*5d2a0*/  STL [R1+0x1088], R17 ;  /* 0x0010881101007387 */ /* 0x000fe20000100800 */
[----:B-1----:R-:W-:Y:S01]  /*5d2b0*/  IMAD.MOV.U32 R8, RZ, RZ, R17 ;  /* 0x000000ffff087224 */ /* 0x002fe200078e0011 */
[----:B------:R-:W-:Y:S02]  /*5d2c0*/  IADD3 R46, P5, R46, UR16, RZ ;  /* 0x000000102e2e7c10 */ /* 0x000fe4000ffbe0ff */
[----:B------:R-:W-:Y:S02]  /*5d2d0*/  IADD3.X R19, R19, UR9, RZ, P4, !PT ;  /* 0x0000000913137c10 */ /* 0x000fe4000a7fe4ff */
[----:B------:R-:W-:-:S03]  /*5d2e0*/  IADD3.X R47, R47, UR9, RZ, P5, !PT ;  /* 0x000000092f2f7c10 */ /* 0x000fc6000affe4ff */
[----:B------:R1:W-:Y:S01]  /*5d2f0*/  STL [R1+0x1084], R19 ;  /* 0x0010841301007387 */ /* 0x0003e20000100800 */
[----:B------:R-:W-:-:S03]  /*5d300*/  MOV R9, R19 ;  /* 0x0000001300097202 */ /* 0x000fc60000000f00 */
[----:B------:R-:W-:Y:S01]  /*5d310*/  STL [R1+0x1090], R46 ;  /* 0x0010902e01007387 */ /* 0x000fe20000100800 */
[----:B------:R-:W-:-:S03]  /*5d320*/  IADD3 R40, P4, R40, UR16, RZ ;  /* 0x0000001028287c10 */ /* 0x000fc6000ff9e0ff */
[----:B------:R2:W-:Y:S04]  /*5d330*/  LDGSTS.E [R3+0x7600], desc[UR14][R8.64], P1 ;  /* 0x0760000008037fae */ /* 0x0005e8000892184e */
[----:B-1----:R-:W3:Y:S01]  /*5d340*/  LDL.LU R19, [R1+0x1194] ;  /* 0x0011940001137983 */ /* 0x002ee20000300800 */
[----:B----4-:R-:W-:-:S03]  /*5d350*/  IADD3 R41, P5, R41, UR16, RZ ;  /* 0x0000001029297c10 */ /* 0x010fc6000ffbe0ff */
[----:B------:R-:W-:Y:S04]  /*5d360*/  STL [R1+0x108c], R47 ;  /* 0x00108c2f01007387 */ /* 0x000fe80000100800 */
[----:B------:R-:W4:Y:S01]  /*5d370*/  LDL.LU R17, [R1+0x119c] ;  /* 0x00119c0001117983 */ /* 0x000f220000300800 */
[----:B--2---:R-:W-:Y:S01]  /*5d380*/  IMAD.MOV.U32 R8, RZ, RZ, R46 ;  /* 0x000000ffff087224 */ /* 0x004fe200078e002e */
[----:B------:R-:W-:Y:S02]  /*5d390*/  MOV R9, R47 ;  /* 0x0000002f00097202 */ /* 0x000fe40000000f00 */
[----:B------:R-:W-:Y:S04]  /*5d3a0*/  STL [R1+0x1098], R40 ;  /* 0x0010982801007387 */ /* 0x000fe80000100800 */
[----:B------:R1:W-:Y:S01]  /*5d3b0*/  LDGSTS.E [R3+0x7680], desc[UR14][R8.64], P2 ;  /* 0x0768000008037fae */ /* 0x0003e2000912184e */
[----:B------:R-:W-:-:S05]  /*5d3c0*/  IADD3.X R44, R44, UR9, RZ, P4, !PT ;  /* 0x000000092c2c7c10 */ /* 0x000fca000a7fe4ff */
[----:B------:R2:W-:Y:S01]  /*5d3d0*/  STL [R1+0x1094], R44 ;  /* 0x0010942c01007387 */ /* 0x0005e20000100800 */
[----:B---3--:R-:W-:Y:S01]  /*5d3e0*/  IADD3.X R45, R45, UR9, RZ, P5, !PT ;  /* 0x000000092d2d7c10 */ /* 0x008fe2000affe4ff */
[----:B-1----:R-:W-:Y:S01]  /*5d3f0*/  IMAD.MOV.U32 R8, RZ, RZ, R40 ;  /* 0x000000ffff087224 */ /* 0x002fe200078e0028 */
[----:B------:R-:W-:Y:S01]  /*5d400*/  MOV R9, R44 ;  /* 0x0000002c00097202 */ /* 0x000fe20000000f00 */
[----:B------:R-:W-:Y:S04]  /*5d410*/  STL [R1+0x10a0], R41 ;  /* 0x0010a02901007387 */ /* 0x000fe80000100800 */
[----:B--2---:R-:W2:Y:S04]  /*5d420*/  LDL.LU R44, [R1+0x1288] ;  /* 0x00128800012c7983 */ /* 0x004ea80000300800 */
[----:B------:R1:W-:Y:S04]  /*5d430*/  STL [R1+0x109c], R45 ;  /* 0x00109c2d01007387 */ /* 0x0003e80000100800 */
[----:B------:R3:W-:Y:S04]  /*5d440*/  LDGSTS.E [R3+0x7700], desc[UR14][R8.64], P3 ;  /* 0x0770000008037fae */ /* 0x0007e8000992184e */
[----:B------:R-:W2:Y:S01]  /*5d450*/  LDL.LU R40, [R1+0x1290] ;  /* 0x0012900001287983 */ /* 0x000ea20000300800 */
[----:B---3--:R-:W-:-:S03]  /*5d460*/  MOV R9, R45 ;  /* 0x0000002d00097202 */ /* 0x008fc60000000f00 */
[----:B-1----:R-:W3:Y:S01]  /*5d470*/  LDL.LU R45, [R1+0x1284] ;  /* 0x00128400012d7983 */ /* 0x002ee20000300800 */
[----:B------:R-:W-:-:S03]  /*5d480*/  IMAD.MOV.U32 R8, RZ, RZ, R41 ;  /* 0x000000ffff087224 */ /* 0x000fc600078e0029 */
        /* <DEDUP_REMOVED lines=24> */
[----:B------:R-:W-:-:S05]  /*5d610*/  IADD3.X R19, R19, UR9, RZ, P4, !PT ;  /* 0x0000000913137c10 */ /* 0x000fca000a7fe4ff */
[----:B------:R1:W-:Y:S01]  /*5d620*/  STL [R1+0x1194], R19 ;  /* 0x0011941301007387 */ /* 0x0003e20000100800 */
[----:B----4-:R-:W-:-:S03]  /*5d630*/  IADD3.X R17, R17, UR9, RZ, P5, !PT ;  /* 0x0000000911117c10 */ /* 0x010fc6000affe4ff */
[----:B------:R4:W-:Y:S01]  /*5d640*/  STL [R1+0x11a0], R11 ;  /* 0x0011a00b01007387 */ /* 0x0009e20000100800 */
[----:B------:R-:W-:-:S03]  /*5d650*/  MOV R9, R19 ;  /* 0x0000001300097202 */ /* 0x000fc60000000f00 */
        /* <DEDUP_REMOVED lines=9> */
[----:B----4-:R-:W2:Y:S01]  /*5d6f0*/  LDL.LU R11, [R1+0x1398] ;  /* 0x00139800010b7983 */ /* 0x010ea20000300800 */
[----:B------:R-:W-:-:S03]  /*5d700*/  IADD3 R40, P5, R40, UR16, RZ ;  /* 0x0000001028287c10 */ /* 0x000fc6000ffbe0ff */
[----:B------:R-:W4:Y:S01]  /*5d710*/  LDL.LU R17, [R1+0x13a0] ;  /* 0x0013a00001117983 */ /* 0x000f220000300800 */
[----:B---3--:R-:W-:-:S03]  /*5d720*/  IADD3.X R45, R45, UR9, RZ, P4, !PT ;  /* 0x000000092d2d7c10 */ /* 0x008fc6000a7fe4ff */
[----:B------:R1:W-:Y:S01]  /*5d730*/  STL [R1+0x1288], R44 ;  /* 0x0012882c01007387 */ /* 0x0003e20000100800 */
[----:B------:R-:W-:-:S03]  /*5d740*/  IADD3.X R41, R41, UR9, RZ, P5, !PT ;  /* 0x0000000929297c10 */ /* 0x000fc6000affe4ff */
[----:B------:R3:W-:Y:S04]  /*5d750*/  LDGSTS.E [R3+0x8780], desc[UR14][R8.64], P0 ;  /* 0x0878000008037fae */ /* 0x0007e8000812184e */
[----:B------:R1:W-:Y:S04]  /*5d760*/  STL [R1+0x1284], R45 ;  /* 0x0012842d01007387 */ /* 0x0003e80000100800 */
[----:B------:R1:W-:Y:S01]  /*5d770*/  STL [R1+0x1290], R40 ;  /* 0x0012902801007387 */ /* 0x0003e20000100800 */
[----:B---3--:R-:W-:-:S03]  /*5d780*/  IMAD.MOV.U32 R8, RZ, RZ, R44 ;  /* 0x000000ffff087224 */ /* 0x008fc600078e002c */
[----:B-1----:R-:W3:Y:S01]  /*5d790*/  LDL.LU R44, [R1+0x1394] ;  /* 0x00139400012c7983 */ /* 0x002ee20000300800 */
        /* <DEDUP_REMOVED lines=8> */
[----:B------:R-:W-:-:S03]  /*5d820*/  IADD3 R10, P5, R10, UR16, RZ ;  /* 0x000000100a0a7c10 */ /* 0x000fc6000ffbe0ff */
[----:B------:R-:W3:Y:S01]  /*5d830*/  LDL.LU R41, [R1+0x1490] ;  /* 0x0014900001297983 */ /* 0x000ee20000300800 */
[----:B------:R-:W-:-:S03]  /*5d840*/  IADD3.X R43, R43, UR9, RZ, P4, !PT ;  /* 0x000000092b2b7c10 */ /* 0x000fc6000a7fe4ff */
        /* <DEDUP_REMOVED lines=16> */
[----:B------:R-:W-:Y:S02]  /*5d950*/  IADD3 R16, P4, R16, UR16, RZ ;  /* 0x0000001010107c10 */ /* 0x000fe4000ff9e0ff */
[----:B------:R-:W-:-:S02]  /*5d960*/  IADD3 R46, P5, R46, UR16, RZ ;  /* 0x000000102e2e7c10 */ /* 0x000fc4000ffbe0ff */
[----:B------:R-:W-:Y:S01]  /*5d970*/  IADD3.X R19, R19, UR9, RZ, P4, !PT ;  /* 0x0000000913137c10 */ /* 0x000fe2000a7fe4ff */
[----:B------:R-:W-:Y:S01]  /*5d980*/  STL [R1+0x1388], R16 ;  /* 0x0013881001007387 */ /* 0x000fe20000100800 */
[----:B-1----:R-:W-:Y:S01]  /*5d990*/  IMAD.MOV.U32 R8, RZ, RZ, R16 ;  /* 0x000000ffff087224 */ /* 0x002fe200078e0010 */
[----:B------:R-:W-:Y:S02]  /*5d9a0*/  IADD3.X R47, R47, UR9, RZ, P5, !PT ;  /* 0x000000092f2f7c10 */ /* 0x000fe4000affe4ff */
[----:B------:R1:W-:Y:S01]  /*5d9b0*/  STL [R1+0x1384], R19 ;  /* 0x0013841301007387 */ /* 0x0003e20000100800 */
[----:B------:R-:W-:-:S03]  /*5d9c0*/  MOV R9, R19 ;  /* 0x0000001300097202 */ /* 0x000fc60000000f00 */
[----:B------:R-:W-:Y:S04]  /*5d9d0*/  STL [R1+0x1390], R46 ;  /* 0x0013902e01007387 */ /* 0x000fe80000100800 */
[----:B------:R4:W-:Y:S04]  /*5d9e0*/  LDGSTS.E [R3+0xa600], desc[UR14][R8.64], P1 ;  /* 0x0a60000008037fae */ /* 0x0009e8000892184e */
[----:B-1----:R-:W3:Y:S04]  /*5d9f0*/  LDL.LU R19, [R1+0x1494] ;  /* 0x0014940001137983 */ /* 0x002ee80000300800 */
[----:B------:R-:W-:Y:S01]  /*5da00*/  STL [R1+0x138c], R47 ;  /* 0x00138c2f01007387 */ /* 0x000fe20000100800 */
[----:B--2---:R-:W-:-:S03]  /*5da10*/  IADD3 R11, P4, R11, UR16, RZ ;  /* 0x000000100b0b7c10 */ /* 0x004fc6000ff9e0ff */
[----:B------:R-:W2:Y:S01]  /*5da20*/  LDL.LU R16, [R1+0x149c] ;  /* 0x00149c0001107983 */ /* 0x000ea20000300800 */
[----:B----4-:R-:W-:Y:S01]  /*5da30*/  IMAD.MOV.U32 R8, RZ, RZ, R46 ;  /* 0x000000ffff087224 */ /* 0x010fe200078e002e */
[----:B------:R-:W-:Y:S02]  /*5da40*/  MOV R9, R47 ;  /* 0x0000002f00097202 */ /* 0x000fe40000000f00 */
[----:B------:R-:W-:Y:S01]  /*5da50*/  IADD3 R17, P5, R17, UR16, RZ ;  /* 0x0000001011117c10 */ /* 0x000fe2000ffbe0ff */
[----:B------:R1:W-:Y:S04]  /*5da60*/  STL [R1+0x1398], R11 ;  /* 0x0013980b01007387 */ /* 0x0003e80000100800 */
[----:B------:R4:W-:Y:S02]  /*5da70*/  LDGSTS.E [R3+0xa680], desc[UR14][R8.64], P2 ;  /* 0x0a68000008037fae */ /* 0x0009e4000912184e */
[----:B----4-:R-:W-:Y:S01]  /*5da80*/  IMAD.MOV.U32 R8, RZ, RZ, R11 ;  /* 0x000000ffff087224 */ /* 0x010fe200078e000b */
[----:B---3--:R-:W-:-:S04]  /*5da90*/  IADD3.X R44, R44, UR9, RZ, P4, !PT ;  /* 0x000000092c2c7c10 */ /* 0x008fc8000a7fe4ff */
[----:B------:R-:W-:Y:S01]  /*5daa0*/  MOV R9, R44 ;  /* 0x0000002c00097202 */ /* 0x000fe20000000f00 */
[----:B------:R3:W-:Y:S01]  /*5dab0*/  STL [R1+0x1394], R44 ;  /* 0x0013942c01007387 */ /* 0x0007e20000100800 */
[----:B------:R-:W-:-:S03]  /*5dac0*/  IADD3.X R45, R45, UR9, RZ, P5, !PT ;  /* 0x000000092d2d7c10 */ /* 0x000fc6000affe4ff */
[----:B------:R4:W-:Y:S04]  /*5dad0*/  STL [R1+0x13a0], R17 ;  /* 0x0013a01101007387 */ /* 0x0009e80000100800 */
[----:B-1----:R-:W2:Y:S04]  /*5dae0*/  LDL.LU R11, [R1+0x1588] ;  /* 0x00158800010b7983 */ /* 0x002ea80000300800 */
[----:B------:R1:W-:Y:S04]  /*5daf0*/  STL [R1+0x139c], R45 ;  /* 0x00139c2d01007387 */ /* 0x0003e80000100800 */
[----:B------:R4:W-:Y:S04]  /*5db00*/  LDGSTS.E [R3+0xa700], desc[UR14][R8.64], P3 ;  /* 0x0a70000008037fae */ /* 0x0009e8000992184e */
[----:B---3--:R-:W3:Y:S01]  /*5db10*/  LDL.LU R44, [R1+0x1590] ;  /* 0x00159000012c7983 */ /* 0x008ee20000300800 */
        /* <DEDUP_REMOVED lines=18> */
[----:B------:R-:W-:Y:S01]  /*5dc40*/  MOV R9, R43 ;  /* 0x0000002b00097202 */ /* 0x000fe20000000f00 */
        /* <DEDUP_REMOVED lines=8> */
[----:B------:R-:W-:-:S05]  /*5dcd0*/  IADD3.X R19, R19, UR9, RZ, P4, !PT ;  /* 0x0000000913137c10 */ /* 0x000fca000a7fe4ff */
[----:B------:R1:W-:Y:S01]  /*5dce0*/  STL [R1+0x1494], R19 ;  /* 0x0014941301007387 */ /* 0x0003e20000100800 */
[----:B--2---:R-:W-:-:S03]  /*5dcf0*/  IADD3.X R16, R16, UR9, RZ, P5, !PT ;  /* 0x0000000910107c10 */ /* 0x004fc6000affe4ff */
[----:B------:R2:W-:Y:S04]  /*5dd00*/  STL [R1+0x14a0], R10 ;  /* 0x0014a00a01007387 */ /* 0x0005e80000100800 */
[----:B------:R2:W-:Y:S01]  /*5dd10*/  STL [R1+0x149c], R16 ;  /* 0x00149c1001007387 */ /* 0x0005e20000100800 */
[----:B------:R-:W-:-:S03]  /*5dd20*/  MOV R9, R19 ;  /* 0x0000001300097202 */ /* 0x000fc60000000f00 */
[----:B------:R-:W4:Y:S04]  /*5dd30*/  LDL.LU R47, [R1+0x1684] ;  /* 0x00168400012f7983 */ /* 0x000f280000300800 */
[----:B------:R-:W4:Y:S04]  /*5dd40*/  LDL.LU R46, [R1+0x1688] ;  /* 0x00168800012e7983 */ /* 0x000f280000300800 */
[----:B-1----:R-:W4:Y:S04]  /*5dd50*/  LDL.LU R19, [R1+0x168c] ;  /* 0x00168c0001137983 */ /* 0x002f280000300800 */
[----:B------:R-:W4:Y:S04]  /*5dd60*/  LDL.LU R18, [R1+0x1690] ;  /* 0x0016900001127983 */ /* 0x000f280000300800 */
[----:B------:R1:W-:Y:S01]  /*5dd70*/  LDGSTS.E [R3+0xb700], desc[UR14][R8.64], P3 ;  /* 0x0b70000008037fae */ /* 0x0003e2000992184e */
[----:B------:R-:W-:Y:S01]  /*5dd80*/  IADD3 R11, P4, R11, UR16, RZ ;  /* 0x000000100b0b7c10 */ /* 0x000fe2000ff9e0ff */
[----:B-1----:R-:W-:Y:S01]  /*5dd90*/  IMAD.MOV.U32 R8, RZ, RZ, R10 ;  /* 0x000000ffff087224 */ /* 0x002fe200078e000a */
[----:B------:R-:W-:Y:S01]  /*5dda0*/  MOV R9, R16 ;  /* 0x0000001000097202 */ /* 0x000fe20000000f00 */
[----:B--2---:R-:W2:Y:S04]  /*5ddb0*/  LDL.LU R10, [R1+0x1698] ;  /* 0x00169800010a7983 */ /* 0x004ea80000300800 */
[----:B------:R-:W2:Y:S01]  /*5ddc0*/  LDL.LU R16, [R1+0x16a0] ;  /* 0x0016a00001107983 */ /* 0x000ea20000300800 */
[----:B---3--:R-:W-:-:S03]  /*5ddd0*/  IADD3 R44, P5, R44, UR16, RZ ;  /* 0x000000102c2c7c10 */ /* 0x008fc6000ffbe0ff */
[----:B------:R1:W-:Y:S04]  /*5dde0*/  STL [R1+0x1588], R11 ;  /* 0x0015880b01007387 */ /* 0x0003e80000100800 */
[----:B------:R3:W-:Y:S01]  /*5ddf0*/  LDGSTS.E [R3+0xb780], desc[UR14][R8.64], P0 ;  /* 0x0b78000008037fae */ /* 0x0007e2000812184e */
[----:B----4-:R-:W-:-:S05]  /*5de00*/  IADD3.X R17, R17, UR9, RZ, P4, !PT ;  /* 0x0000000911117c10 */ /* 0x010fca000a7fe4ff */
[----:B------:R4:W-:Y:S01]  /*5de10*/  STL [R1+0x1584], R17 ;  /* 0x0015841101007387 */ /* 0x0009e20000100800 */
[----:B------:R-:W-:Y:S01]  /*5de20*/  IADD3.X R45, R45, UR9, RZ, P5, !PT ;  /* 0x000000092d2d7c10 */ /* 0x000fe2000affe4ff */
[----:B---3--:R-:W-:Y:S02]  /*5de30*/  IMAD.MOV.U32 R8, RZ, RZ, R11 ;  /* 0x000000ffff087224 */ /* 0x008fe400078e000b */
[----:B------:R3:W-:Y:S04]  /*5de40*/  STL [R1+0x1590], R44 ;  /* 0x0015902c01007387 */ /* 0x0007e80000100800 */
[----:B-1----:R-:W2:Y:S01]  /*5de50*/  LDL.LU R11, [R1+0x1694] ;  /* 0x00169400010b7983 */ /* 0x002ea20000300800 */
[----:B------:R-:W-:-:S03]  /*5de60*/  MOV R9, R17 ;  /* 0x0000001100097202 */ /* 0x000fc60000000f00 */
[----:B------:R1:W-:Y:S04]  /*5de70*/  STL [R1+0x158c], R45 ;  /* 0x00158c2d01007387 */ /* 0x0003e80000100800 */
[----:B----4-:R-:W4:Y:S04]  /*5de80*/  LDL.LU R17, [R1+0x169c] ;  /* 0x00169c0001117983 */ /* 0x010f280000300800 */
[----:B------:R3:W-:Y:S04]  /*5de90*/  LDGSTS.E [R3+0xc600], desc[UR14][R8.64], P1 ;  /* 0x0c60000008037fae */ /* 0x0007e8000892184e */
[----:B------:R-:W4:Y:S01]  /*5dea0*/  LDL.LU R60, [R1+0x1788] ;  /* 0x00178800013c7983 */ /* 0x000f220000300800 */
[----:B------:R-:W-:Y:S01]  /*5deb0*/  IADD3 R42, P4, R42, UR16, RZ ;  /* 0x000000102a2a7c10 */ /* 0x000fe2000ff9e0ff */
[----:B---3--:R-:W-:Y:S01]  /*5dec0*/  IMAD.MOV.U32 R8, RZ, RZ, R44 ;  /* 0x000000ffff087224 */ /* 0x008fe200078e002c */
[----:B------:R-:W-:Y:S01]  /*5ded0*/  MOV R9, R45 ;  /* 0x0000002d00097202 */ /* 0x000fe20000000f00 */
[----:B------:R-:W3:Y:S01]  /*5dee0*/  LDL.LU R44, [R1+0x1790] ;  /* 0x00179000012c7983 */ /* 0x000ee20000300800 */
[----:B------:R-:W-:-:S03]  /*5def0*/  IADD3 R40, P5, R40, UR16, RZ ;  /* 0x0000001028287c10 */ /* 0x000fc6000ffbe0ff */
[----:B------:R-:W-:Y:S04]  /*5df00*/  STL [R1+0x1598], R42 ;  /* 0x0015982a01007387 */ /* 0x000fe80000100800 */
[----:B------:R1:W-:Y:S01]  /*5df10*/  LDGSTS.E [R3+0xc680], desc[UR14][R8.64], P2 ;  /* 0x0c68000008037fae */ /* 0x0003e2000912184e */
[----:B------:R-:W-:Y:S02]  /*5df20*/  IADD3.X R43, R43, UR9, RZ, P4, !PT ;  /* 0x000000092b2b7c10 */ /* 0x000fe4000a7fe4ff */
[----:B------:R-:W-:-:S03]  /*5df30*/  IADD3.X R41, R41, UR9, RZ, P5, !PT ;  /* 0x0000000929297c10 */ /* 0x000fc6000affe4ff */
[----:B------:R1:W-:Y:S04]  /*5df40*/  STL [R1+0x1594], R43 ;  /* 0x0015942b01007387 */ /* 0x0003e80000100800 */
[----:B------:R-:W-:Y:S01]  /*5df50*/  STL [R1+0x15a0], R40 ;  /* 0x0015a02801007387 */ /* 0x000fe20000100800 */
[----:B-1----:R-:W-:-:S03]  /*5df60*/  IMAD.MOV.U32 R8, RZ, RZ, R42 ;  /* 0x000000ffff087224 */ /* 0x002fc600078e002a */
[----:B------:R-:W3:Y:S01]  /*5df70*/  LDL.LU R61, [R1+0x1784] ;  /* 0x00178400013d7983 */ /* 0x000ee20000300800 */
[----:B------:R-:W-:-:S03]  /*5df80*/  MOV R9, R43 ;  /* 0x0000002b00097202 */ /* 0x000fc60000000f00 */
[----:B------:R1:W-:Y:S04]  /*5df90*/  STL [R1+0x159c], R41 ;  /* 0x00159c2901007387 */ /* 0x0003e80000100800 */
[----:B------:R-:W3:Y:S04]  /*5dfa0*/  LDL.LU R45, [R1+0x178c] ;  /* 0x00178c00012d7983 */ /* 0x000ee80000300800 */
[----:B------:R-:W3:Y:S04]  /*5dfb0*/  LDL.LU R43, [R1+0x1794] ;  /* 0x00179400012b7983 */ /* 0x000ee80000300800 */
[----:B------:R-:W3:Y:S04]  /*5dfc0*/  LDL.LU R42, [R1+0x1798] ;  /* 0x00179800012a7983 */ /* 0x000ee80000300800 */
[----:B------:R1:W-:Y:S02]  /*5dfd0*/  LDGSTS.E [R3+0xc700], desc[UR14][R8.64], P3 ;  /* 0x0c70000008037fae */ /* 0x0003e4000992184e */
[----:B-1----:R-:W-:Y:S01]  /*5dfe0*/  MOV R9, R41 ;  /* 0x0000002900097202 */ /* 0x002fe20000000f00 */
[----:B------:R-:W-:Y:S01]  /*5dff0*/  IMAD.MOV.U32 R8, RZ, RZ, R40 ;  /* 0x000000ffff087224 */ /* 0x000fe200078e0028 */
[----:B------:R-:W3:Y:S04]  /*5e000*/  LDL.LU R41, [R1+0x179c] ;  /* 0x00179c0001297983 */ /* 0x000ee80000300800 */
[----:B------:R-:W3:Y:S04]  /*5e010*/  LDL.LU R40, [R1+0x17a0] ;  /* 0x0017a00001287983 */ /* 0x000ee80000300800 */
[----:B------:R1:W-:Y:S01]  /*5e020*/  LDGSTS.E [R3+0xc780], desc[UR14][R8.64], P0 ;  /* 0x0c78000008037fae */ /* 0x0003e2000812184e */
[----:B------:R-:W-:-:S04]  /*5e030*/  IADD3 R46, P4, R46, UR16, RZ ;  /* 0x000000102e2e7c10 */ /* 0x000fc8000ff9e0ff */
[----:B------:R-:W-:Y:S01]  /*5e040*/  IADD3.X R47, R47, UR9, RZ, P4, !PT ;  /* 0x000000092f2f7c10 */ /* 0x000fe2000a7fe4ff */
[----:B-1----:R-:W-:Y:S01]  /*5e050*/  IMAD.MOV.U32 R8, RZ, RZ, R46 ;  /* 0x000000ffff087224 */ /* 0x002fe200078e002e */
[----:B------:R-:W-:Y:S02]  /*5e060*/  IADD3 R18, P5, R18, UR16, RZ ;  /* 0x0000001012127c10 */ /* 0x000fe4000ffbe0ff */
[----:B------:R-:W-:Y:S02]  /*5e070*/  MOV R9, R47 ;  /* 0x0000002f00097202 */ /* 0x000fe40000000f00 */
[----:B------:R-:W-:Y:S01]  /*5e080*/  IADD3.X R19, R19, UR9, RZ, P5, !PT ;  /* 0x0000000913137c10 */ /* 0x000fe2000affe4ff */
[----:B------:R-:W-:Y:S04]  /*5e090*/  STL [R1+0x1688], R46 ;  /* 0x0016882e01007387 */ /* 0x000fe80000100800 */
[----:B------:R1:W-:Y:S04]  /*5e0a0*/  LDGSTS.E [R3+0xd600], desc[UR14][R8.64], P1 ;  /* 0x0d60000008037fae */ /* 0x0003e8000892184e */
[----:B------:R-:W-:Y:S01]  /*5e0b0*/  STL [R1+0x1684], R47 ;  /* 0x0016842f01007387 */ /* 0x000fe20000100800 */
[----:B--2---:R-:W-:Y:S01]  /*5e0c0*/  IADD3 R10, P4, R10, UR16, RZ ;  /* 0x000000100a0a7c10 */ /* 0x004fe2000ff9e0ff */
[----:B-1----:R-:W-:Y:S01]  /*5e0d0*/  IMAD.MOV.U32 R8, RZ, RZ, R18 ;  /* 0x000000ffff087224 */ /* 0x002fe200078e0012 */
[----:B------:R-:W-:Y:S01]  /*5e0e0*/  MOV R9, R19 ;  /* 0x0000001300097202 */ /* 0x000fe20000000f00 */
[----:B------:R-:W-:Y:S01]  /*5e0f0*/  STL [R1+0x1690], R18 ;  /* 0x0016901201007387 */ /* 0x000fe20000100800 */
[----:B------:R-:W-:-:S03]  /*5e100*/  IADD3 R16, P5, R16, UR16, RZ ;  /* 0x0000001010107c10 */ /* 0x000fc6000ffbe0ff */
[----:B------:R-:W-:Y:S04]  /*5e110*/  STL [R1+0x168c], R19 ;  /* 0x00168c1301007387 */ /* 0x000fe80000100800 */
[----:B------:R1:W-:Y:S04]  /*5e120*/  LDGSTS.E [R3+0xd680], desc[UR14][R8.64], P2 ;  /* 0x0d68000008037fae */ /* 0x0003e8000912184e */
[----:B------:R-:W-:Y:S01]  /*5e130*/  STL [R1+0x1698], R10 ;  /* 0x0016980a01007387 */ /* 0x000fe20000100800 */
[----:B-1----:R-:W-:Y:S01]  /*5e140*/  IMAD.MOV.U32 R8, RZ, RZ, R10 ;  /* 0x000000ffff087224 */ /* 0x002fe200078e000a */
[----:B------:R-:W-:-:S04]  /*5e150*/  IADD3.X R11, R11, UR9, RZ, P4, !PT ;  /* 0x000000090b0b7c10 */ /* 0x000fc8000a7fe4ff */
[----:B------:R-:W-:Y:S01]  /*5e160*/  MOV R9, R11 ;  /* 0x0000000b00097202 */ /* 0x000fe20000000f00 */
[----:B------:R1:W-:Y:S01]  /*5e170*/  STL [R1+0x1694], R11 ;  /* 0x0016940b01007387 */ /* 0x0003e20000100800 */
[----:B----4-:R-:W-:-:S03]  /*5e180*/  IADD3.X R17, R17, UR9, RZ, P5, !PT ;  /* 0x0000000911117c10 */ /* 0x010fc6000affe4ff */
[----:B------:R-:W-:Y:S04]  /*5e190*/  STL [R1+0x16a0], R16 ;  /* 0x0016a01001007387 */ /* 0x000fe80000100800 */
[----:B------:R2:W-:Y:S04]  /*5e1a0*/  LDGSTS.E [R3+0xd700], desc[UR14][R8.64], P3 ;  /* 0x0d70000008037fae */ /* 0x0005e8000992184e */
[----:B-1----:R-:W4:Y:S04]  /*5e1b0*/  LDL.LU.64 R10, [R1+0x4f8] ;  /* 0x0004f800010a7983 */ /* 0x002f280000300a00 */
[----:B------:R1:W-:Y:S01]  /*5e1c0*/  STL [R1+0x169c], R17 ;  /* 0x00169c1101007387 */ /* 0x0003e20000100800 */
[----:B--2---:R-:W-:Y:S01]  /*5e1d0*/  IMAD.MOV.U32 R8, RZ, RZ, R16 ;  /* 0x000000ffff087224 */ /* 0x004fe200078e0010 */
[----:B------:R-:W-:-:S02]  /*5e1e0*/  MOV R9, R17 ;  /* 0x0000001100097202 */ /* 0x000fc40000000f00 */
[----:B-1----:R-:W2:Y:S04]  /*5e1f0*/  LDL.LU.64 R16, [R1+0x4f0] ;  /* 0x0004f00001107983 */ /* 0x002ea80000300a00 */
[----:B------:R-:W2:Y:S01]  /*5e200*/  LDL.LU.64 R18, [R1+0x4e8] ;  /* 0x0004e80001127983 */ /* 0x000ea20000300a00 */
[----:B------:R-:W-:-:S03]  /*5e210*/  IADD3 R60, P4, R60, UR16, RZ ;  /* 0x000000103c3c7c10 */ /* 0x000fc6000ff9e0ff */
[----:B------:R-:W2:Y:S01]  /*5e220*/  LDL.LU.64 R46, [R1+0x4e0] ;  /* 0x0004e000012e7983 */ /* 0x000ea20000300a00 */
[----:B---3--:R-:W-:-:S03]  /*5e230*/  IADD3 R44, P5, R44, UR16, RZ ;  /* 0x000000102c2c7c10 */ /* 0x008fc6000ffbe0ff */
[----:B------:R1:W-:Y:S01]  /*5e240*/  LDGSTS.E [R3+0xd780], desc[UR14][R8.64], P0 ;  /* 0x0d78000008037fae */ /* 0x0003e2000812184e */
[----:B------:R-:W-:-:S03]  /*5e250*/  IADD3.X R61, R61, UR9, RZ, P4, !PT ;  /* 0x000000093d3d7c10 */ /* 0x000fc6000a7fe4ff */
[----:B------:R-:W-:Y:S01]  /*5e260*/  STL [R1+0x1788], R60 ;  /* 0x0017883c01007387 */ /* 0x000fe20000100800 */
[----:B-1----:R-:W-:Y:S01]  /*5e270*/  IMAD.MOV.U32 R8, RZ, RZ, R60 ;  /* 0x000000ffff087224 */ /* 0x002fe200078e003c */
[----:B------:R-:W-:Y:S02]  /*5e280*/  MOV R9, R61 ;  /* 0x0000003d00097202 */ /* 0x000fe40000000f00 */
[----:B------:R-:W-:Y:S01]  /*5e290*/  IADD3.X R45, R45, UR9, RZ, P5, !PT ;  /* 0x000000092d2d7c10 */ /* 0x000fe2000affe4ff */
[----:B------:R-:W-:Y:S01]  /*5e2a0*/  STL [R1+0x1784], R61 ;  /* 0x0017843d01007387 */ /* 0x000fe20000100800 */
[----:B------:R-:W-:-:S03]  /*5e2b0*/  IADD3 R42, P4, R42, UR16, RZ ;  /* 0x000000102a2a7c10 */ /* 0x000fc6000ff9e0ff */
[----:B------:R1:W-:Y:S01]  /*5e2c0*/  STL [R1+0x1790], R44 ;  /* 0x0017902c01007387 */ /* 0x0003e20000100800 */
[----:B------:R-:W-:-:S03]  /*5e2d0*/  IADD3.X R43, R43, UR9, RZ, P4, !PT ;  /* 0x000000092b2b7c10 */ /* 0x000fc6000a7fe4ff */
[----:B------:R3:W-:Y:S04]  /*5e2e0*/  LDGSTS.E [R3+0xe600], desc[UR14][R8.64], P1 ;  /* 0x0e60000008037fae */ /* 0x0007e8000892184e */
[----:B------:R1:W-:Y:S01]  /*5e2f0*/  STL [R1+0x178c], R45 ;  /* 0x00178c2d01007387 */ /* 0x0003e20000100800 */
[----:B---3--:R-:W-:-:S03]  /*5e300*/  IMAD.MOV.U32 R8, RZ, RZ, R44 ;  /* 0x000000ffff087224 */ /* 0x008fc600078e002c */
[----:B-1----:R-:W3:Y:S01]  /*5e310*/  LDL.LU R44, [R1+0x9a8] ;  /* 0x0009a800012c7983 */ /* 0x002ee20000300800 */
[----:B------:R-:W-:-:S03]  /*5e320*/  IADD3 R40, P5, R40, UR16, RZ ;  /* 0x0000001028287c10 */ /* 0x000fc6000ffbe0ff */
[----:B------:R-:W3:Y:S01]  /*5e330*/  LDL.LU R61, [R1+0x9b0] ;  /* 0x0009b000013d7983 */ /* 0x000ee20000300800 */
[----:B------:R-:W-:Y:S02]  /*5e340*/  MOV R9, R45 ;  /* 0x0000002d00097202 */ /* 0x000fe40000000f00 */
[----:B------:R-:W-:Y:S01]  /*5e350*/  IADD3.X R41, R41, UR9, RZ, P5, !PT ;  /* 0x0000000929297c10 */ /* 0x000fe2000affe4ff */
[----:B------:R-:W-:Y:S04]  /*5e360*/  STL [R1+0x1798], R42 ;  /* 0x0017982a01007387 */ /* 0x000fe80000100800 */
[----:B------:R1:W-:Y:S04]  /*5e370*/  STL [R1+0x1794], R43 ;  /* 0x0017942b01007387 */ /* 0x0003e80000100800 */
[----:B------:R1:W-:Y:S04]  /*5e380*/  STL [R1+0x17a0], R40 ;  /* 0x0017a02801007387 */ /* 0x0003e80000100800 */
[----:B------:R-:W3:Y:S04]  /*5e390*/  LDL.LU R45, [R1+0x9a4] ;  /* 0x0009a400012d7983 */ /* 0x000ee80000300800 */
[----:B------:R2:W-:Y:S04]  /*5e3a0*/  STL [R1+0x179c], R41 ;  /* 0x00179c2901007387 */ /* 0x0005e80000100800 */
[----:B------:R-:W3:Y:S04]  /*5e3b0*/  LDL.LU R63, [R1+0x9ac] ;  /* 0x0009ac00013f7983 */ /* 0x000ee80000300800 */
[----:B------:R1:W-:Y:S02]  /*5e3c0*/  LDGSTS.E [R3+0xe680], desc[UR14][R8.64], P2 ;  /* 0x0e68000008037fae */ /* 0x0003e4000912184e */
[----:B-1----:R-:W-:Y:S01]  /*5e3d0*/  IMAD.MOV.U32 R8, RZ, RZ, R42 ;  /* 0x000000ffff087224 */ /* 0x002fe200078e002a */
[----:B------:R-:W-:-:S02]  /*5e3e0*/  MOV R9, R43 ;  /* 0x0000002b00097202 */ /* 0x000fc40000000f00 */
[----:B------:R-:W3:Y:S04]  /*5e3f0*/  LDL.LU R43, [R1+0x9b4] ;  /* 0x0009b400012b7983 */ /* 0x000ee80000300800 */
[----:B------:R-:W3:Y:S04]  /*5e400*/  LDL.LU R42, [R1+0x9b8] ;  /* 0x0009b800012a7983 */ /* 0x000ee80000300800 */
[----:B------:R1:W-:Y:S04]  /*5e410*/  LDGSTS.E [R3+0xe700], desc[UR14][R8.64], P3 ;  /* 0x0e70000008037fae */ /* 0x0003e8000992184e */
[----:B------:R-:W3:Y:S01]  /*5e420*/  LDL.LU R60, [R1+0x9bc] ;  /* 0x0009bc00013c7983 */ /* 0x000ee20000300800 */
[----:B-1----:R-:W-:-:S03]  /*5e430*/  IMAD.MOV.U32 R8, RZ, RZ, R40 ;  /* 0x000000ffff087224 */ /* 0x002fc600078e0028 */
[----:B------:R-:W3:Y:S01]  /*5e440*/  LDL.LU R40, [R1+0x9c0] ;  /* 0x0009c00001287983 */ /* 0x000ee20000300800 */
[----:B------:R-:W-:-:S05]  /*5e450*/  MOV R9, R41 ;  /* 0x0000002900097202 */ /* 0x000fca0000000f00 */
[----:B------:R4:W-:Y:S02]  /*5e460*/  LDGSTS.E [R3+0xe780], desc[UR14][R8.64], P0 ;  /* 0x0e78000008037fae */ /* 0x0009e4000812184e */
[----:B----4-:R-:W-:-:S04]  /*5e470*/  IADD3 R8, P4, R10, UR16, RZ ;  /* 0x000000100a087c10 */ /* 0x010fc8000ff9e0ff */
[----:B------:R-:W-:Y:S02]  /*5e480*/  IADD3.X R9, R11, UR9, RZ, P4, !PT ;  /* 0x000000090b097c10 */ /* 0x000fe4000a7fe4ff */
[----:B--2---:R-:W-:-:S03]  /*5e490*/  IADD3 R10, P4, R16, UR16, RZ ;  /* 0x00000010100a7c10 */ /* 0x004fc6000ff9e0ff */
[----:B------:R1:W-:Y:S01]  /*5e4a0*/  LDGSTS.E [R3+0xf600], desc[UR14][R8.64], P1 ;  /* 0x0f60000008037fae */ /* 0x0003e2000892184e */
[----:B------:R-:W-:Y:S02]  /*5e4b0*/  IADD3.X R11, R17, UR9, RZ, P4, !PT ;  /* 0x00000009110b7c10 */ /* 0x000fe4000a7fe4ff */
[----:B------:R-:W-:Y:S01]  /*5e4c0*/  IADD3 R16, P4, R18, UR16, RZ ;  /* 0x0000001012107c10 */ /* 0x000fe2000ff9e0ff */
[----:B------:R1:W-:Y:S03]  /*5e4d0*/  STL.64 [R1+0x4f8], R8 ;  /* 0x0004f80801007387 */ /* 0x0003e60000100a00 */
[----:B------:R-:W-:Y:S01]  /*5e4e0*/  IADD3.X R17, R19, UR9, RZ, P4, !PT ;  /* 0x0000000913117c10 */ /* 0x000fe2000a7fe4ff */
[----:B------:R-:W-:Y:S01]  /*5e4f0*/  LDGSTS.E [R3+0xf680], desc[UR14][R10.64], P2 ;  /* 0x0f6800000a037fae */ /* 0x000fe2000912184e */
[----:B------:R-:W-:-:S03]  /*5e500*/  IADD3 R18, P4, R46, UR16, RZ ;  /* 0x000000102e127c10 */ /* 0x000fc6000ff9e0ff */
[----:B------:R2:W-:Y:S01]  /*5e510*/  STL.64 [R1+0x4f0], R10 ;  /* 0x0004f00a01007387 */ /* 0x0005e20000100a00 */
[----:B------:R-:W-:Y:S01]  /*5e520*/  IADD3.X R19, R47, UR9, RZ, P4, !PT ;  /* 0x000000092f137c10 */ /* 0x000fe2000a7fe4ff */
[----:B------:R-:W-:Y:S02]  /*5e530*/  IMAD.MOV.U32 R70, RZ, RZ, R18 ;  /* 0x000000ffff467224 */ /* 0x000fe400078e0012 */
[----:B------:R-:W-:Y:S01]  /*5e540*/  LDGSTS.E [R3+0xf700], desc[UR14][R16.64], P3 ;  /* 0x0f70000010037fae */ /* 0x000fe2000992184e */
[----:B------:R-:W-:-:S03]  /*5e550*/  MOV R71, R19 ;  /* 0x0000001300477202 */ /* 0x000fc60000000f00 */
[----:B------:R4:W-:Y:S04]  /*5e560*/  STL.64 [R1+0x4e8], R16 ;  /* 0x0004e81001007387 */ /* 0x0009e80000100a00 */
[----:B------:R-:W-:Y:S04]  /*5e570*/  STL.64 [R1+0x4e0], R70 ;  /* 0x0004e04601007387 */ /* 0x000fe80000100a00 */
[----:B------:R-:W4:Y:S04]  /*5e580*/  LDL.LU R18, [R1+0xaa8] ;  /* 0x000aa80001127983 */ /* 0x000f280000300800 */
[----:B------:R-:W4:Y:S04]  /*5e590*/  LDL.LU R46, [R1+0xab0] ;  /* 0x000ab000012e7983 */ /* 0x000f280000300800 */
[----:B------:R-:W4:Y:S04]  /*5e5a0*/  LDL.LU R41, [R1+0xaa4] ;  /* 0x000aa40001297983 */ /* 0x000f280000300800 */
[----:B------:R-:W4:Y:S04]  /*5e5b0*/  LDL.LU R47, [R1+0xaac] ;  /* 0x000aac00012f7983 */ /* 0x000f280000300800 */
[----:B------:R4:W-:Y:S01]  /*5e5c0*/  LDGSTS.E [R3+0xf780], desc[UR14][R70.64], P0 ;  /* 0x0f78000046037fae */ /* 0x0009e2000812184e */
[----:B---3--:R-:W-:-:S02]  /*5e5d0*/  IADD3 R44, P4, R44, UR16, RZ ;  /* 0x000000102c2c7c10 */ /* 0x008fc4000ff9e0ff */
[----:B------:R-:W-:-:S03]  /*5e5e0*/  IADD3 R61, P5, R61, UR16, RZ ;  /* 0x000000103d3d7c10 */ /* 0x000fc6000ffbe0ff */
[----:B------:R3:W-:Y:S01]  /*5e5f0*/  STL [R1+0x9a8], R44 ;  /* 0x0009a82c01007387 */ /* 0x0007e20000100800 */
[----:B-1----:R-:W-:Y:S02]  /*5e600*/  MOV R8, R44 ;  /* 0x0000002c00087202 */ /* 0x002fe40000000f00 */
[----:B------:R-:W-:-:S05]  /*5e610*/  IADD3.X R45, R45, UR9, RZ, P4, !PT ;  /* 0x000000092d2d7c10 */ /* 0x000fca000a7fe4ff */
[----:B------:R1:W-:Y:S01]  /*5e620*/  STL [R1+0x9a4], R45 ;  /* 0x0009a42d01007387 */ /* 0x0003e20000100800 */
[----:B------:R-:W-:-:S03]  /*5e630*/  IADD3.X R63, R63, UR9, RZ, P5, !PT ;  /* 0x000000093f3f7c10 */ /* 0x000fc6000affe4ff */
[----:B------:R-:W-:Y:S04]  /*5e640*/  STL [R1+0x9b0], R61 ;  /* 0x0009b03d01007387 */ /* 0x000fe80000100800 */
[----:B--2---:R-:W2:Y:S04]  /*5e650*/  LDL.LU R11, [R1+0xab8] ;  /* 0x000ab800010b7983 */ /* 0x004ea80000300800 */
[----:B------:R-:W-:Y:S04]  /*5e660*/  STL [R1+0x9ac], R63 ;  /* 0x0009ac3f01007387 */ /* 0x000fe80000100800 */
[----:B----4-:R-:W4:Y:S04]  /*5e670*/  LDL.LU R16, [R1+0xac0] ;  /* 0x000ac00001107983 */ /* 0x010f280000300800 */
[----:B---3--:R-:W3:Y:S01]  /*5e680*/  LDL.LU R44, [R1+0xab4] ;  /* 0x000ab400012c7983 */ /* 0x008ee20000300800 */
[----:B------:R-:W-:-:S03]  /*5e690*/  IMAD.MOV.U32 R9, RZ, RZ, R45 ;  /* 0x000000ffff097224 */ /* 0x000fc600078e002d */
[----:B-1----:R-:W3:Y:S01]  /*5e6a0*/  LDL.LU R45, [R1+0xabc] ;  /* 0x000abc00012d7983 */ /* 0x002ee20000300800 */
[----:B------:R-:W-:Y:S01]  /*5e6b0*/  VIADD R3, R69, UR12 ;  /* 0x0000000c45037c36 */ /* 0x000fe20008000000 */
[----:B------:R-:W-:Y:S02]  /*5e6c0*/  IADD3 R42, P4, R42, UR16, RZ ;  /* 0x000000102a2a7c10 */ /* 0x000fe4000ff9e0ff */
[----:B------:R-:W3:Y:S02]  /*5e6d0*/  LDL.LU R17, [R1+0xba8] ;  /* 0x000ba80001117983 */ /* 0x000ee40000300800 */
[----:B------:R-:W-:Y:S02]  /*5e6e0*/  IADD3.X R43, R43, UR9, RZ, P4, !PT ;  /* 0x000000092b2b7c10 */ /* 0x000fe4000a7fe4ff */
[----:B------:R1:W-:Y:S04]  /*5e6f0*/  LDGSTS.E [R3+0x800], desc[UR14][R8.64], P1 ;  /* 0x0080000008037fae */ /* 0x0003e8000892184e */
[----:B------:R-:W3:Y:S04]  /*5e700*/  LDL.LU R19, [R1+0xbb0] ;  /* 0x000bb00001137983 */ /* 0x000ee80000300800 */
[----:B------:R1:W-:Y:S02]  /*5e710*/  STL [R1+0x9b8], R42 ;  /* 0x0009b82a01007387 */ /* 0x0003e40000100800 */
[----:B-1----:R-:W-:Y:S01]  /*5e720*/  MOV R8, R61 ;  /* 0x0000003d00087202 */ /* 0x002fe20000000f00 */
[----:B------:R-:W-:Y:S01]  /*5e730*/  IMAD.MOV.U32 R9, RZ, RZ, R63 ;  /* 0x000000ffff097224 */ /* 0x000fe200078e003f */
[----:B------:R-:W-:Y:S01]  /*5e740*/  IADD3 R40, P5, R40, UR16, RZ ;  /* 0x0000001028287c10 */ /* 0x000fe2000ffbe0ff */
[----:B------:R1:W-:Y:S03]  /*5e750*/  STL [R1+0x9b4], R43 ;  /* 0x0009b42b01007387 */ /* 0x0003e60000100800 */
[----:B------:R-:W-:Y:S01]  /*5e760*/  IADD3.X R60, R60, UR9, RZ, P5, !PT ;  /* 0x000000093c3c7c10 */ /* 0x000fe2000affe4ff */
[----:B------:R1:W-:Y:S04]  /*5e770*/  LDGSTS.E [R3+0x880], desc[UR14][R8.64], P2 ;  /* 0x0088000008037fae */ /* 0x0003e8000912184e */
[----:B------:R1:W-:Y:S02]  /*5e780*/  STL [R1+0x9c0], R40 ;  /* 0x0009c02801007387 */ /* 0x0003e40000100800 */
[----:B-1----:R-:W-:-:S02]  /*5e790*/  MOV R8, R42 ;  /* 0x0000002a00087202 */ /* 0x002fc40000000f00 */
[----:B------:R-:W3:Y:S01]  /*5e7a0*/  LDL.LU R42, [R1+0xba4] ;  /* 0x000ba400012a7983 */ /* 0x000ee20000300800 */
[----:B------:R-:W-:-:S03]  /*5e7b0*/  IMAD.MOV.U32 R9, RZ, RZ, R43 ;  /* 0x000000ffff097224 */ /* 0x000fc600078e002b */
[----:B------:R-:W-:Y:S04]  /*5e7c0*/  STL [R1+0x9bc], R60 ;  /* 0x0009bc3c01007387 */ /* 0x000fe80000100800 */
[----:B------:R-:W3:Y:S04]  /*5e7d0*/  LDL.LU R43, [R1+0xbac] ;  /* 0x000bac00012b7983 */ /* 0x000ee80000300800 */
[----:B------:R1:W-:Y:S02]  /*5e7e0*/  LDGSTS.E [R3+0x900], desc[UR14][R8.64], P3 ;  /* 0x0090000008037fae */ /* 0x0003e4000992184e */
[----:B-1----:R-:W-:Y:S01]  /*5e7f0*/  MOV R8, R40 ;  /* 0x0000002800087202 */ /* 0x002fe20000000f00 */
[----:B------:R-:W-:Y:S01]  /*5e800*/  IMAD.MOV.U32 R9, RZ, RZ, R60 ;  /* 0x000000ffff097224 */ /* 0x000fe200078e003c */
[----:B------:R-:W3:Y:S04]  /*5e810*/  LDL.LU R40, [R1+0xbb8] ;  /* 0x000bb80001287983 */ /* 0x000ee80000300800 */
[----:B------:R-:W3:Y:S04]  /*5e820*/  LDL.LU R10, [R1+0xbc0] ;  /* 0x000bc000010a7983 */ /* 0x000ee80000300800 */
[----:B------:R1:W-:Y:S01]  /*5e830*/  LDGSTS.E [R3+0x980], desc[UR14][R8.64], P0 ;  /* 0x0098000008037fae */ /* 0x0003e2000812184e */
[----:B------:R-:W-:-:S02]  /*5e840*/  IADD3 R18, P4, R18, UR16, RZ ;  /* 0x0000001012127c10 */ /* 0x000fc4000ff9e0ff */
[----:B------:R-:W-:Y:S02]  /*5e850*/  IADD3 R46, P5, R46, UR16, RZ ;  /* 0x000000102e2e7c10 */ /* 0x000fe4000ffbe0ff */
[----:B------:R-:W-:Y:S01]  /*5e860*/  IADD3.X R41, R41, UR9, RZ, P4, !PT ;  /* 0x0000000929297c10 */ /* 0x000fe2000a7fe4ff */
[----:B------:R-:W-:Y:S01]  /*5e870*/  STL [R1+0xaa8], R18 ;  /* 0x000aa81201007387 */ /* 0x000fe20000100800 */
[----:B-1----:R-:W-:Y:S02]  /*5e880*/  MOV R8, R18 ;  /* 0x0000001200087202 */ /* 0x002fe40000000f00 */
[----:B------:R-:W-:Y:S01]  /*5e890*/  IADD3.X R47, R47, UR9, RZ, P5, !PT ;  /* 0x000000092f2f7c10 */ /* 0x000fe2000affe4ff */
[----:B------:R-:W-:Y:S01]  /*5e8a0*/  IMAD.MOV.U32 R9, RZ, RZ, R41 ;  /* 0x000000ffff097224 */ /* 0x000fe200078e0029 */
[----:B------:R1:W-:Y:S04]  /*5e8b0*/  STL [R1+0xaa4], R41 ;  /* 0x000aa42901007387 */ /* 0x0003e80000100800 */
[----:B------:R-:W-:Y:S04]  /*5e8c0*/  STL [R1+0xab0], R46 ;  /* 0x000ab02e01007387 */ /* 0x000fe80000100800 */
[----:B------:R1:W-:Y:S04]  /*5e8d0*/  LDGSTS.E [R3+0x1800], desc[UR14][R8.64], P1 ;  /* 0x0180000008037fae */ /* 0x0003e8000892184e */
[----:B-1----:R-:W3:Y:S04]  /*5e8e0*/  LDL.LU R41, [R1+0xbb4] ;  /* 0x000bb40001297983 */ /* 0x002ee80000300800 */
[----:B------:R-:W-:Y:S01]  /*5e8f0*/  STL [R1+0xaac], R47 ;  /* 0x000aac2f01007387 */ /* 0x000fe20000100800 */
[----:B------:R-:W-:Y:S01]  /*5e900*/  MOV R8, R46 ;  /* 0x0000002e00087202 */ /* 0x000fe20000000f00 */
[----:B------:R-:W-:-:S02]  /*5e910*/  IMAD.MOV.U32 R9, RZ, RZ, R47 ;  /* 0x000000ffff097224 */ /* 0x000fc400078e002f */
[----:B------:R-:W3:Y:S04]  /*5e920*/  LDL.LU R18, [R1+0xbbc] ;  /* 0x000bbc0001127983 */ /* 0x000ee80000300800 */
[----:B------:R1:W-:Y:S01]  /*5e930*/  LDGSTS.E [R3+0x1880], desc[UR14][R8.64], P2 ;  /* 0x0188000008037fae */ /* 0x0003e2000912184e */
[----:B--2---:R-:W-:-:S04]  /*5e940*/  IADD3 R11, P4, R11, UR16, RZ ;  /* 0x000000100b0b7c10 */ /* 0x004fc8000ff9e0ff */
[----:B-1----:R-:W-:Y:S02]  /*5e950*/  MOV R8, R11 ;  /* 0x0000000b00087202 */ /* 0x002fe40000000f00 */
[----:B----4-:R-:W-:Y:S02]  /*5e960*/  IADD3 R16, P5, R16, UR16, RZ ;  /* 0x0000001010107c10 */ /* 0x010fe4000ffbe0ff */
[----:B---3--:R-:W-:Y:S01]  /*5e970*/  IADD3.X R44, R44, UR9, RZ, P4, !PT ;  /* 0x000000092c2c7c10 */ /* 0x008fe2000a7fe4ff */
[----:B------:R-:W-:Y:S01]  /*5e980*/  STL [R1+0xab8], R11 ;  /* 0x000ab80b01007387 */ /* 0x000fe20000100800 */
[----:B------:R-:W-:-:S03]  /*5e990*/  IADD3.X R45, R45, UR9, RZ, P5, !PT ;  /* 0x000000092d2d7c10 */ /* 0x000fc6000affe4ff */
[----:B------:R-:W-:Y:S01]  /*5e9a0*/  IMAD.MOV.U32 R9, RZ, RZ, R44 ;  /* 0x000000ffff097224 */ /* 0x000fe200078e002c */
[----:B------:R1:W-:Y:S04]  /*5e9b0*/  STL [R1+0xab4], R44 ;  /* 0x000ab42c01007387 */ /* 0x0003e80000100800 */
[----:B------:R-:W-:Y:S04]  /*5e9c0*/  STL [R1+0xac0], R16 ;  /* 0x000ac01001007387 */ /* 0x000fe80000100800 */
[----:B------:R2:W-:Y:S04]  /*5e9d0*/  LDGSTS.E [R3+0x1900], desc[UR14][R8.64], P3 ;  /* 0x0190000008037fae */ /* 0x0005e8000992184e */
[----:B-1----:R-:W3:Y:S04]  /*5e9e0*/  LDL.LU R44, [R1+0xca8] ;  /* 0x000ca800012c7983 */ /* 0x002ee80000300800 */
        /* <DEDUP_REMOVED lines=8> */
[----:B------:R1:W-:Y:S01]  /*5ea70*/  LDGSTS.E [R3+0x1980], desc[UR14][R8.64], P0 ;  /* 0x0198000008037fae */ /* 0x0003e2000812184e */
[----:B------:R-:W-:-:S03]  /*5ea80*/  IADD3.X R42, R42, UR9, RZ, P4, !PT ;  /* 0x000000092a2a7c10 */ /* 0x000fc6000a7fe4ff */
[----:B------:R-:W-:Y:S04]  /*5ea90*/  STL [R1+0xba8], R17 ;  /* 0x000ba81101007387 */ /* 0x000fe80000100800 */
[----:B------:R1:W-:Y:S02]  /*5eaa0*/  STL [R1+0xba4], R42 ;  /* 0x000ba42a01007387 */ /* 0x0003e40000100800 */
[----:B-1----:R-:W-:Y:S01]  /*5eab0*/  MOV R8, R17 ;  /* 0x0000001100087202 */ /* 0x002fe20000000f00 */
[----:B------:R-:W-:Y:S01]  /*5eac0*/  IMAD.MOV.U32 R9, RZ, RZ, R42 ;  /* 0x000000ffff097224 */ /* 0x000fe200078e002a */
[----:B------:R-:W-:Y:S01]  /*5ead0*/  IADD3.X R43, R43, UR9, RZ, P5, !PT ;  /* 0x000000092b2b7c10 */ /* 0x000fe2000affe4ff */
[----:B------:R-:W-:Y:S04]  /*5eae0*/  STL [R1+0xbb0], R19 ;  /* 0x000bb01301007387 */ /* 0x000fe80000100800 */
[----:B------:R1:W-:Y:S04]  /*5eaf0*/  LDGSTS.E [R3+0x2800], desc[UR14][R8.64], P1 ;  /* 0x0280000008037fae */ /* 0x0003e8000892184e */
[----:B------:R-:W2:Y:S04]  /*5eb00*/  LDL.LU R42, [R1+0xcb8] ;  /* 0x000cb800012a7983 */ /* 0x000ea80000300800 */
[----:B------:R1:W-:Y:S04]  /*5eb10*/  STL [R1+0xbac], R43 ;  /* 0x000bac2b01007387 */ /* 0x0003e80000100800 */
[----:B------:R-:W2:Y:S01]  /*5eb20*/  LDL.LU R17, [R1+0xcc0] ;  /* 0x000cc00001117983 */ /* 0x000ea20000300800 */
[----:B-1----:R-:W-:-:S03]  /*5eb30*/  IMAD.MOV.U32 R9, RZ, RZ, R43 ;  /* 0x000000ffff097224 */ /* 0x002fc600078e002b */
[----:B------:R-:W2:Y:S01]  /*5eb40*/  LDL.LU R43, [R1+0xcb4] ;  /* 0x000cb400012b7983 */ /* 0x000ea20000300800 */
        /* <DEDUP_REMOVED lines=16> */
[----:B------:R1:W-:Y:S04]  /*5ec50*/  LDGSTS.E [R3+0x2900], desc[UR14][R8.64], P3 ;  /* 0x0290000008037fae */ /* 0x0003e8000992184e */
[----:B------:R-:W2:Y:S01]  /*5ec60*/  LDL.LU R47, [R1+0xdac] ;  /* 0x000dac00012f7983 */ /* 0x000ea20000300800 */
[----:B-1----:R-:W-:Y:S01]  /*5ec70*/  MOV R8, R10 ;  /* 0x0000000a00087202 */ /* 0x002fe20000000f00 */
[----:B------:R-:W-:-:S02]  /*5ec80*/  IMAD.MOV.U32 R9, RZ, RZ, R18 ;  /* 0x000000ffff097224 */ /* 0x000fc400078e0012 */
[----:B------:R-:W2:Y:S04]  /*5ec90*/  LDL.LU R10, [R1+0xdb8] ;  /* 0x000db800010a7983 */ /* 0x000ea80000300800 */
[----:B------:R-:W2:Y:S04]  /*5eca0*/  LDL.LU R18, [R1+0xdc0] ;  /* 0x000dc00001127983 */ /* 0x000ea80000300800 */
[----:B------:R1:W-:Y:S01]  /*5ecb0*/  LDGSTS.E [R3+0x2980], desc[UR14][R8.64], P0 ;  /* 0x0298000008037fae */ /* 0x0003e2000812184e */
[----:B---3--:R-:W-:-:S05]  /*5ecc0*/  IADD3 R44, P4, R44, UR16, RZ ;  /* 0x000000102c2c7c10 */ /* 0x008fca000ff9e0ff */
[----:B------:R3:W-:Y:S01]  /*5ecd0*/  STL [R1+0xca8], R44 ;  /* 0x000ca82c01007387 */ /* 0x0007e20000100800 */
[----:B----4-:R-:W-:Y:S02]  /*5ece0*/  IADD3 R11, P5, R11, UR16, RZ ;  /* 0x000000100b0b7c10 */ /* 0x010fe4000ffbe0ff */
[----:B--2---:R-:W-:Y:S02]  /*5ecf0*/  IADD3.X R45, R45, UR9, RZ, P4, !PT ;  /* 0x000000092d2d7c10 */ /* 0x004fe4000a7fe4ff */
[----:B-1----:R-:W-:Y:S02]  /*5ed00*/  MOV R8, R44 ;  /* 0x0000002c00087202 */ /* 0x002fe40000000f00 */
[----:B------:R-:W-:Y:S01]  /*5ed10*/  IADD3.X R16, R16, UR9, RZ, P5, !PT ;  /* 0x0000000910107c10 */ /* 0x000fe2000affe4ff */
[----:B------:R1:W-:Y:S04]  /*5ed20*/  STL [R1+0xca4], R45 ;  /* 0x000ca42d01007387 */ /* 0x0003e80000100800 */
[----:B------:R2:W-:Y:S04]  /*5ed30*/  STL [R1+0xcb0], R11 ;  /* 0x000cb00b01007387 */ /* 0x0005e80000100800 */
[----:B---3--:R-:W3:Y:S01]  /*5ed40*/  LDL.LU R44, [R1+0xdb4] ;  /* 0x000db400012c7983 */ /* 0x008ee20000300800 */
[----:B------:R-:W-:-:S03]  /*5ed50*/  IMAD.MOV.U32 R9, RZ, RZ, R45 ;  /* 0x000000ffff097224 */ /* 0x000fc600078e002d */
[----:B------:R4:W-:Y:S04]  /*5ed60*/  STL [R1+0xcac], R16 ;  /* 0x000cac1001007387 */ /* 0x0009e80000100800 */
[----:B-1----:R-:W3:Y:S04]  /*5ed70*/  LDL.LU R45, [R1+0xdbc] ;  /* 0x000dbc00012d7983 */ /* 0x002ee80000300800 */
[----:B------:R1:W-:Y:S01]  /*5ed80*/  LDGSTS.E [R3+0x3800], desc[UR14][R8.64], P1 ;  /* 0x0380000008037fae */ /* 0x0003e2000892184e */
[----:B------:R-:W-:Y:S02]  /*5ed90*/  IADD3 R42, P4, R42, UR16, RZ ;  /* 0x000000102a2a7c10 */ /* 0x000fe4000ff9e0ff */
[----:B-1----:R-:W-:Y:S01]  /*5eda0*/  MOV R8, R11 ;  /* 0x0000000b00087202 */ /* 0x002fe20000000f00 */
[----:B------:R-:W-:Y:S01]  /*5edb0*/  IMAD.MOV.U32 R9, RZ, RZ, R16 ;  /* 0x000000ffff097224 */ /* 0x000fe200078e0010 */
[----:B------:R-:W-:Y:S01]  /*5edc0*/  IADD3 R17, P5, R17, UR16, RZ ;  /* 0x0000001011117c10 */ /* 0x000fe2000ffbe0ff */
[----:B--2---:R-:W2:Y:S04]  /*5edd0*/  LDL.LU R11, [R1+0xea8] ;  /* 0x000ea800010b7983 */ /* 0x004ea80000300800 */
[----:B----4-:R-:W4:Y:S01]  /*5ede0*/  LDL.LU R16, [R1+0xeb0] ;  /* 0x000eb00001107983 */ /* 0x010f220000300800 */
        /* <DEDUP_REMOVED lines=28> */
[----:B------:R-:W-:-:S03]  /*5efb0*/  IADD3 R10, P4, R10, UR16, RZ ;  /* 0x000000100a0a7c10 */ /* 0x000fc6000ff9e0ff */
[----:B------:R-:W-:Y:S01]  /*5efc0*/  STL [R1+0xdac], R47 ;  /* 0x000dac2f01007387 */ /* 0x000fe20000100800 */
[----:B------:R-:W-:Y:S02]  /*5efd0*/  IADD3 R18, P5, R18, UR16, RZ ;  /* 0x0000001012127c10 */ /* 0x000fe4000ffbe0ff */
[----:B------:R-:W-:Y:S01]  /*5efe0*/  MOV R8, R46 ;  /* 0x0000002e00087202 */ /* 0x000fe20000000f00 */
[----:B------:R-:W-:Y:S01]  /*5eff0*/  IMAD.MOV.U32 R9, RZ, RZ, R47 ;  /* 0x000000ffff097224 */ /* 0x000fe200078e002f */
[----:B------:R-:W4:Y:S04]  /*5f000*/  LDL.LU R40, [R1+0xebc] ;  /* 0x000ebc0001287983 */ /* 0x000f280000300800 */
[----:B------:R1:W-:Y:S04]  /*5f010*/  LDGSTS.E [R3+0x4880], desc[UR14][R8.64], P2 ;  /* 0x0488000008037fae */ /* 0x0003e8000912184e */
[----:B------:R-:W-:Y:S01]  /*5f020*/  STL [R1+0xdb8], R10 ;  /* 0x000db80a01007387 */ /* 0x000fe20000100800 */
[----:B-1----:R-:W-:-:S02]  /*5f030*/  MOV R8, R10 ;  /* 0x0000000a00087202 */ /* 0x002fc40000000f00 */
[----:B---3--:R-:W-:-:S05]  /*5f040*/  IADD3.X R44, R44, UR9, RZ, P4, !PT ;  /* 0x000000092c2c7c10 */ /* 0x008fca000a7fe4ff */
        /* <DEDUP_REMOVED lines=36> */
[----:B------:R-:W-:Y:S01]  /*5f290*/  IMAD.MOV.U32 R9, RZ, RZ, R41 ;  /* 0x000000ffff097224 */ /* 0x000fe200078e0029 */
[----:B------:R-:W-:Y:S01]  /*5f2a0*/  STL [R1+0xeb4], R41 ;  /* 0x000eb42901007387 */ /* 0x000fe20000100800 */
[----:B------:R-:W-:-:S03]  /*5f2b0*/  IADD3.X R40, R40, UR9, RZ, P5, !PT ;  /* 0x0000000928287c10 */ /* 0x000fc6000affe4ff */
[----:B------:R1:W-:Y:S04]  /*5f2c0*/  STL [R1+0xec0], R19 ;  /* 0x000ec01301007387 */ /* 0x0003e80000100800 */
[----:B------:R-:W2:Y:S04]  /*5f2d0*/  LDL.LU R17, [R1+0x10a8] ;  /* 0x0010a80001117983 */ /* 0x000ea80000300800 */
[----:B------:R1:W-:Y:S04]  /*5f2e0*/  STL [R1+0xebc], R40 ;  /* 0x000ebc2801007387 */ /* 0x0003e80000100800 */
[----:B------:R1:W-:Y:S04]  /*5f2f0*/  LDGSTS.E [R3+0x5900], desc[UR14][R8.64], P3 ;  /* 0x0590000008037fae */ /* 0x0003e8000992184e */
[----:B------:R-:W2:Y:S01]  /*5f300*/  LDL.LU R46, [R1+0x10b0] ;  /* 0x0010b000012e7983 */ /* 0x000ea20000300800 */
[----:B-1----:R-:W-:-:S03]  /*5f310*/  MOV R8, R19 ;  /* 0x0000001300087202 */ /* 0x002fc60000000f00 */
[----:B------:R-:W2:Y:S01]  /*5f320*/  LDL.LU R19, [R1+0x10a4] ;  /* 0x0010a40001137983 */ /* 0x000ea20000300800 */
[----:B------:R-:W-:-:S03]  /*5f330*/  IMAD.MOV.U32 R9, RZ, RZ, R40 ;  /* 0x000000ffff097224 */ /* 0x000fc600078e0028 */
[----:B------:R-:W2:Y:S04]  /*5f340*/  LDL.LU R47, [R1+0x10ac] ;  /* 0x0010ac00012f7983 */ /* 0x000ea80000300800 */
        /* <DEDUP_REMOVED lines=15> */
[----:B------:R1:W-:Y:S01]  /*5f440*/  LDGSTS.E [R3+0x6800], desc[UR14][R8.64], P1 ;  /* 0x0680000008037fae */ /* 0x0003e2000892184e */
[----:B----4-:R-:W-:Y:S01]  /*5f450*/  IADD3 R42, P4, R42, UR16, RZ ;  /* 0x000000102a2a7c10 */ /* 0x010fe2000ff9e0ff */
[----:B-1----:R-:W-:Y:S01]  /*5f460*/  IMAD.MOV.U32 R9, RZ, RZ, R18 ;  /* 0x000000ffff097224 */ /* 0x002fe200078e0012 */
[----:B------:R-:W-:-:S02]  /*5f470*/  MOV R8, R10 ;  /* 0x0000000a00087202 */ /* 0x000fc40000000f00 */
[----:B---3--:R-:W3:Y:S01]  /*5f480*/  LDL.LU R10, [R1+0x11a8] ;  /* 0x0011a800010a7983 */ /* 0x008ee20000300800 */
[----:B------:R-:W-:-:S03]  /*5f490*/  IADD3 R11, P5, R11, UR16, RZ ;  /* 0x000000100b0b7c10 */ /* 0x000fc6000ffbe0ff */
[----:B------:R-:W4:Y:S01]  /*5f4a0*/  LDL.LU R18, [R1+0x11b0] ;  /* 0x0011b00001127983 */ /* 0x000f220000300800 */
[----:B--2---:R-:W-:-:S03]  /*5f4b0*/  IADD3.X R43, R43, UR9, RZ, P4, !PT ;  /* 0x000000092b2b7c10 */ /* 0x004fc6000a7fe4ff */
[----:B------:R1:W-:Y:S01]  /*5f4c0*/  STL [R1+0xfb8], R42 ;  /* 0x000fb82a01007387 */ /* 0x0003e20000100800 */
[----:B------:R-:W-:-:S03]  /*5f4d0*/  IADD3.X R16, R16, UR9, RZ, P5, !PT ;  /* 0x0000000910107c10 */ /* 0x000fc6000affe4ff */
[----:B------:R2:W-:Y:S04]  /*5f4e0*/  LDGSTS.E [R3+0x6880], desc[UR14][R8.64], P2 ;  /* 0x0688000008037fae */ /* 0x0005e8000912184e */
[----:B------:R1:W-:Y:S04]  /*5f4f0*/  STL [R1+0xfb4], R43 ;  /* 0x000fb42b01007387 */ /* 0x0003e80000100800 */
[----:B------:R-:W-:Y:S01]  /*5f500*/  STL [R1+0xfc0], R11 ;  /* 0x000fc00b01007387 */ /* 0x000fe20000100800 */
[----:B--2---:R-:W-:-:S03]  /*5f510*/  MOV R8, R42 ;  /* 0x0000002a00087202 */ /* 0x004fc60000000f00 */
[----:B-1----:R-:W2:Y:S01]  /*5f520*/  LDL.LU R42, [R1+0x11a4] ;  /* 0x0011a400012a7983 */ /* 0x002ea20000300800 */
[----:B------:R-:W-:-:S03]  /*5f530*/  IMAD.MOV.U32 R9, RZ, RZ, R43 ;  /* 0x000000ffff097224 */ /* 0x000fc600078e002b */
[----:B------:R1:W-:Y:S04]  /*5f540*/  STL [R1+0xfbc], R16 ;  /* 0x000fbc1001007387 */ /* 0x0003e80000100800 */
[----:B------:R-:W2:Y:S04]  /*5f550*/  LDL.LU R43, [R1+0x11ac] ;  /* 0x0011ac00012b7983 */ /* 0x000ea80000300800 */
[----:B------:R1:W-:Y:S02]  /*5f560*/  LDGSTS.E [R3+0x6900], desc[UR14][R8.64], P3 ;  /* 0x0690000008037fae */ /* 0x0003e4000992184e */
[----:B-1----:R-:W-:Y:S01]  /*5f570*/  MOV R8, R11 ;  /* 0x0000000b00087202 */ /* 0x002fe20000000f00 */
[----:B------:R-:W-:-:S02]  /*5f580*/  IMAD.MOV.U32 R9, RZ, RZ, R16 ;  /* 0x000000ffff097224 */ /* 0x000fc400078e0010 */
[----:B------:R-:W2:Y:S04]  /*5f590*/  LDL.LU R16, [R1+0x11b8] ;  /* 0x0011b80001107983 */ /* 0x000ea80000300800 */
[----:B------:R-:W2:Y:S04]  /*5f5a0*/  LDL.LU R11, [R1+0x11c0] ;  /* 0x0011c000010b7983 */ /* 0x000ea80000300800 */
[----:B------:R1:W-:Y:S01]  /*5f5b0*/  LDGSTS.E [R3+0x6980], desc[UR14][R8.64], P0 ;  /* 0x0698000008037fae */ /* 0x0003e2000812184e */
[----:B------:R-:W-:-:S04]  /*5f5c0*/  IADD3 R17, P4, R17, UR16, RZ ;  /* 0x0000001011117c10 */ /* 0x000fc8000ff9e0ff */
        /* <DEDUP_REMOVED lines=10> */
[----:B-1----:R-:W2:Y:S01]  /*5f670*/  LDL.LU R19, [R1+0x11b4] ;  /* 0x0011b40001137983 */ /* 0x002ea20000300800 */
[----:B------:R-:W-:-:S03]  /*5f680*/  IADD3 R41, P5, R41, UR16, RZ ;  /* 0x0000001029297c10 */ /* 0x000fc6000ffbe0ff */
[----:B------:R-:W-:Y:S04]  /*5f690*/  STL [R1+0x10ac], R47 ;  /* 0x0010ac2f01007387 */ /* 0x000fe80000100800 */
[----:B------:R-:W2:Y:S01]  /*5f6a0*/  LDL.LU R17, [R1+0x11bc] ;  /* 0x0011bc0001117983 */ /* 0x000ea20000300800 */
[----:B------:R-:W-:Y:S01]  /*5f6b0*/  MOV R8, R46 ;  /* 0x0000002e00087202 */ /* 0x000fe20000000f00 */
        /* <DEDUP_REMOVED lines=13> */
[----:B------:R-:W-:-:S03]  /*5f790*/  IMAD.MOV.U32 R9, RZ, RZ, R45 ;  /* 0x000000ffff097224 */ /* 0x000fc600078e002d */
[----:B-1----:R-:W2:Y:S01]  /*5f7a0*/  LDL.LU R45, [R1+0x12a4] ;  /* 0x0012a400012d7983 */ /* 0x002ea20000300800 */
[----:B------:R-:W-:-:S03]  /*5f7b0*/  MOV R8, R41 ;  /* 0x0000002900087202 */ /* 0x000fc60000000f00 */
[----:B------:R-:W2:Y:S01]  /*5f7c0*/  LDL.LU R41, [R1+0x12ac] ;  /* 0x0012ac0001297983 */ /* 0x000ea20000300800 */
[----:B---3--:R-:W-:Y:S02]  /*5f7d0*/  IADD3 R10, P4, R10, UR16, RZ ;  /* 0x000000100a0a7c10 */ /* 0x008fe4000ff9e0ff */
[----:B----4-:R-:W-:Y:S01]  /*5f7e0*/  IADD3 R18, P5, R18, UR16, RZ ;  /* 0x0000001012127c10 */ /* 0x010fe2000ffbe0ff */
[----:B------:R1:W-:Y:S04]  /*5f7f0*/  LDGSTS.E [R3+0x7980], desc[UR14][R8.64], P0 ;  /* 0x0798000008037fae */ /* 0x0003e8000812184e */
[----:B------:R-:W-:Y:S01]  /*5f800*/  STL [R1+0x11a8], R10 ;  /* 0x0011a80a01007387 */ /* 0x000fe20000100800 */
[----:B-1----:R-:W-:Y:S02]  /*5f810*/  MOV R8, R10 ;  /* 0x0000000a00087202 */ /* 0x002fe40000000f00 */
[----:B--2---:R-:W-:-:S05]  /*5f820*/  IADD3.X R42, R42, UR9, RZ, P4, !PT ;  /* 0x000000092a2a7c10 */ /* 0x004fca000a7fe4ff */
[----:B------:R-:W-:Y:S01]  /*5f830*/  IMAD.MOV.U32 R9, RZ, RZ, R42 ;  /* 0x000000ffff097224 */ /* 0x000fe200078e002a */
[----:B------:R1:W-:Y:S01]  /*5f840*/  STL [R1+0x11a4], R42 ;  /* 0x0011a42a01007387 */ /* 0x0003e20000100800 */
[----:B------:R-:W-:-:S03]  /*5f850*/  IADD3.X R43, R43, UR9, RZ, P5, !PT ;  /* 0x000000092b2b7c10 */ /* 0x000fc6000affe4ff */
        /* <DEDUP_REMOVED lines=27> */
[----:B------:R-:W2:Y:S01]  /*5fa10*/  LDL.LU R11, [R1+0x13b8] ;  /* 0x0013b800010b7983 */ /* 0x000ea20000300800 */
[----:B------:R-:W-:-:S03]  /*5fa20*/  IADD3 R44, P4, R44, UR16, RZ ;  /* 0x000000102c2c7c10 */ /* 0x000fc6000ff9e0ff */
[----:B------:R-:W2:Y:S04]  /*5fa30*/  LDL.LU R17, [R1+0x13c0] ;  /* 0x0013c00001117983 */ /* 0x000ea80000300800 */
[----:B------:R1:W-:Y:S01]  /*5fa40*/  STL [R1+0x12a8], R44 ;  /* 0x0012a82c01007387 */ /* 0x0003e20000100800 */
[----:B------:R-:W-:-:S03]  /*5fa50*/  IADD3 R40, P5, R40, UR16, RZ ;  /* 0x0000001028287c10 */ /* 0x000fc6000ffbe0ff */
[----:B------:R1:W-:Y:S01]  /*5fa60*/  LDGSTS.E [R3+0x8980], desc[UR14][R8.64], P0 ;  /* 0x0898000008037fae */ /* 0x0003e2000812184e */
[----:B------:R-:W-:Y:S02]  /*5fa70*/  IADD3.X R45, R45, UR9, RZ, P4, !PT ;  /* 0x000000092d2d7c10 */ /* 0x000fe4000a7fe4ff */
[----:B------:R-:W-:-:S03]  /*5fa80*/  IADD3.X R41, R41, UR9, RZ, P5, !PT ;  /* 0x0000000929297c10 */ /* 0x000fc6000affe4ff */
[----:B------:R1:W-:Y:S02]  /*5fa90*/  STL [R1+0x12a4], R45 ;  /* 0x0012a42d01007387 */ /* 0x0003e40000100800 */
[----:B-1----:R-:W-:Y:S02]  /*5faa0*/  MOV R8, R44 ;  /* 0x0000002c00087202 */ /* 0x002fe40000000f00 */
[----:B------:R1:W-:Y:S04]  /*5fab0*/  STL [R1+0x12b0], R40 ;  /* 0x0012b02801007387 */ /* 0x0003e80000100800 */
[----:B------:R-:W2:Y:S01]  /*5fac0*/  LDL.LU R44, [R1+0x13b4] ;  /* 0x0013b400012c7983 */ /* 0x000ea20000300800 */
[----:B------:R-:W-:-:S03]  /*5fad0*/  IMAD.MOV.U32 R9, RZ, RZ, R45 ;  /* 0x000000ffff097224 */ /* 0x000fc600078e002d */
[----:B------:R1:W-:Y:S04]  /*5fae0*/  STL [R1+0x12ac], R41 ;  /* 0x0012ac2901007387 */ /* 0x0003e80000100800 */
[----:B------:R-:W2:Y:S04]  /*5faf0*/  LDL.LU R45, [R1+0x13bc] ;  /* 0x0013bc00012d7983 */ /* 0x000ea80000300800 */
[----:B------:R1:W-:Y:S02]  /*5fb00*/  LDGSTS.E [R3+0x9800], desc[UR14][R8.64], P1 ;  /* 0x0980000008037fae */ /* 0x0003e4000892184e */
[----:B-1----:R-:W-:Y:S01]  /*5fb10*/  MOV R8, R40 ;  /* 0x0000002800087202 */ /* 0x002fe20000000f00 */
[----:B------:R-:W-:Y:S01]  /*5fb20*/  IMAD.MOV.U32 R9, RZ, RZ, R41 ;  /* 0x000000ffff097224 */ /* 0x000fe200078e0029 */
[----:B------:R-:W2:Y:S04]  /*5fb30*/  LDL.LU R40, [R1+0x14a8] ;  /* 0x0014a80001287983 */ /* 0x000ea80000300800 */
[----:B------:R-:W2:Y:S01]  /*5fb40*/  LDL.LU R41, [R1+0x14b0] ;  /* 0x0014b00001297983 */ /* 0x000ea20000300800 */
[----:B---3--:R-:W-:-:S03]  /*5fb50*/  IADD3 R42, P4, R42, UR16, RZ ;  /* 0x000000102a2a7c10 */ /* 0x008fc6000ff9e0ff */
[----:B------:R1:W-:Y:S01]  /*5fb60*/  LDGSTS.E [R3+0x9880], desc[UR14][R8.64], P2 ;  /* 0x0988000008037fae */ /* 0x0003e2000912184e */
[----:B----4-:R-:W-:-:S03]  /*5fb70*/  IADD3 R10, P5, R10, UR16, RZ ;  /* 0x000000100a0a7c10 */ /* 0x010fc6000ffbe0ff */
[----:B------:R3:W-:Y:S01]  /*5fb80*/  STL [R1+0x12b8], R42 ;  /* 0x0012b82a01007387 */ /* 0x0007e20000100800 */
[----:B--2---:R-:W-:Y:S02]  /*5fb90*/  IADD3.X R43, R43, UR9, RZ, P4, !PT ;  /* 0x000000092b2b7c10 */ /* 0x004fe4000a7fe4ff */
[----:B-1----:R-:W-:Y:S02]  /*5fba0*/  MOV R8, R42 ;  /* 0x0000002a00087202 */ /* 0x002fe40000000f00 */
[----:B------:R-:W-:Y:S01]  /*5fbb0*/  IADD3.X R18, R18, UR9, RZ, P5, !PT ;  /* 0x0000000912127c10 */ /* 0x000fe2000affe4ff */
[----:B------:R1:W-:Y:S04]  /*5fbc0*/  STL [R1+0x12b4], R43 ;  /* 0x0012b42b01007387 */ /* 0x0003e80000100800 */
[----:B------:R-:W-:Y:S04]  /*5fbd0*/  STL [R1+0x12c0], R10 ;  /* 0x0012c00a01007387 */ /* 0x000fe80000100800 */
[----:B---3--:R-:W2:Y:S01]  /*5fbe0*/  LDL.LU R42, [R1+0x14a4] ;  /* 0x0014a400012a7983 */ /* 0x008ea20000300800 */
[----:B------:R-:W-:-:S03]  /*5fbf0*/  IMAD.MOV.U32 R9, RZ, RZ, R43 ;  /* 0x000000ffff097224 */ /* 0x000fc600078e002b */
[----:B------:R3:W-:Y:S04]  /*5fc00*/  STL [R1+0x12bc], R18 ;  /* 0x0012bc1201007387 */ /* 0x0007e80000100800 */
[----:B-1----:R-:W4:Y:S04]  /*5fc10*/  LDL.LU R43, [R1+0x14ac] ;  /* 0x0014ac00012b7983 */ /* 0x002f280000300800 */
[----:B------:R1:W-:Y:S02]  /*5fc20*/  LDGSTS.E [R3+0x9900], desc[UR14][R8.64], P3 ;  /* 0x0990000008037fae */ /* 0x0003e4000992184e */
[----:B-1----:R-:W-:Y:S01]  /*5fc30*/  MOV R8, R10 ;  /* 0x0000000a00087202 */ /* 0x002fe20000000f00 */
[----:B------:R-:W-:-:S02]  /*5fc40*/  IMAD.MOV.U32 R9, RZ, RZ, R18 ;  /* 0x000000ffff097224 */ /* 0x000fc400078e0012 */
[----:B---3--:R-:W3:Y:S04]  /*5fc50*/  LDL.LU R18, [R1+0x14b8] ;  /* 0x0014b80001127983 */ /* 0x008ee80000300800 */
[----:B------:R-:W3:Y:S04]  /*5fc60*/  LDL.LU R10, [R1+0x14c0] ;  /* 0x0014c000010a7983 */ /* 0x000ee80000300800 */
        /* <DEDUP_REMOVED lines=11> */
[----:B------:R-:W3:Y:S04]  /*5fd20*/  LDL.LU R19, [R1+0x14b4] ;  /* 0x0014b40001137983 */ /* 0x000ee80000300800 */
[----:B------:R-:W-:Y:S01]  /*5fd30*/  STL [R1+0x13ac], R47 ;  /* 0x0013ac2f01007387 */ /* 0x000fe20000100800 */
[----:B------:R-:W-:-:S03]  /*5fd40*/  IADD3 R11, P4, R11, UR16, RZ ;  /* 0x000000100b0b7c10 */ /* 0x000fc6000ff9e0ff */
[----:B------:R-:W3:Y:S01]  /*5fd50*/  LDL.LU R16, [R1+0x14bc] ;  /* 0x0014bc0001107983 */ /* 0x000ee20000300800 */
        /* <DEDUP_REMOVED lines=11> */
[----:B------:R-:W3:Y:S04]  /*5fe10*/  LDL.LU R11, [R1+0x15a8] ;  /* 0x0015a800010b7983 */ /* 0x000ee80000300800 */
[----:B------:R1:W-:Y:S04]  /*5fe20*/  STL [R1+0x13bc], R45 ;  /* 0x0013bc2d01007387 */ /* 0x0003e80000100800 */
[----:B------:R1:W-:Y:S04]  /*5fe30*/  LDGSTS.E [R3+0xa900], desc[UR14][R8.64], P3 ;  /* 0x0a90000008037fae */ /* 0x0003e8000992184e */
[----:B-1----:R-:W3:Y:S01]  /*5fe40*/  LDL.LU R44, [R1+0x15b0] ;  /* 0x0015b000012c7983 */ /* 0x002ee20000300800 */
[----:B------:R-:W-:-:S03]  /*5fe50*/  MOV R8, R17 ;  /* 0x0000001100087202 */ /* 0x000fc60000000f00 */
        /* <DEDUP_REMOVED lines=11> */
[----:B----4-:R-:W-:-:S03]  /*5ff10*/  IADD3.X R43, R43, UR9, RZ, P5, !PT ;  /* 0x000000092b2b7c10 */ /* 0x010fc6000affe4ff */
        /* <DEDUP_REMOVED lines=9> */
[----:B---3--:R-:W-:Y:S02]  /*5ffb0*/  IADD3 R18, P4, R18, UR16, RZ ;  /* 0x0000001012127c10 */ /* 0x008fe4000ff9e0ff */
[----:B------:R-:W-:Y:S01]  /*5ffc0*/  IADD3 R10, P5, R10, UR16, RZ ;  /* 0x000000100a0a7c10 */ /* 0x000fe2000ffbe0ff */
[----:B------:R1:W-:Y:S04]  /*5ffd0*/  LDGSTS.E [R3+0xb880], desc[UR14][R8.64], P2 ;  /* 0x0b88000008037fae */ /* 0x0003e8000912184e */
[----:B------:R-:W-:Y:S01]  /*5ffe0*/  STL [R1+0x14b8], R18 ;  /* 0x0014b81201007387 */ /* 0x000fe20000100800 */
[----:B-1----:R-:W-:Y:S02]  /*5fff0*/  MOV R8, R18 ;  /* 0x0000001200087202 */ /* 0x002fe40000000f00 */
        /* <DEDUP_REMOVED lines=13> */
[----:B---3--:R-:W3:Y:S01]  /*600d0*/  LDL.LU R10, [R1+0x16b8] ;  /* 0x0016b800010a7983 */ /* 0x008ee20000300800 */
[----:B------:R-:W-:-:S03]  /*600e0*/  IADD3 R11, P4, R11, UR16, RZ ;  /* 0x000000100b0b7c10 */ /* 0x000fc6000ff9e0ff */
[----:B------:R-:W3:Y:S04]  /*600f0*/  LDL.LU R16, [R1+0x16c0] ;  /* 0x0016c00001107983 */ /* 0x000ee80000300800 */
[----:B------:R1:W-:Y:S04]  /*60100*/  STL [R1+0x15a8], R11 ;  /* 0x0015a80b01007387 */ /* 0x0003e80000100800 */
[----:B------:R1:W-:Y:S01]  /*60110*/  LDGSTS.E [R3+0xb980], desc[UR14][R8.64], P0 ;  /* 0x0b98000008037fae */ /* 0x0003e2000812184e */
[----:B------:R-:W-:Y:S02]  /*60120*/  IADD3 R44, P5, R44, UR16, RZ ;  /* 0x000000102c2c7c10 */ /* 0x000fe4000ffbe0ff */
[----:B------:R-:W-:-:S02]  /*60130*/  IADD3.X R17, R17, UR9, RZ, P4, !PT ;  /* 0x0000000911117c10 */ /* 0x000fc4000a7fe4ff */
[----:B-1----:R-:W-:-:S03]  /*60140*/  MOV R8, R11 ;  /* 0x0000000b00087202 */ /* 0x002fc60000000f00 */
[----:B------:R1:W-:Y:S01]  /*60150*/  STL [R1+0x15a4], R17 ;  /* 0x0015a41101007387 */ /* 0x0003e20000100800 */
[----:B------:R-:W-:-:S03]  /*60160*/  IADD3.X R45, R45, UR9, RZ, P5, !PT ;  /* 0x000000092d2d7c10 */ /* 0x000fc6000affe4ff */
[----:B------:R4:W-:Y:S04]  /*60170*/  STL [R1+0x15b0], R44 ;  /* 0x0015b02c01007387 */ /* 0x0009e80000100800 */
[----:B------:R-:W3:Y:S01]  /*60180*/  LDL.LU R11, [R1+0x16b4] ;  /* 0x0016b400010b7983 */ /* 0x000ee20000300800 */
[----:B------:R-:W-:-:S03]  /*60190*/  IMAD.MOV.U32 R9, RZ, RZ, R17 ;  /* 0x000000ffff097224 */ /* 0x000fc600078e0011 */
[----:B------:R2:W-:Y:S04]  /*601a0*/  STL [R1+0x15ac], R45 ;  /* 0x0015ac2d01007387 */ /* 0x0005e80000100800 */
[----:B-1----:R-:W3:Y:S04]  /*601b0*/  LDL.LU R17, [R1+0x16bc] ;  /* 0x0016bc0001117983 */ /* 0x002ee80000300800 */
[----:B------:R1:W-:Y:S04]  /*601c0*/  LDGSTS.E [R3+0xc800], desc[UR14][R8.64], P1 ;  /* 0x0c80000008037fae */ /* 0x0003e8000892184e */
[----:B------:R-:W3:Y:S01]  /*601d0*/  LDL.LU R60, [R1+0x17a8] ;  /* 0x0017a800013c7983 */ /* 0x000ee20000300800 */
[----:B----4-:R-:W-:Y:S01]  /*601e0*/  IADD3 R42, P4, R42, UR16, RZ ;  /* 0x000000102a2a7c10 */ /* 0x010fe2000ff9e0ff */
[----:B-1----:R-:W-:Y:S01]  /*601f0*/  IMAD.MOV.U32 R9, RZ, RZ, R45 ;  /* 0x000000ffff097224 */ /* 0x002fe200078e002d */
[----:B------:R-:W-:-:S02]  /*60200*/  MOV R8, R44 ;  /* 0x0000002c00087202 */ /* 0x000fc40000000f00 */
[----:B------:R-:W4:Y:S01]  /*60210*/  LDL.LU R44, [R1+0x17b0] ;  /* 0x0017b000012c7983 */ /* 0x000f220000300800 */
        /* <DEDUP_REMOVED lines=9> */
[----:B------:R-:W4:Y:S04]  /*602b0*/  LDL.LU R61, [R1+0x17a4] ;  /* 0x0017a400013d7983 */ /* 0x000f280000300800 */
[----:B------:R1:W-:Y:S04]  /*602c0*/  STL [R1+0x15bc], R41 ;  /* 0x0015bc2901007387 */ /* 0x0003e80000100800 */
[----:B------:R-:W4:Y:S04]  /*602d0*/  LDL.LU R45, [R1+0x17ac] ;  /* 0x0017ac00012d7983 */ /* 0x000f280000300800 */
[----:B------:R1:W-:Y:S04]  /*602e0*/  LDGSTS.E [R3+0xc900], desc[UR14][R8.64], P3 ;  /* 0x0c90000008037fae */ /* 0x0003e8000992184e */
[----:B--2---:R-:W2:Y:S01]  /*602f0*/  LDL.LU R43, [R1+0x17b4] ;  /* 0x0017b400012b7983 */ /* 0x004ea20000300800 */
[----:B-1----:R-:W-:-:S03]  /*60300*/  IMAD.MOV.U32 R9, RZ, RZ, R41 ;  /* 0x000000ffff097224 */ /* 0x002fc600078e0029 */
[----:B------:R-:W2:Y:S01]  /*60310*/  LDL.LU R41, [R1+0x17b8] ;  /* 0x0017b80001297983 */ /* 0x000ea20000300800 */
[----:B------:R-:W-:-:S03]  /*60320*/  MOV R8, R40 ;  /* 0x0000002800087202 */ /* 0x000fc60000000f00 */
        /* <DEDUP_REMOVED lines=12> */
[----:B---3--:R-:W-:-:S02]  /*603f0*/  IADD3 R10, P4, R10, UR16, RZ ;  /* 0x000000100a0a7c10 */ /* 0x008fc4000ff9e0ff */
        /* <DEDUP_REMOVED lines=16> */
[----:B---3--:R-:W-:Y:S01]  /*60500*/  MOV R8, R16 ;  /* 0x0000001000087202 */ /* 0x008fe20000000f00 */
[----:B------:R-:W-:-:S02]  /*60510*/  IMAD.MOV.U32 R9, RZ, RZ, R17 ;  /* 0x000000ffff097224 */ /* 0x000fc400078e0011 */
[----:B-1----:R-:W3:Y:S04]  /*60520*/  LDL.LU.64 R16, [R1+0x4d8] ;  /* 0x0004d80001107983 */ /* 0x002ee80000300a00 */
[----:B------:R-:W3:Y:S01]  /*60530*/  LDL.LU.64 R18, [R1+0x4d0] ;  /* 0x0004d00001127983 */ /* 0x000ee20000300a00 */
[----:B------:R-:W-:-:S03]  /*60540*/  IADD3 R60, P4, R60, UR16, RZ ;  /* 0x000000103c3c7c10 */ /* 0x000fc6000ff9e0ff */
[----:B------:R-:W3:Y:S01]  /*60550*/  LDL.LU.64 R46, [R1+0x4c8] ;  /* 0x0004c800012e7983 */ /* 0x000ee20000300a00 */
[----:B----4-:R-:W-:-:S03]  /*60560*/  IADD3 R44, P5, R44, UR16, RZ ;  /* 0x000000102c2c7c10 */ /* 0x010fc6000ffbe0ff */
[----:B------:R1:W-:Y:S01]  /*60570*/  LDGSTS.E [R3+0xd980], desc[UR14][R8.64], P0 ;  /* 0x0d98000008037fae */ /* 0x0003e2000812184e */
[----:B------:R-:W-:Y:S02]  /*60580*/  IADD3.X R61, R61, UR9, RZ, P4, !PT ;  /* 0x000000093d3d7c10 */ /* 0x000fe4000a7fe4ff */
[----:B-1----:R-:W-:-:S03]  /*60590*/  MOV R8, R60 ;  /* 0x0000003c00087202 */ /* 0x002fc60000000f00 */
[----:B------:R-:W-:Y:S01]  /*605a0*/  IMAD.MOV.U32 R9, RZ, RZ, R61 ;  /* 0x000000ffff097224 */ /* 0x000fe200078e003d */
[----:B------:R-:W-:Y:S01]  /*605b0*/  IADD3.X R45, R45, UR9, RZ, P5, !PT ;  /* 0x000000092d2d7c10 */ /* 0x000fe2000affe4ff */
[----:B------:R-:W-:Y:S04]  /*605c0*/  STL [R1+0x17a8], R60 ;  /* 0x0017a83c01007387 */ /* 0x000fe80000100800 */
[----:B------:R1:W-:Y:S04]  /*605d0*/  LDGSTS.E [R3+0xe800], desc[UR14][R8.64], P1 ;  /* 0x0e80000008037fae */ /* 0x0003e8000892184e */
[----:B------:R-:W-:Y:S01]  /*605e0*/  STL [R1+0x17a4], R61 ;  /* 0x0017a43d01007387 */ /* 0x000fe20000100800 */
[----:B--2---:R-:W-:Y:S01]  /*605f0*/  IADD3 R41, P4, R41, UR16, RZ ;  /* 0x0000001029297c10 */ /* 0x004fe2000ff9e0ff */
[----:B-1----:R-:W-:Y:S01]  /*60600*/  IMAD.MOV.U32 R9, RZ, RZ, R45 ;  /* 0x000000ffff097224 */ /* 0x002fe200078e002d */
[----:B------:R-:W-:-:S02]  /*60610*/  MOV R8, R44 ;  /* 0x0000002c00087202 */ /* 0x000fc40000000f00 */
[----:B------:R-:W-:Y:S01]  /*60620*/  IADD3.X R43, R43, UR9, RZ, P4, !PT ;  /* 0x000000092b2b7c10 */ /* 0x000fe2000a7fe4ff */
[----:B------:R-:W-:Y:S01]  /*60630*/  STL [R1+0x17b0], R44 ;  /* 0x0017b02c01007387 */ /* 0x000fe20000100800 */
[----:B------:R-:W-:-:S03]  /*60640*/  IADD3 R40, P5, R40, UR16, RZ ;  /* 0x0000001028287c10 */ /* 0x000fc6000ffbe0ff */
[----:B------:R-:W-:Y:S01]  /*60650*/  STL [R1+0x17ac], R45 ;  /* 0x0017ac2d01007387 */ /* 0x000fe20000100800 */
[----:B------:R-:W-:-:S03]  /*60660*/  IADD3.X R42, R42, UR9, RZ, P5, !PT ;  /* 0x000000092a2a7c10 */ /* 0x000fc6000affe4ff */
[----:B------:R1:W-:Y:S04]  /*60670*/  STL [R1+0x17b8], R41 ;  /* 0x0017b82901007387 */ /* 0x0003e80000100800 */
[----:B------:R2:W-:Y:S04]  /*60680*/  LDGSTS.E [R3+0xe880], desc[UR14][R8.64], P2 ;  /* 0x0e88000008037fae */ /* 0x0005e8000912184e */
[----:B------:R4:W-:Y:S04]  /*60690*/  STL [R1+0x17b4], R43 ;  /* 0x0017b42b01007387 */ /* 0x0009e80000100800 */
[----:B------:R4:W-:Y:S01]  /*606a0*/  STL [R1+0x17c0], R40 ;  /* 0x0017c02801007387 */ /* 0x0009e20000100800 */
[----:B--2---:R-:W-:-:S03]  /*606b0*/  MOV R8, R41 ;  /* 0x0000002900087202 */ /* 0x004fc60000000f00 */
[----:B-1----:R-:W2:Y:S04]  /*606c0*/  LDL.LU R41, [R1+0x9c8] ;  /* 0x0009c80001297983 */ /* 0x002ea80000300800 */
[----:B------:R1:W-:Y:S04]  /*606d0*/  STL [R1+0x17bc], R42 ;  /* 0x0017bc2a01007387 */ /* 0x0003e80000100800 */
[----:B------:R-:W2:Y:S04]  /*606e0*/  LDL.LU R61, [R1+0x9d0] ;  /* 0x0009d000013d7983 */ /* 0x000ea80000300800 */
[----:B------:R-:W2:Y:S01]  /*606f0*/  LDL.LU R45, [R1+0x9c4] ;  /* 0x0009c400012d7983 */ /* 0x000ea20000300800 */
[----:B------:R-:W-:-:S03]  /*60700*/  IMAD.MOV.U32 R9, RZ, RZ, R43 ;  /* 0x000000ffff097224 */ /* 0x000fc600078e002b */
[----:B------:R-:W2:Y:S04]  /*60710*/  LDL.LU R63, [R1+0x9cc] ;  /* 0x0009cc00013f7983 */ /* 0x000ea80000300800 */
[----:B------:R-:W2:Y:S04]  /*60720*/  LDL.LU R44, [R1+0x9d4] ;  /* 0x0009d400012c7983 */ /* 0x000ea80000300800 */
[----:B----4-:R-:W4:Y:S04]  /*60730*/  LDL.LU R43, [R1+0x9d8] ;  /* 0x0009d800012b7983 */ /* 0x010f280000300800 */
[----:B------:R1:W-:Y:S04]  /*60740*/  LDGSTS.E [R3+0xe900], desc[UR14][R8.64], P3 ;  /* 0x0e90000008037fae */ /* 0x0003e8000992184e */
[----:B------:R-:W4:Y:S01]  /*60750*/  LDL.LU R60, [R1+0x9dc] ;  /* 0x0009dc00013c7983 */ /* 0x000f220000300800 */
[----:B-1----:R-:W-:-:S03]  /*60760*/  MOV R8, R40 ;  /* 0x0000002800087202 */ /* 0x002fc60000000f00 */
[----:B------:R-:W4:Y:S01]  /*60770*/  LDL.LU R40, [R1+0x9e0] ;  /* 0x0009e00001287983 */ /* 0x000f220000300800 */
[----:B------:R-:W-:-:S05]  /*60780*/  IMAD.MOV.U32 R9, RZ, RZ, R42 ;  /* 0x000000ffff097224 */ /* 0x000fca00078e002a */
[----:B------:R1:W-:Y:S02]  /*60790*/  LDGSTS.E [R3+0xe980], desc[UR14][R8.64], P0 ;  /* 0x0e98000008037fae */ /* 0x0003e4000812184e */
[----:B-1----:R-:W-:-:S04]  /*607a0*/  IADD3 R8, P4, R10, UR16, RZ ;  /* 0x000000100a087c10 */ /* 0x002fc8000ff9e0ff */
[----:B------:R-:W-:Y:S02]  /*607b0*/  IADD3.X R9, R11, UR9, RZ, P4, !PT ;  /* 0x000000090b097c10 */ /* 0x000fe4000a7fe4ff */
[----:B---3--:R-:W-:-:S04]  /*607c0*/  IADD3 R10, P4, R16, UR16, RZ ;  /* 0x00000010100a7c10 */ /* 0x008fc8000ff9e0ff */
        /* <DEDUP_REMOVED lines=15> */
[----:B------:R-:W4:Y:S04]  /*608c0*/  LDL.LU R42, [R1+0xac4] ;  /* 0x000ac400012a7983 */ /* 0x000f280000300800 */
[----:B------:R-:W4:Y:S04]  /*608d0*/  LDL.LU R18, [R1+0xac8] ;  /* 0x000ac80001127983 */ /* 0x000f280000300800 */
[----:B------:R-:W-:Y:S04]  /*608e0*/  LDGSTS.E [R3+0xf900], desc[UR14][R70.64], P3 ;  /* 0x0f90000046037fae */ /* 0x000fe8000992184e */
[----:B------:R2:W-:Y:S04]  /*608f0*/  LDGSTS.E [R3+0xf980], desc[UR14][R46.64], P0 ;  /* 0x0f9800002e037fae */ /* 0x0005e8000812184e */
[----:B-1----:R-:W4:Y:S04]  /*60900*/  LDL.LU R47, [R1+0xacc] ;  /* 0x000acc00012f7983 */ /* 0x002f280000300800 */
[----:B------:R-:W4:Y:S04]  /*60910*/  LDL.LU R46, [R1+0xad0] ;  /* 0x000ad000012e7983 */ /* 0x000f280000300800 */
[----:B---3--:R-:W3:Y:S04]  /*60920*/  LDL.LU R11, [R1+0xad8] ;  /* 0x000ad800010b7983 */ /* 0x008ee80000300800 */
[----:B------:R-:W3:Y:S01]  /*60930*/  LDL.LU R16, [R1+0xae0] ;  /* 0x000ae00001107983 */ /* 0x000ee20000300800 */
[----:B--2---:R-:W-:-:S02]  /*60940*/  IADD3 R41, P4, R41, UR16, RZ ;  /* 0x0000001029297c10 */ /* 0x004fc4000ff9e0ff */
[----:B------:R-:W-:-:S03]  /*60950*/  IADD3 R61, P5, R61, UR16, RZ ;  /* 0x000000103d3d7c10 */ /* 0x000fc6000ffbe0ff */
[----:B------:R1:W-:Y:S01]  /*60960*/  STL [R1+0x9c8], R41 ;  /* 0x0009c82901007387 */ /* 0x0003e20000100800 */
[----:B------:R-:W-:-:S03]  /*60970*/  IADD3.X R45, R45, UR9, RZ, P4, !PT ;  /* 0x000000092d2d7c10 */ /* 0x000fc6000a7fe4ff */
        /* <DEDUP_REMOVED lines=8> */
[----:B------:R-:W-:Y:S02]  /*60a00*/  IADD3.X R63, R63, UR9, RZ, P5, !PT ;  /* 0x000000093f3f7c10 */ /* 0x000fe4000affe4ff */
[----:B----4-:R-:W-:Y:S01]  /*60a10*/  IADD3 R43, P4, R43, UR16, RZ ;  /* 0x000000102b2b7c10 */ /* 0x010fe2000ff9e0ff */
[----:B------:R1:W-:Y:S03]  /*60a20*/  LDGSTS.E [R3+0xa00], desc[UR14][R8.64], P1 ;  /* 0x00a0000008037fae */ /* 0x0003e6000892184e */
[----:B------:R-:W-:Y:S01]  /*60a30*/  IADD3.X R44, R44, UR9, RZ, P4, !PT ;  /* 0x000000092c2c7c10 */ /* 0x000fe2000a7fe4ff */
[----:B------:R-:W-:Y:S04]  /*60a40*/  STL [R1+0x9cc], R63 ;  /* 0x0009cc3f01007387 */ /* 0x000fe80000100800 */
[----:B------:R-:W4:Y:S01]  /*60a50*/  LDL.LU R17, [R1+0xbc8] ;  /* 0x000bc80001117983 */ /* 0x000f220000300800 */
[----:B------:R-:W-:Y:S01]  /*60a60*/  IADD3 R40, P5, R40, UR16, RZ ;  /* 0x0000001028287c10 */ /* 0x000fe2000ffbe0ff */
[----:B-1----:R-:W-:Y:S01]  /*60a70*/  IMAD.MOV.U32 R8, RZ, RZ, R61 ;  /* 0x000000ffff087224 */ /* 0x002fe200078e003d */
[----:B------:R-:W-:Y:S01]  /*60a80*/  MOV R9, R63 ;  /* 0x0000003f00097202 */ /* 0x000fe20000000f00 */
[----:B------:R-:W4:Y:S01]  /*60a90*/  LDL.LU R19, [R1+0xbd0] ;  /* 0x000bd00001137983 */ /* 0x000f220000300800 */
[----:B------:R-:W-:-:S03]  /*60aa0*/  IADD3.X R60, R60, UR9, RZ, P5, !PT ;  /* 0x000000093c3c7c10 */ /* 0x000fc6000affe4ff */
[----:B------:R1:W-:Y:S04]  /*60ab0*/  STL [R1+0x9d8], R43 ;  /* 0x0009d82b01007387 */ /* 0x0003e80000100800 */
[----:B------:R1:W-:Y:S04]  /*60ac0*/  LDGSTS.E [R3+0xa80], desc[UR14][R8.64], P2 ;  /* 0x00a8000008037fae */ /* 0x0003e8000912184e */
[----:B------:R1:W-:Y:S04]  /*60ad0*/  STL [R1+0x9d4], R44 ;  /* 0x0009d42c01007387 */ /* 0x0003e80000100800 */
[----:B------:R1:W-:Y:S02]  /*60ae0*/  STL [R1+0x9e0], R40 ;  /* 0x0009e02801007387 */ /* 0x0003e40000100800 */
[----:B-1----:R-:W-:-:S02]  /*60af0*/  IMAD.MOV.U32 R8, RZ, RZ, R43 ;  /* 0x000000ffff087224 */ /* 0x002fc400078e002b */
[----:B------:R-:W4:Y:S01]  /*60b00*/  LDL.LU R43, [R1+0xbc4] ;  /* 0x000bc400012b7983 */ /* 0x000f220000300800 */
[----:B------:R-:W-:-:S03]  /*60b10*/  MOV R9, R44 ;  /* 0x0000002c00097202 */ /* 0x000fc60000000f00 */
[----:B------:R-:W-:Y:S04]  /*60b20*/  STL [R1+0x9dc], R60 ;  /* 0x0009dc3c01007387 */ /* 0x000fe80000100800 */
[----:B------:R-:W4:Y:S04]  /*60b30*/  LDL.LU R44, [R1+0xbcc] ;  /* 0x000bcc00012c7983 */ /* 0x000f280000300800 */
[----:B------:R1:W-:Y:S02]  /*60b40*/  LDGSTS.E [R3+0xb00], desc[UR14][R8.64], P3 ;  /* 0x00b0000008037fae */ /* 0x0003e4000992184e */
[----:B-1----:R-:W-:Y:S01]  /*60b50*/  IMAD.MOV.U32 R8, RZ, RZ, R40 ;  /* 0x000000ffff087224 */ /* 0x002fe200078e0028 */
[----:B------:R-:W-:Y:S01]  /*60b60*/  MOV R9, R60 ;  /* 0x0000003c00097202 */ /* 0x000fe20000000f00 */
[----:B------:R-:W4:Y:S04]  /*60b70*/  LDL.LU R40, [R1+0xbd8] ;  /* 0x000bd80001287983 */ /* 0x000f280000300800 */
[----:B------:R-:W4:Y:S04]  /*60b80*/  LDL.LU R10, [R1+0xbe0] ;  /* 0x000be000010a7983 */ /* 0x000f280000300800 */
        /* <DEDUP_REMOVED lines=11> */
[----:B---3--:R-:W-:-:S03]  /*60c40*/  IADD3 R11, P4, R11, UR16, RZ ;  /* 0x000000100b0b7c10 */ /* 0x008fc6000ff9e0ff */
[----:B-1----:R-:W3:Y:S01]  /*60c50*/  LDL.LU R42, [R1+0xbd4] ;  /* 0x000bd400012a7983 */ /* 0x002ee20000300800 */
[----:B------:R-:W-:Y:S01]  /*60c60*/  IMAD.MOV.U32 R8, RZ, RZ, R46 ;  /* 0x000000ffff087224 */ /* 0x000fe200078e002e */
[----:B------:R-:W-:Y:S02]  /*60c70*/  MOV R9, R47 ;  /* 0x0000002f00097202 */ /* 0x000fe40000000f00 */
[----:B------:R-:W-:Y:S01]  /*60c80*/  STL [R1+0xacc], R47 ;  /* 0x000acc2f01007387 */ /* 0x000fe20000100800 */
[----:B------:R-:W-:-:S03]  /*60c90*/  IADD3 R16, P5, R16, UR16, RZ ;  /* 0x0000001010107c10 */ /* 0x000fc6000ffbe0ff */
[----:B------:R-:W3:Y:S04]  /*60ca0*/  LDL.LU R18, [R1+0xbdc] ;  /* 0x000bdc0001127983 */ /* 0x000ee80000300800 */
[----:B------:R1:W-:Y:S04]  /*60cb0*/  LDGSTS.E [R3+0x1a80], desc[UR14][R8.64], P2 ;  /* 0x01a8000008037fae */ /* 0x0003e8000912184e */
[----:B------:R-:W-:Y:S01]  /*60cc0*/  STL [R1+0xad8], R11 ;  /* 0x000ad80b01007387 */ /* 0x000fe20000100800 */
[----:B------:R-:W-:Y:S01]  /*60cd0*/  IADD3.X R41, R41, UR9, RZ, P4, !PT ;  /* 0x0000000929297c10 */ /* 0x000fe2000a7fe4ff */
[----:B-1----:R-:W-:-:S03]  /*60ce0*/  IMAD.MOV.U32 R8, RZ, RZ, R11 ;  /* 0x000000ffff087224 */ /* 0x002fc600078e000b */
[----:B------:R-:W-:Y:S01]  /*60cf0*/  MOV R9, R41 ;  /* 0x0000002900097202 */ /* 0x000fe20000000f00 */
[----:B------:R1:W-:Y:S01]  /*60d00*/  STL [R1+0xad4], R41 ;  /* 0x000ad42901007387 */ /* 0x0003e20000100800 */
[----:B--2---:R-:W-:-:S03]  /*60d10*/  IADD3.X R45, R45, UR9, RZ, P5, !PT ;  /* 0x000000092d2d7c10 */ /* 0x004fc6000affe4ff */
[----:B------:R-:W-:Y:S04]  /*60d20*/  STL [R1+0xae0], R16 ;  /* 0x000ae01001007387 */ /* 0x000fe80000100800 */
[----:B------:R2:W-:Y:S04]  /*60d30*/  LDGSTS.E [R3+0x1b00], desc[UR14][R8.64], P3 ;  /* 0x01b0000008037fae */ /* 0x0005e8000992184e */
[----:B-1----:R-:W3:Y:S04]  /*60d40*/  LDL.LU R41, [R1+0xcc8] ;  /* 0x000cc80001297983 */ /* 0x002ee80000300800 */
[----:B------:R1:W-:Y:S04]  /*60d50*/  STL [R1+0xadc], R45 ;  /* 0x000adc2d01007387 */ /* 0x0003e80000100800 */
[----:B------:R-:W3:Y:S01]  /*60d60*/  LDL.LU R11, [R1+0xcd0] ;  /* 0x000cd000010b7983 */ /* 0x000ee20000300800 */
[----:B--2---:R-:W-:Y:S01]  /*60d70*/  MOV R9, R45 ;  /* 0x0000002d00097202 */ /* 0x004fe20000000f00 */
[----:B------:R-:W-:-:S02]  /*60d80*/  IMAD.MOV.U32 R8, RZ, RZ, R16 ;  /* 0x000000ffff087224 */ /* 0x000fc400078e0010 */
[----:B-1----:R-:W2:Y:S04]  /*60d90*/  LDL.LU R45, [R1+0xcc4] ;  /* 0x000cc400012d7983 */ /* 0x002ea80000300800 */
[----:B------:R-:W2:Y:S01]  /*60da0*/  LDL.LU R16, [R1+0xccc] ;  /* 0x000ccc0001107983 */ /* 0x000ea20000300800 */
[----:B----4-:R-:W-:Y:S02]  /*60db0*/  IADD3 R17, P4, R17, UR16, RZ ;  /* 0x0000001011117c10 */ /* 0x010fe4000ff9e0ff */
        /* <DEDUP_REMOVED lines=17> */
[----:B------:R-:W-:Y:S02]  /*60ed0*/  IADD3 R40, P4, R40, UR16, RZ ;  /* 0x0000001028287c10 */ /* 0x000fe4000ff9e0ff */
[----:B------:R-:W-:Y:S01]  /*60ee0*/  IADD3 R10, P5, R10, UR16, RZ ;  /* 0x000000100a0a7c10 */ /* 0x000fe2000ffbe0ff */
[----:B------:R1:W-:Y:S04]  /*60ef0*/  LDGSTS.E [R3+0x2a80], desc[UR14][R8.64], P2 ;  /* 0x02a8000008037fae */ /* 0x0003e8000912184e */
[----:B------:R3:W-:Y:S01]  /*60f00*/  STL [R1+0xbd8], R40 ;  /* 0x000bd82801007387 */ /* 0x0007e20000100800 */
[----:B-1----:R-:W-:Y:S01]  /*60f10*/  IMAD.MOV.U32 R8, RZ, RZ, R40 ;  /* 0x000000ffff087224 */ /* 0x002fe200078e0028 */
[----:B---3--:R-:W-:-:S05]  /*60f20*/  IADD3.X R42, R42, UR9, RZ, P4, !PT ;  /* 0x000000092a2a7c10 */ /* 0x008fca000a7fe4ff */
[----:B------:R1:W-:Y:S01]  /*60f30*/  STL [R1+0xbd4], R42 ;  /* 0x000bd42a01007387 */ /* 0x0003e20000100800 */
[----:B------:R-:W-:-:S03]  /*60f40*/  IADD3.X R18, R18, UR9, RZ, P5, !PT ;  /* 0x0000000912127c10 */ /* 0x000fc6000affe4ff */
        /* <DEDUP_REMOVED lines=8> */
[----:B------:R-:W-:Y:S01]  /*60fd0*/  IADD3 R41, P4, R41, UR16, RZ ;  /* 0x0000001029297c10 */ /* 0x000fe2000ff9e0ff */
[----:B-1----:R-:W-:Y:S01]  /*60fe0*/  IMAD.MOV.U32 R8, RZ, RZ, R10 ;  /* 0x000000ffff087224 */ /* 0x002fe200078e000a */
[----:B------:R-:W-:Y:S01]  /*60ff0*/  MOV R9, R18 ;  /* 0x0000001200097202 */ /* 0x000fe20000000f00 */
[----:B---3--:R-:W3:Y:S04]  /*61000*/  LDL.LU R10, [R1+0xdd8] ;  /* 0x000dd800010a7983 */ /* 0x008ee80000300800 */
[----:B------:R-:W3:Y:S01]  /*61010*/  LDL.LU R18, [R1+0xde0] ;  /* 0x000de00001127983 */ /* 0x000ee20000300800 */
[----:B------:R-:W-:-:S02]  /*61020*/  IADD3 R11, P5, R11, UR16, RZ ;  /* 0x000000100b0b7c10 */ /* 0x000fc4000ffbe0ff */
[----:B--2---:R-:W-:Y:S01]  /*61030*/  IADD3.X R45, R45, UR9, RZ, P4, !PT ;  /* 0x000000092d2d7c10 */ /* 0x004fe2000a7fe4ff */
[----:B------:R1:W-:Y:S01]  /*61040*/  STL [R1+0xcc8], R41 ;  /* 0x000cc82901007387 */ /* 0x0003e20000100800 */
[----:B------:R-:W-:-:S03]  /*61050*/  IADD3.X R16, R16, UR9, RZ, P5, !PT ;  /* 0x0000000910107c10 */ /* 0x000fc6000affe4ff */
[----:B------:R2:W-:Y:S04]  /*61060*/  LDGSTS.E [R3+0x2b80], desc[UR14][R8.64], P0 ;  /* 0x02b8000008037fae */ /* 0x0005e8000812184e */
[----:B------:R1:W-:Y:S04]  /*61070*/  STL [R1+0xcc4], R45 ;  /* 0x000cc42d01007387 */ /* 0x0003e80000100800 */
[----:B------:R4:W-:Y:S01]  /*61080*/  STL [R1+0xcd0], R11 ;  /* 0x000cd00b01007387 */ /* 0x0009e20000100800 */
[----:B--2---:R-:W-:-:S03]  /*61090*/  IMAD.MOV.U32 R8, RZ, RZ, R41 ;  /* 0x000000ffff087224 */ /* 0x004fc600078e0029 */
[----:B-1----:R-:W2:Y:S01]  /*610a0*/  LDL.LU R41, [R1+0xdd4] ;  /* 0x000dd40001297983 */ /* 0x002ea20000300800 */
[----:B------:R-:W-:-:S03]  /*610b0*/  MOV R9, R45 ;  /* 0x0000002d00097202 */ /* 0x000fc60000000f00 */
[----:B------:R1:W-:Y:S04]  /*610c0*/  STL [R1+0xccc], R16 ;  /* 0x000ccc1001007387 */ /* 0x0003e80000100800 */
[----:B------:R-:W2:Y:S04]  /*610d0*/  LDL.LU R45, [R1+0xddc] ;  /* 0x000ddc00012d7983 */ /* 0x000ea80000300800 */
[----:B------:R1:W-:Y:S01]  /*610e0*/  LDGSTS.E [R3+0x3a00], desc[UR14][R8.64], P1 ;  /* 0x03a0000008037fae */ /* 0x0003e2000892184e */
[----:B------:R-:W-:Y:S02]  /*610f0*/  IADD3 R43, P4, R43, UR16, RZ ;  /* 0x000000102b2b7c10 */ /* 0x000fe4000ff9e0ff */
[----:B------:R-:W-:Y:S01]  /*61100*/  IADD3 R17, P5, R17, UR16, RZ ;  /* 0x0000001011117c10 */ /* 0x000fe2000ffbe0ff */
[----:B-1----:R-:W-:Y:S01]  /*61110*/  IMAD.MOV.U32 R8, RZ, RZ, R11 ;  /* 0x000000ffff087224 */ /* 0x002fe200078e000b */
[----:B------:R-:W-:Y:S01]  /*61120*/  MOV R9, R16 ;  /* 0x0000001000097202 */ /* 0x000fe20000000f00 */
[----:B----4-:R-:W4:Y:S01]  /*61130*/  LDL.LU R11, [R1+0xec8] ;  /* 0x000ec800010b7983 */ /* 0x010f220000300800 */
[----:B------:R-:W-:-:S03]  /*61140*/  IADD3.X R44, R44, UR9, RZ, P4, !PT ;  /* 0x000000092c2c7c10 */ /* 0x000fc6000a7fe4ff */
        /* <DEDUP_REMOVED lines=9> */
[----:B------:R1:W-:Y:S04]  /*611e0*/  STL [R1+0xcdc], R19 ;  /* 0x000cdc1301007387 */ /* 0x0003e80000100800 */
[----:B------:R-:W4:Y:S04]  /*611f0*/  LDL.LU R44, [R1+0xecc] ;  /* 0x000ecc00012c7983 */ /* 0x000f280000300800 */
[----:B------:R1:W-:Y:S02]  /*61200*/  LDGSTS.E [R3+0x3b00], desc[UR14][R8.64], P3 ;  /* 0x03b0000008037fae */ /* 0x0003e4000992184e */
[----:B-1----:R-:W-:Y:S01]  /*61210*/  IMAD.MOV.U32 R8, RZ, RZ, R17 ;  /* 0x000000ffff087224 */ /* 0x002fe200078e0011 */
[----:B------:R-:W-:Y:S01]  /*61220*/  MOV R9, R19 ;  /* 0x0000001300097202 */ /* 0x000fe20000000f00 */
[----:B------:R-:W4:Y:S04]  /*61230*/  LDL.LU R17, [R1+0xed8] ;  /* 0x000ed80001117983 */ /* 0x000f280000300800 */
[----:B------:R-:W4:Y:S04]  /*61240*/  LDL.LU R19, [R1+0xee0] ;  /* 0x000ee00001137983 */ /* 0x000f280000300800 */
[----:B------:R1:W-:Y:S01]  /*61250*/  LDGSTS.E [R3+0x3b80], desc[UR14][R8.64], P0 ;  /* 0x03b8000008037fae */ /* 0x0003e2000812184e */
[----:B------:R-:W-:-:S05]  /*61260*/  IADD3 R40, P4, R40, UR16, RZ ;  /* 0x0000001028287c10 */ /* 0x000fca000ff9e0ff */
        /* <DEDUP_REMOVED lines=10> */
[----:B------:R-:W-:Y:S01]  /*61310*/  STL [R1+0xdcc], R47 ;  /* 0x000dcc2f01007387 */ /* 0x000fe20000100800 */
[----:B---3--:R-:W-:-:S03]  /*61320*/  IADD3 R10, P4, R10, UR16, RZ ;  /* 0x000000100a0a7c10 */ /* 0x008fc6000ff9e0ff */
[----:B------:R-:W3:Y:S01]  /*61330*/  LDL.LU R40, [R1+0xedc] ;  /* 0x000edc0001287983 */ /* 0x000ee20000300800 */
[----:B------:R-:W-:Y:S01]  /*61340*/  IMAD.MOV.U32 R8, RZ, RZ, R46 ;  /* 0x000000ffff087224 */ /* 0x000fe200078e002e */
[----:B------:R-:W-:Y:S02]  /*61350*/  MOV R9, R47 ;  /* 0x0000002f00097202 */ /* 0x000fe40000000f00 */
[----:B------:R-:W-:Y:S01]  /*61360*/  IADD3 R18, P5, R18, UR16, RZ ;  /* 0x0000001012127c10 */ /* 0x000fe2000ffbe0ff */
[----:B------:R-:W-:Y:S04]  /*61370*/  STL [R1+0xdd8], R10 ;  /* 0x000dd80a01007387 */ /* 0x000fe80000100800 */
[----:B------:R1:W-:Y:S02]  /*61380*/  LDGSTS.E [R3+0x4a80], desc[UR14][R8.64], P2 ;  /* 0x04a8000008037fae */ /* 0x0003e4000912184e */
[----:B-1----:R-:W-:Y:S01]  /*61390*/  IMAD.MOV.U32 R8, RZ, RZ, R10 ;  /* 0x000000ffff087224 */ /* 0x002fe200078e000a */
[----:B--2---:R-:W-:-:S04]  /*613a0*/  IADD3.X R41, R41, UR9, RZ, P4, !PT ;  /* 0x0000000929297c10 */ /* 0x004fc8000a7fe4ff */
        /* <DEDUP_REMOVED lines=38> */
[----:B---3--:R-:W-:-:S03]  /*61610*/  IADD3.X R40, R40, UR9, RZ, P5, !PT ;  /* 0x0000000928287c10 */ /* 0x008fc6000affe4ff */
[----:B------:R1:W-:Y:S04]  /*61620*/  STL [R1+0xee0], R19 ;  /* 0x000ee01301007387 */ /* 0x0003e80000100800 */
[----:B------:R-:W3:Y:S04]  /*61630*/  LDL.LU R17, [R1+0x10c8] ;  /* 0x0010c80001117983 */ /* 0x000ee80000300800 */
[----:B------:R1:W-:Y:S04]  /*61640*/  STL [R1+0xedc], R40 ;  /* 0x000edc2801007387 */ /* 0x0003e80000100800 */
[----:B------:R1:W-:Y:S04]  /*61650*/  LDGSTS.E [R3+0x5b00], desc[UR14][R8.64], P3 ;  /* 0x05b0000008037fae */ /* 0x0003e8000992184e */
[----:B------:R-:W3:Y:S01]  /*61660*/  LDL.LU R46, [R1+0x10d0] ;  /* 0x0010d000012e7983 */ /* 0x000ee20000300800 */
[----:B-1----:R-:W-:-:S03]  /*61670*/  IMAD.MOV.U32 R8, RZ, RZ, R19 ;  /* 0x000000ffff087224 */ /* 0x002fc600078e0013 */
[----:B------:R-:W3:Y:S01]  /*61680*/  LDL.LU R19, [R1+0x10c4] ;  /* 0x0010c40001137983 */ /* 0x000ee20000300800 */
[----:B------:R-:W-:-:S03]  /*61690*/  MOV R9, R40 ;  /* 0x0000002800097202 */ /* 0x000fc60000000f00 */
[----:B------:R-:W3:Y:S04]  /*616a0*/  LDL.LU R47, [R1+0x10cc] ;  /* 0x0010cc00012f7983 */ /* 0x000ee80000300800 */
[----:B------:R-:W3:Y:S04]  /*616b0*/  LDL.LU R40, [R1+0x10d8] ;  /* 0x0010d80001287983 */ /* 0x000ee80000300800 */
        /* <DEDUP_REMOVED lines=14> */
[----:B------:R1:W-:Y:S01]  /*617a0*/  LDGSTS.E [R3+0x6a00], desc[UR14][R8.64], P1 ;  /* 0x06a0000008037fae */ /* 0x0003e2000892184e */
[----:B------:R-:W-:Y:S01]  /*617b0*/  IADD3 R43, P4, R43, UR16, RZ ;  /* 0x000000102b2b7c10 */ /* 0x000fe2000ff9e0ff */
[----:B-1----:R-:W-:Y:S01]  /*617c0*/  IMAD.MOV.U32 R8, RZ, RZ, R10 ;  /* 0x000000ffff087224 */ /* 0x002fe200078e000a */
[----:B------:R-:W-:Y:S01]  /*617d0*/  MOV R9, R18 ;  /* 0x0000001200097202 */ /* 0x000fe20000000f00 */
[----:B--2---:R-:W2:Y:S04]  /*617e0*/  LDL.LU R10, [R1+0x11c8] ;  /* 0x0011c800010a7983 */ /* 0x004ea80000300800 */
[----:B------:R-:W2:Y:S01]  /*617f0*/  LDL.LU R18, [R1+0x11d0] ;  /* 0x0011d00001127983 */ /* 0x000ea20000300800 */
[----:B------:R-:W-:-:S02]  /*61800*/  IADD3 R11, P5, R11, UR16, RZ ;  /* 0x000000100b0b7c10 */ /* 0x000fc4000ffbe0ff */
[----:B----4-:R-:W-:Y:S01]  /*61810*/  IADD3.X R44, R44, UR9, RZ, P4, !PT ;  /* 0x000000092c2c7c10 */ /* 0x010fe2000a7fe4ff */
[----:B------:R1:W-:Y:S01]  /*61820*/  STL [R1+0xfd8], R43 ;  /* 0x000fd82b01007387 */ /* 0x0003e20000100800 */
[----:B------:R-:W-:-:S03]  /*61830*/  IADD3.X R16, R16, UR9, RZ, P5, !PT ;  /* 0x0000000910107c10 */ /* 0x000fc6000affe4ff */
[----:B------:R4:W-:Y:S04]  /*61840*/  LDGSTS.E [R3+0x6a80], desc[UR14][R8.64], P2 ;  /* 0x06a8000008037fae */ /* 0x0009e8000912184e */
[----:B------:R1:W-:Y:S04]  /*61850*/  STL [R1+0xfd4], R44 ;  /* 0x000fd42c01007387 */ /* 0x0003e80000100800 */
[----:B------:R-:W-:Y:S01]  /*61860*/  STL [R1+0xfe0], R11 ;  /* 0x000fe00b01007387 */ /* 0x000fe20000100800 */
[----:B----4-:R-:W-:-:S03]  /*61870*/  IMAD.MOV.U32 R8, RZ, RZ, R43 ;  /* 0x000000ffff087224 */ /* 0x010fc600078e002b */
[----:B-1----:R-:W4:Y:S01]  /*61880*/  LDL.LU R43, [R1+0x11c4] ;  /* 0x0011c400012b7983 */ /* 0x002f220000300800 */
[----:B------:R-:W-:-:S03]  /*61890*/  MOV R9, R44 ;  /* 0x0000002c00097202 */ /* 0x000fc60000000f00 */
[----:B------:R1:W-:Y:S04]  /*618a0*/  STL [R1+0xfdc], R16 ;  /* 0x000fdc1001007387 */ /* 0x0003e80000100800 */
[----:B------:R-:W4:Y:S04]  /*618b0*/  LDL.LU R44, [R1+0x11cc] ;  /* 0x0011cc00012c7983 */ /* 0x000f280000300800 */
[----:B------:R1:W-:Y:S02]  /*618c0*/  LDGSTS.E [R3+0x6b00], desc[UR14][R8.64], P3 ;  /* 0x06b0000008037fae */ /* 0x0003e4000992184e */
[----:B-1----:R-:W-:Y:S01]  /*618d0*/  IMAD.MOV.U32 R8, RZ, RZ, R11 ;  /* 0x000000ffff087224 */ /* 0x002fe200078e000b */
[----:B------:R-:W-:-:S02]  /*618e0*/  MOV R9, R16 ;  /* 0x0000001000097202 */ /* 0x000fc40000000f00 */
[----:B------:R-:W4:Y:S04]  /*618f0*/  LDL.LU R16, [R1+0x11d8] ;  /* 0x0011d80001107983 */ /* 0x000f280000300800 */
[----:B------:R-:W4:Y:S04]  /*61900*/  LDL.LU R11, [R1+0x11e0] ;  /* 0x0011e000010b7983 */ /* 0x000f280000300800 */
[----:B------:R1:W-:Y:S01]  /*61910*/  LDGSTS.E [R3+0x6b80], desc[UR14][R8.64], P0 ;  /* 0x06b8000008037fae */ /* 0x0003e2000812184e */
[----:B---3--:R-:W-:-:S05]  /*61920*/  IADD3 R17, P4, R17, UR16, RZ ;  /* 0x0000001011117c10 */ /* 0x008fca000ff9e0ff */
        /* <DEDUP_REMOVED lines=10> */
[----:B-1----:R-:W4:Y:S01]  /*619d0*/  LDL.LU R19, [R1+0x11d4] ;  /* 0x0011d40001137983 */ /* 0x002f220000300800 */
[----:B------:R-:W-:-:S03]  /*619e0*/  IADD3 R42, P5, R42, UR16, RZ ;  /* 0x000000102a2a7c10 */ /* 0x000fc6000ffbe0ff */
[----:B------:R-:W-:Y:S04]  /*619f0*/  STL [R1+0x10cc], R47 ;  /* 0x0010cc2f01007387 */ /* 0x000fe80000100800 */
[----:B------:R-:W4:Y:S01]  /*61a00*/  LDL.LU R17, [R1+0x11dc] ;  /* 0x0011dc0001117983 */ /* 0x000f220000300800 */
[----:B---3--:R-:W-:Y:S01]  /*61a10*/  IMAD.MOV.U32 R8, RZ, RZ, R46 ;  /* 0x000000ffff087224 */ /* 0x008fe200078e002e */
        /* <DEDUP_REMOVED lines=22> */
[----:B----4-:R-:W-:-:S04]  /*61b80*/  IADD3.X R43, R43, UR9, RZ, P4, !PT ;  /* 0x000000092b2b7c10 */ /* 0x010fc8000a7fe4ff */
        /* <DEDUP_REMOVED lines=11> */
[----:B------:R-:W2:Y:S01]  /*61c40*/  LDL.LU R18, [R1+0x12dc] ;  /* 0x0012dc0001127983 */ /* 0x000ea20000300800 */
[----:B------:R-:W-:Y:S02]  /*61c50*/  IADD3 R16, P4, R16, UR16, RZ ;  /* 0x0000001010107c10 */ /* 0x000fe4000ff9e0ff */
[----:B------:R-:W-:Y:S01]  /*61c60*/  IADD3 R11, P5, R11, UR16, RZ ;  /* 0x000000100b0b7c10 */ /* 0x000fe2000ffbe0ff */
[----:B------:R1:W-:Y:S04]  /*61c70*/  LDGSTS.E [R3+0x8a80], desc[UR14][R8.64], P2 ;  /* 0x08a8000008037fae */ /* 0x0003e8000912184e */
[----:B------:R1:W-:Y:S02]  /*61c80*/  STL [R1+0x11d8], R16 ;  /* 0x0011d81001007387 */ /* 0x0003e40000100800 */
[----:B-1----:R-:W-:Y:S01]  /*61c90*/  IMAD.MOV.U32 R8, RZ, RZ, R16 ;  /* 0x000000ffff087224 */ /* 0x002fe200078e0010 */
[----:B------:R-:W-:-:S05]  /*61ca0*/  IADD3.X R19, R19, UR9, RZ, P4, !PT ;  /* 0x0000000913137c10 */ /* 0x000fca000a7fe4ff */
        /* <DEDUP_REMOVED lines=9> */
[----:B------:R1:W-:Y:S01]  /*61d40*/  LDGSTS.E [R3+0x8b00], desc[UR14][R8.64], P3 ;  /* 0x08b0000008037fae */ /* 0x0003e2000992184e */
[----:B------:R-:W-:Y:S01]  /*61d50*/  IADD3 R41, P4, R41, UR16, RZ ;  /* 0x0000001029297c10 */ /* 0x000fe2000ff9e0ff */
[----:B-1----:R-:W-:Y:S01]  /*61d60*/  IMAD.MOV.U32 R8, RZ, RZ, R11 ;  /* 0x000000ffff087224 */ /* 0x002fe200078e000b */
[----:B------:R-:W-:Y:S01]  /*61d70*/  MOV R9, R17 ;  /* 0x0000001100097202 */ /* 0x000fe20000000f00 */
[----:B------:R-:W2:Y:S04]  /*61d80*/  LDL.LU R11, [R1+0x13d8] ;  /* 0x0013d800010b7983 */ /* 0x000ea80000300800 */
[----:B------:R-:W2:Y:S01]  /*61d90*/  LDL.LU R17, [R1+0x13e0] ;  /* 0x0013e00001117983 */ /* 0x000ea20000300800 */
[----:B------:R-:W-:-:S02]  /*61da0*/  IADD3 R40, P5, R40, UR16, RZ ;  /* 0x0000001028287c10 */ /* 0x000fc4000ffbe0ff */
[----:B---3--:R-:W-:Y:S01]  /*61db0*/  IADD3.X R45, R45, UR9, RZ, P4, !PT ;  /* 0x000000092d2d7c10 */ /* 0x008fe2000a7fe4ff */
        /* <DEDUP_REMOVED lines=11> */
[----:B----4-:R-:W-:Y:S01]  /*61e70*/  IADD3 R43, P4, R43, UR16, RZ ;  /* 0x000000102b2b7c10 */ /* 0x010fe2000ff9e0ff */
[----:B-1----:R-:W-:Y:S01]  /*61e80*/  IMAD.MOV.U32 R8, RZ, RZ, R40 ;  /* 0x000000ffff087224 */ /* 0x002fe200078e0028 */
[----:B------:R-:W-:Y:S01]  /*61e90*/  MOV R9, R42 ;  /* 0x0000002a00097202 */ /* 0x000fe20000000f00 */
[----:B------:R-:W4:Y:S04]  /*61ea0*/  LDL.LU R40, [R1+0x14c8] ;  /* 0x0014c80001287983 */ /* 0x000f280000300800 */
[----:B------:R-:W4:Y:S01]  /*61eb0*/  LDL.LU R42, [R1+0x14d0] ;  /* 0x0014d000012a7983 */ /* 0x000f220000300800 */
[----:B------:R-:W-:-:S02]  /*61ec0*/  IADD3 R10, P5, R10, UR16, RZ ;  /* 0x000000100a0a7c10 */ /* 0x000fc4000ffbe0ff */
[----:B--2---:R-:W-:Y:S01]  /*61ed0*/  IADD3.X R44, R44, UR9, RZ, P4, !PT ;  /* 0x000000092c2c7c10 */ /* 0x004fe2000a7fe4ff */
[----:B------:R1:W-:Y:S01]  /*61ee0*/  STL [R1+0x12d8], R43 ;  /* 0x0012d82b01007387 */ /* 0x0003e20000100800 */
[----:B------:R-:W-:-:S03]  /*61ef0*/  IADD3.X R18, R18, UR9, RZ, P5, !PT ;  /* 0x0000000912127c10 */ /* 0x000fc6000affe4ff */
[----:B------:R2:W-:Y:S04]  /*61f00*/  LDGSTS.E [R3+0x9a80], desc[UR14][R8.64], P2 ;  /* 0x09a8000008037fae */ /* 0x0005e8000912184e */
[----:B------:R1:W-:Y:S04]  /*61f10*/  STL [R1+0x12d4], R44 ;  /* 0x0012d42c01007387 */ /* 0x0003e80000100800 */
[----:B------:R-:W-:Y:S01]  /*61f20*/  STL [R1+0x12e0], R10 ;  /* 0x0012e00a01007387 */ /* 0x000fe20000100800 */
[----:B--2---:R-:W-:-:S03]  /*61f30*/  IMAD.MOV.U32 R8, RZ, RZ, R43 ;  /* 0x000000ffff087224 */ /* 0x004fc600078e002b */
[----:B-1----:R-:W2:Y:S01]  /*61f40*/  LDL.LU R43, [R1+0x14c4] ;  /* 0x0014c400012b7983 */ /* 0x002ea20000300800 */
[----:B------:R-:W-:-:S03]  /*61f50*/  MOV R9, R44 ;  /* 0x0000002c00097202 */ /* 0x000fc60000000f00 */
[----:B------:R1:W-:Y:S04]  /*61f60*/  STL [R1+0x12dc], R18 ;  /* 0x0012dc1201007387 */ /* 0x0003e80000100800 */
[----:B------:R-:W2:Y:S04]  /*61f70*/  LDL.LU R44, [R1+0x14cc] ;  /* 0x0014cc00012c7983 */ /* 0x000ea80000300800 */
[----:B------:R1:W-:Y:S02]  /*61f80*/  LDGSTS.E [R3+0x9b00], desc[UR14][R8.64], P3 ;  /* 0x09b0000008037fae */ /* 0x0003e4000992184e */
[----:B-1----:R-:W-:Y:S01]  /*61f90*/  IMAD.MOV.U32 R8, RZ, RZ, R10 ;  /* 0x000000ffff087224 */ /* 0x002fe200078e000a */
[----:B------:R-:W-:-:S02]  /*61fa0*/  MOV R9, R18 ;  /* 0x0000001200097202 */ /* 0x000fc40000000f00 */
[----:B------:R-:W2:Y:S04]  /*61fb0*/  LDL.LU R18, [R1+0x14d8] ;  /* 0x0014d80001127983 */ /* 0x000ea80000300800 */
[----:B------:R-:W2:Y:S04]  /*61fc0*/  LDL.LU R10, [R1+0x14e0] ;  /* 0x0014e000010a7983 */ /* 0x000ea80000300800 */
        /* <DEDUP_REMOVED lines=11> */
[----:B-1----:R-:W2:Y:S04]  /*62080*/  LDL.LU R19, [R1+0x14d4] ;  /* 0x0014d40001137983 */ /* 0x002ea80000300800 */
[----:B------:R-:W-:Y:S01]  /*62090*/  STL [R1+0x13cc], R47 ;  /* 0x0013cc2f01007387 */ /* 0x000fe20000100800 */
[----:B------:R-:W-:-:S03]  /*620a0*/  IADD3 R11, P4, R11, UR16, RZ ;  /* 0x000000100b0b7c10 */ /* 0x000fc6000ff9e0ff */
[----:B------:R-:W2:Y:S01]  /*620b0*/  LDL.LU R16, [R1+0x14dc] ;  /* 0x0014dc0001107983 */ /* 0x000ea20000300800 */
[----:B------:R-:W-:Y:S01]  /*620c0*/  IMAD.MOV.U32 R8, RZ, RZ, R46 ;  /* 0x000000ffff087224 */ /* 0x000fe200078e002e */
[----:B------:R-:W-:Y:S02]  /*620d0*/  MOV R9, R47 ;  /* 0x0000002f00097202 */ /* 0x000fe40000000f00 */
[----:B------:R-:W-:Y:S01]  /*620e0*/  IADD3 R17, P5, R17, UR16, RZ ;  /* 0x0000001011117c10 */ /* 0x000fe2000ffbe0ff */
[----:B------:R1:W-:Y:S04]  /*620f0*/  STL [R1+0x13d8], R11 ;  /* 0x0013d80b01007387 */ /* 0x0003e80000100800 */
[----:B------:R1:W-:Y:S02]  /*62100*/  LDGSTS.E [R3+0xaa80], desc[UR14][R8.64], P2 ;  /* 0x0aa8000008037fae */ /* 0x0003e4000912184e */
[----:B-1----:R-:W-:Y:S01]  /*62110*/  IMAD.MOV.U32 R8, RZ, RZ, R11 ;  /* 0x000000ffff087224 */ /* 0x002fe200078e000b */
[----:B---3--:R-:W-:-:S04]  /*62120*/  IADD3.X R41, R41, UR9, RZ, P4, !PT ;  /* 0x0000000929297c10 */ /* 0x008fc8000a7fe4ff */
[----:B------:R-:W-:Y:S01]  /*62130*/  MOV R9, R41 ;  /* 0x0000002900097202 */ /* 0x000fe20000000f00 */
[----:B------:R1:W-:Y:S01]  /*62140*/  STL [R1+0x13d4], R41 ;  /* 0x0013d42901007387 */ /* 0x0003e20000100800 */
[----:B------:R-:W-:-:S03]  /*62150*/  IADD3.X R45, R45, UR9, RZ, P5, !PT ;  /* 0x000000092d2d7c10 */ /* 0x000fc6000affe4ff */
[----:B------:R3:W-:Y:S04]  /*62160*/  STL [R1+0x13e0], R17 ;  /* 0x0013e01101007387 */ /* 0x0007e80000100800 */
[----:B------:R-:W2:Y:S04]  /*62170*/  LDL.LU R11, [R1+0x15c8] ;  /* 0x0015c800010b7983 */ /* 0x000ea80000300800 */
[----:B------:R3:W-:Y:S04]  /*62180*/  STL [R1+0x13dc], R45 ;  /* 0x0013dc2d01007387 */ /* 0x0007e80000100800 */
[----:B------:R3:W-:Y:S04]  /*62190*/  LDGSTS.E [R3+0xab00], desc[UR14][R8.64], P3 ;  /* 0x0ab0000008037fae */ /* 0x0007e8000992184e */
[----:B-1----:R-:W2:Y:S01]  /*621a0*/  LDL.LU R41, [R1+0x15d0] ;  /* 0x0015d00001297983 */ /* 0x002ea20000300800 */
[----:B---3--:R-:W-:-:S03]  /*621b0*/  IMAD.MOV.U32 R8, RZ, RZ, R17 ;  /* 0x000000ffff087224 */ /* 0x008fc600078e0011 */
[----:B------:R-:W3:Y:S01]  /*621c0*/  LDL.LU R17, [R1+0x15c4] ;  /* 0x0015c40001117983 */ /* 0x000ee20000300800 */
[----:B------:R-:W-:-:S03]  /*621d0*/  MOV R9, R45 ;  /* 0x0000002d00097202 */ /* 0x000fc60000000f00 */
[----:B------:R-:W3:Y:S01]  /*621e0*/  LDL.LU R45, [R1+0x15cc] ;  /* 0x0015cc00012d7983 */ /* 0x000ee20000300800 */
[----:B----4-:R-:W-:Y:S02]  /*621f0*/  IADD3 R40, P4, R40, UR16, RZ ;  /* 0x0000001028287c10 */ /* 0x010fe4000ff9e0ff */
[----:B------:R-:W-:Y:S01]  /*62200*/  IADD3 R42, P5, R42, UR16, RZ ;  /* 0x000000102a2a7c10 */ /* 0x000fe2000ffbe0ff */
[----:B------:R1:W-:Y:S04]  /*62210*/  LDGSTS.E [R3+0xab80], desc[UR14][R8.64], P0 ;  /* 0x0ab8000008037fae */ /* 0x0003e8000812184e */
[----:B------:R-:W-:Y:S01]  /*62220*/  STL [R1+0x14c8], R40 ;  /* 0x0014c82801007387 */ /* 0x000fe20000100800 */
[----:B--2---:R-:W-:Y:S01]  /*62230*/  IADD3.X R43, R43, UR9, RZ, P4, !PT ;  /* 0x000000092b2b7c10 */ /* 0x004fe2000a7fe4ff */
        /* <DEDUP_REMOVED lines=16> */
[----:B------:R-:W-:Y:S01]  /*62340*/  STL [R1+0x14d8], R18 ;  /* 0x0014d81201007387 */ /* 0x000fe20000100800 */
[----:B-1----:R-:W-:Y:S01]  /*62350*/  IMAD.MOV.U32 R8, RZ, RZ, R18 ;  /* 0x000000ffff087224 */ /* 0x002fe200078e0012 */
[----:B------:R-:W-:-:S05]  /*62360*/  IADD3.X R19, R19, UR9, RZ, P4, !PT ;  /* 0x0000000913137c10 */ /* 0x000fca000a7fe4ff */
[----:B------:R1:W-:Y:S01]  /*62370*/  STL [R1+0x14d4], R19 ;  /* 0x0014d41301007387 */ /* 0x0003e20000100800 */
[----:B------:R-:W-:-:S03]  /*62380*/  IADD3.X R16, R16, UR9, RZ, P5, !PT ;  /* 0x0000000910107c10 */ /* 0x000fc6000affe4ff */
[----:B------:R1:W-:Y:S04]  /*62390*/  STL [R1+0x14e0], R10 ;  /* 0x0014e00a01007387 */ /* 0x0003e80000100800 */
[----:B------:R1:W-:Y:S01]  /*623a0*/  STL [R1+0x14dc], R16 ;  /* 0x0014dc1001007387 */ /* 0x0003e20000100800 */
[----:B------:R-:W-:-:S03]  /*623b0*/  MOV R9, R19 ;  /* 0x0000001300097202 */ /* 0x000fc60000000f00 */
[----:B------:R-:W2:Y:S04]  /*623c0*/  LDL.LU R47, [R1+0x16c4] ;  /* 0x0016c400012f7983 */ /* 0x000ea80000300800 */
        /* <DEDUP_REMOVED lines=9> */
[----:B------:R-:W-:-:S03]  /*62460*/  IADD3 R41, P5, R41, UR16, RZ ;  /* 0x0000001029297c10 */ /* 0x000fc6000ffbe0ff */
[----:B------:R1:W-:Y:S04]  /*62470*/  STL [R1+0x15c8], R11 ;  /* 0x0015c80b01007387 */ /* 0x0003e80000100800 */
[----:B------:R1:W-:Y:S01]  /*62480*/  LDGSTS.E [R3+0xbb80], desc[UR14][R8.64], P0 ;  /* 0x0bb8000008037fae */ /* 0x0003e2000812184e */
[----:B---3--:R-:W-:-:S05]  /*62490*/  IADD3.X R17, R17, UR9, RZ, P4, !PT ;  /* 0x0000000911117c10 */ /* 0x008fca000a7fe4ff */
[----:B------:R3:W-:Y:S01]  /*624a0*/  STL [R1+0x15c4], R17 ;  /* 0x0015c41101007387 */ /* 0x0007e20000100800 */
[----:B------:R-:W-:Y:S01]  /*624b0*/  IADD3.X R45, R45, UR9, RZ, P5, !PT ;  /* 0x000000092d2d7c10 */ /* 0x000fe2000affe4ff */
[----:B-1----:R-:W-:Y:S02]  /*624c0*/  IMAD.MOV.U32 R8, RZ, RZ, R11 ;  /* 0x000000ffff087224 */ /* 0x002fe400078e000b */
[----:B------:R1:W-:Y:S04]  /*624d0*/  STL [R1+0x15d0], R41 ;  /* 0x0015d02901007387 */ /* 0x0003e80000100800 */
[----:B------:R-:W2:Y:S01]  /*624e0*/  LDL.LU R11, [R1+0x16d4] ;  /* 0x0016d400010b7983 */ /* 0x000ea20000300800 */
[----:B------:R-:W-:-:S03]  /*624f0*/  MOV R9, R17 ;  /* 0x0000001100097202 */ /* 0x000fc60000000f00 */
[----:B------:R2:W-:Y:S04]  /*62500*/  STL [R1+0x15cc], R45 ;  /* 0x0015cc2d01007387 */ /* 0x0005e80000100800 */
[----:B---3--:R-:W3:Y:S04]  /*62510*/  LDL.LU R17, [R1+0x16dc] ;  /* 0x0016dc0001117983 */ /* 0x008ee80000300800 */
[----:B------:R1:W-:Y:S04]  /*62520*/  LDGSTS.E [R3+0xca00], desc[UR14][R8.64], P1 ;  /* 0x0ca0000008037fae */ /* 0x0003e8000892184e */
[----:B------:R-:W3:Y:S01]  /*62530*/  LDL.LU R60, [R1+0x17c8] ;  /* 0x0017c800013c7983 */ /* 0x000ee20000300800 */
[----:B----4-:R-:W-:Y:S01]  /*62540*/  IADD3 R43, P4, R43, UR16, RZ ;  /* 0x000000102b2b7c10 */ /* 0x010fe2000ff9e0ff */
[----:B-1----:R-:W-:Y:S01]  /*62550*/  IMAD.MOV.U32 R8, RZ, RZ, R41 ;  /* 0x000000ffff087224 */ /* 0x002fe200078e0029 */
[----:B------:R-:W-:Y:S01]  /*62560*/  MOV R9, R45 ;  /* 0x0000002d00097202 */ /* 0x000fe20000000f00 */
        /* <DEDUP_REMOVED lines=8> */
[----:B-1----:R-:W-:-:S03]  /*625f0*/  IMAD.MOV.U32 R8, RZ, RZ, R43 ;  /* 0x000000ffff087224 */ /* 0x002fc600078e002b */
[----:B------:R-:W4:Y:S01]  /*62600*/  LDL.LU R61, [R1+0x17c4] ;  /* 0x0017c400013d7983 */ /* 0x000f220000300800 */
[----:B------:R-:W-:-:S03]  /*62610*/  MOV R9, R44 ;  /* 0x0000002c00097202 */ /* 0x000fc60000000f00 */
[----:B------:R1:W-:Y:S04]  /*62620*/  STL [R1+0x15dc], R42 ;  /* 0x0015dc2a01007387 */ /* 0x0003e80000100800 */
[----:B------:R-:W4:Y:S04]  /*62630*/  LDL.LU R45, [R1+0x17cc] ;  /* 0x0017cc00012d7983 */ /* 0x000f280000300800 */
[----:B--2---:R-:W2:Y:S04]  /*62640*/  LDL.LU R44, [R1+0x17d4] ;  /* 0x0017d400012c7983 */ /* 0x004ea80000300800 */
[----:B------:R-:W2:Y:S04]  /*62650*/  LDL.LU R43, [R1+0x17d8] ;  /* 0x0017d800012b7983 */ /* 0x000ea80000300800 */
[----:B------:R1:W-:Y:S02]  /*62660*/  LDGSTS.E [R3+0xcb00], desc[UR14][R8.64], P3 ;  /* 0x0cb0000008037fae */ /* 0x0003e4000992184e */
[----:B-1----:R-:W-:Y:S01]  /*62670*/  MOV R9, R42 ;  /* 0x0000002a00097202 */ /* 0x002fe20000000f00 */
[----:B------:R-:W-:Y:S01]  /*62680*/  IMAD.MOV.U32 R8, RZ, RZ, R40 ;  /* 0x000000ffff087224 */ /* 0x000fe200078e0028 */
[----:B------:R-:W2:Y:S04]  /*62690*/  LDL.LU R42, [R1+0x17dc] ;  /* 0x0017dc00012a7983 */ /* 0x000ea80000300800 */
[----:B------:R-:W2:Y:S04]  /*626a0*/  LDL.LU R40, [R1+0x17e0] ;  /* 0x0017e00001287983 */ /* 0x000ea80000300800 */
        /* <DEDUP_REMOVED lines=10> */
[----:B------:R-:W-:Y:S01]  /*62750*/  IADD3 R10, P4, R10, UR16, RZ ;  /* 0x000000100a0a7c10 */ /* 0x000fe2000ff9e0ff */
        /* <DEDUP_REMOVED lines=11> */
[----:B---3--:R-:W-:-:S03]  /*62810*/  IADD3.X R17, R17, UR9, RZ, P5, !PT ;  /* 0x0000000911117c10 */ /* 0x008fc6000affe4ff */
[----:B------:R-:W-:Y:S04]  /*62820*/  STL [R1+0x16e0], R16 ;  /* 0x0016e01001007387 */ /* 0x000fe80000100800 */
[----:B------:R3:W-:Y:S04]  /*62830*/  LDGSTS.E [R3+0xdb00], desc[UR14][R8.64], P3 ;  /* 0x0db0000008037fae */ /* 0x0007e8000992184e */
[----:B-1----:R-:W2:Y:S04]  /*62840*/  LDL.LU.64 R10, [R1+0x4b8] ;  /* 0x0004b800010a7983 */ /* 0x002ea80000300a00 */
[----:B------:R1:W-:Y:S01]  /*62850*/  STL [R1+0x16dc], R17 ;  /* 0x0016dc1101007387 */ /* 0x0003e20000100800 */
[----:B---3--:R-:W-:Y:S01]  /*62860*/  IMAD.MOV.U32 R8, RZ, RZ, R16 ;  /* 0x000000ffff087224 */ /* 0x008fe200078e0010 */
[----:B------:R-:W-:-:S02]  /*62870*/  MOV R9, R17 ;  /* 0x0000001100097202 */ /* 0x000fc40000000f00 */
[----:B-1----:R-:W3:Y:S04]  /*62880*/  LDL.LU.64 R16, [R1+0x4b0] ;  /* 0x0004b00001107983 */ /* 0x002ee80000300a00 */
[----:B------:R-:W3:Y:S01]  /*62890*/  LDL.LU.64 R18, [R1+0x4a8] ;  /* 0x0004a80001127983 */ /* 0x000ee20000300a00 */
[----:B------:R-:W-:-:S03]  /*628a0*/  IADD3 R60, P4, R60, UR16, RZ ;  /* 0x000000103c3c7c10 */ /* 0x000fc6000ff9e0ff */
[----:B------:R-:W3:Y:S01]  /*628b0*/  LDL.LU.64 R46, [R1+0x4a0] ;  /* 0x0004a000012e7983 */ /* 0x000ee20000300a00 */
[----:B----4-:R-:W-:-:S03]  /*628c0*/  IADD3 R41, P5, R41, UR16, RZ ;  /* 0x0000001029297c10 */ /* 0x010fc6000ffbe0ff */
[----:B------:R1:W-:Y:S04]  /*628d0*/  LDGSTS.E [R3+0xdb80], desc[UR14][R8.64], P0 ;  /* 0x0db8000008037fae */ /* 0x0003e8000812184e */
[----:B------:R-:W-:Y:S01]  /*628e0*/  STL [R1+0x17c8], R60 ;  /* 0x0017c83c01007387 */ /* 0x000fe20000100800 */
[----:B------:R-:W-:Y:S01]  /*628f0*/  IADD3.X R61, R61, UR9, RZ, P4, !PT ;  /* 0x000000093d3d7c10 */ /* 0x000fe2000a7fe4ff */
[----:B-1----:R-:W-:-:S03]  /*62900*/  IMAD.MOV.U32 R8, RZ, RZ, R60 ;  /* 0x000000ffff087224 */ /* 0x002fc600078e003c */
[----:B------:R-:W-:Y:S01]  /*62910*/  MOV R9, R61 ;  /* 0x0000003d00097202 */ /* 0x000fe20000000f00 */
[----:B------:R-:W-:Y:S01]  /*62920*/  STL [R1+0x17c4], R61 ;  /* 0x0017c43d01007387 */ /* 0x000fe20000100800 */
[----:B------:R-:W-:-:S03]  /*62930*/  IADD3.X R45, R45, UR9, RZ, P5, !PT ;  /* 0x000000092d2d7c10 */ /* 0x000fc6000affe4ff */
[----:B------:R1:W-:Y:S04]  /*62940*/  STL [R1+0x17d0], R41 ;  /* 0x0017d02901007387 */ /* 0x0003e80000100800 */
[----:B------:R4:W-:Y:S01]  /*62950*/  LDGSTS.E [R3+0xea00], desc[UR14][R8.64], P1 ;  /* 0x0ea0000008037fae */ /* 0x0009e2000892184e */
[----:B--2---:R-:W-:-:S03]  /*62960*/  IADD3 R43, P4, R43, UR16, RZ ;  /* 0x000000102b2b7c10 */ /* 0x004fc6000ff9e0ff */
[----:B------:R2:W-:Y:S01]  /*62970*/  STL [R1+0x17cc], R45 ;  /* 0x0017cc2d01007387 */ /* 0x0005e20000100800 */
[----:B------:R-:W-:Y:S01]  /*62980*/  IADD3.X R44, R44, UR9, RZ, P4, !PT ;  /* 0x000000092c2c7c10 */ /* 0x000fe2000a7fe4ff */
[----:B----4-:R-:W-:Y:S02]  /*62990*/  IMAD.MOV.U32 R8, RZ, RZ, R41 ;  /* 0x000000ffff087224 */ /* 0x010fe400078e0029 */
[----:B-1----:R-:W4:Y:S01]  /*629a0*/  LDL.LU R41, [R1+0x9e8] ;  /* 0x0009e80001297983 */ /* 0x002f220000300800 */
[----:B------:R-:W-:-:S03]  /*629b0*/  MOV R9, R45 ;  /* 0x0000002d00097202 */ /* 0x000fc60000000f00 */
[----:B------:R-:W4:Y:S04]  /*629c0*/  LDL.LU R61, [R1+0x9f0] ;  /* 0x0009f000013d7983 */ /* 0x000f280000300800 */
[----:B------:R-:W-:Y:S01]  /*629d0*/  STL [R1+0x17d8], R43 ;  /* 0x0017d82b01007387 */ /* 0x000fe20000100800 */
[----:B------:R-:W-:-:S03]  /*629e0*/  IADD3 R40, P5, R40, UR16, RZ ;  /* 0x0000001028287c10 */ /* 0x000fc6000ffbe0ff */
[----:B------:R1:W-:Y:S01]  /*629f0*/  STL [R1+0x17d4], R44 ;  /* 0x0017d42c01007387 */ /* 0x0003e20000100800 */
[----:B------:R-:W-:-:S03]  /*62a00*/  IADD3.X R42, R42, UR9, RZ, P5, !PT ;  /* 0x000000092a2a7c10 */ /* 0x000fc6000affe4ff */
[----:B------:R1:W-:Y:S04]  /*62a10*/  STL [R1+0x17e0], R40 ;  /* 0x0017e02801007387 */ /* 0x0003e80000100800 */
[----:B--2---:R-:W2:Y:S04]  /*62a20*/  LDL.LU R45, [R1+0x9e4] ;  /* 0x0009e400012d7983 */ /* 0x004ea80000300800 */
[----:B------:R3:W-:Y:S04]  /*62a30*/  STL [R1+0x17dc], R42 ;  /* 0x0017dc2a01007387 */ /* 0x0007e80000100800 */
[----:B------:R-:W2:Y:S04]  /*62a40*/  LDL.LU R63, [R1+0x9ec] ;  /* 0x0009ec00013f7983 */ /* 0x000ea80000300800 */
[----:B------:R1:W-:Y:S02]  /*62a50*/  LDGSTS.E [R3+0xea80], desc[UR14][R8.64], P2 ;  /* 0x0ea8000008037fae */ /* 0x0003e4000912184e */
[----:B-1----:R-:W-:Y:S01]  /*62a60*/  IMAD.MOV.U32 R8, RZ, RZ, R43 ;  /* 0x000000ffff087224 */ /* 0x002fe200078e002b */
[----:B------:R-:W-:-:S02]  /*62a70*/  MOV R9, R44 ;  /* 0x0000002c00097202 */ /* 0x000fc40000000f00 */
[----:B------:R-:W2:Y:S04]  /*62a80*/  LDL.LU R44, [R1+0x9f4] ;  /* 0x0009f400012c7983 */ /* 0x000ea80000300800 */
[----:B------:R1:W-:Y:S04]  /*62a90*/  LDGSTS.E [R3+0xeb00], desc[UR14][R8.64], P3 ;  /* 0x0eb0000008037fae */ /* 0x0003e8000992184e */
[----:B------:R-:W2:Y:S04]  /*62aa0*/  LDL.LU R43, [R1+0x9f8] ;  /* 0x0009f800012b7983 */ /* 0x000ea80000300800 */
[----:B------:R-:W2:Y:S01]  /*62ab0*/  LDL.LU R60, [R1+0x9fc] ;  /* 0x0009fc00013c7983 */ /* 0x000ea20000300800 */
[----:B-1----:R-:W-:Y:S01]  /*62ac0*/  IMAD.MOV.U32 R8, RZ, RZ, R40 ;  /* 0x000000ffff087224 */ /* 0x002fe200078e0028 */
[----:B------:R-:W-:-:S02]  /*62ad0*/  MOV R9, R42 ;  /* 0x0000002a00097202 */ /* 0x000fc40000000f00 */
[----:B------:R-:W2:Y:S04]  /*62ae0*/  LDL.LU R40, [R1+0xa00] ;  /* 0x000a000001287983 */ /* 0x000ea80000300800 */
[----:B------:R1:W-:Y:S02]  /*62af0*/  LDGSTS.E [R3+0xeb80], desc[UR14][R8.64], P0 ;  /* 0x0eb8000008037fae */ /* 0x0003e4000812184e */
[----:B-1----:R-:W-:-:S04]  /*62b00*/  IADD3 R8, P4, R10, UR16, RZ ;  /* 0x000000100a087c10 */ /* 0x002fc8000ff9e0ff */
[----:B------:R-:W-:Y:S02]  /*62b10*/  IADD3.X R9, R11, UR9, RZ, P4, !PT ;  /* 0x000000090b097c10 */ /* 0x000fe4000a7fe4ff */
[----:B---3--:R-:W-:-:S03]  /*62b20*/  IADD3 R10, P4, R16, UR16, RZ ;  /* 0x00000010100a7c10 */ /* 0x008fc6000ff9e0ff */
        /* <DEDUP_REMOVED lines=14> */
[----:B------:R-:W3:Y:S04]  /*62c10*/  LDL.LU R18, [R1+0xae8] ;  /* 0x000ae80001127983 */ /* 0x000ee80000300800 */
[----:B------:R-:W3:Y:S04]  /*62c20*/  LDL.LU R46, [R1+0xaf0] ;  /* 0x000af000012e7983 */ /* 0x000ee80000300800 */
[----:B------:R-:W3:Y:S04]  /*62c30*/  LDL.LU R42, [R1+0xae4] ;  /* 0x000ae400012a7983 */ /* 0x000ee80000300800 */
[----:B------:R-:W3:Y:S04]  /*62c40*/  LDL.LU R47, [R1+0xaec] ;  /* 0x000aec00012f7983 */ /* 0x000ee80000300800 */
[----:B------:R3:W-:Y:S01]  /*62c50*/  LDGSTS.E [R3+0xfb80], desc[UR14][R70.64], P0 ;  /* 0x0fb8000046037fae */ /* 0x0007e2000812184e */
[----:B----4-:R-:W-:-:S02]  /*62c60*/  IADD3 R41, P4, R41, UR16, RZ ;  /* 0x0000001029297c10 */ /* 0x010fc4000ff9e0ff */
[----:B------:R-:W-:-:S03]  /*62c70*/  IADD3 R61, P5, R61, UR16, RZ ;  /* 0x000000103d3d7c10 */ /* 0x000fc6000ffbe0ff */
[----:B------:R4:W-:Y:S01]  /*62c80*/  STL [R1+0x9e8], R41 ;  /* 0x0009e82901007387 */ /* 0x0009e20000100800 */
[----:B-1----:R-:W-:Y:S02]  /*62c90*/  MOV R8, R41 ;  /* 0x0000002900087202 */ /* 0x002fe40000000f00 */
[----:B--2---:R-:W-:-:S05]  /*62ca0*/  IADD3.X R45, R45, UR9, RZ, P4, !PT ;  /* 0x000000092d2d7c10 */ /* 0x004fca000a7fe4ff */
[----:B------:R1:W-:Y:S01]  /*62cb0*/  STL [R1+0x9e4], R45 ;  /* 0x0009e42d01007387 */ /* 0x0003e20000100800 */
[----:B------:R-:W-:-:S03]  /*62cc0*/  IADD3.X R63, R63, UR9, RZ, P5, !PT ;  /* 0x000000093f3f7c10 */ /* 0x000fc6000affe4ff */
[----:B------:R-:W-:Y:S04]  /*62cd0*/  STL [R1+0x9f0], R61 ;  /* 0x0009f03d01007387 */ /* 0x000fe80000100800 */
[----:B---3--:R-:W2:Y:S04]  /*62ce0*/  LDL.LU R11, [R1+0xaf8] ;  /* 0x000af800010b7983 */ /* 0x008ea80000300800 */
[----:B------:R-:W-:Y:S04]  /*62cf0*/  STL [R1+0x9ec], R63 ;  /* 0x0009ec3f01007387 */ /* 0x000fe80000100800 */
[----:B------:R-:W3:Y:S04]  /*62d00*/  LDL.LU R16, [R1+0xb00] ;  /* 0x000b000001107983 */ /* 0x000ee80000300800 */
[----:B----4-:R-:W4:Y:S01]  /*62d10*/  LDL.LU R41, [R1+0xaf4] ;  /* 0x000af40001297983 */ /* 0x010f220000300800 */
[----:B------:R-:W-:-:S03]  /*62d20*/  IMAD.MOV.U32 R9, RZ, RZ, R45 ;  /* 0x000000ffff097224 */ /* 0x000fc600078e002d */
[----:B-1----:R-:W4:Y:S01]  /*62d30*/  LDL.LU R45, [R1+0xafc] ;  /* 0x000afc00012d7983 */ /* 0x002f220000300800 */
[----:B------:R-:W-:-:S03]  /*62d40*/  VIADD R3, R68, UR12 ;  /* 0x0000000c44037c36 */ /* 0x000fc60008000000 */
[----:B------:R-:W4:Y:S01]  /*62d50*/  LDL.LU R17, [R1+0xbe8] ;  /* 0x000be80001117983 */ /* 0x000f220000300800 */
[----:B------:R-:W-:-:S03]  /*62d60*/  IADD3 R43, P4, R43, UR16, RZ ;  /* 0x000000102b2b7c10 */ /* 0x000fc6000ff9e0ff */
[----:B------:R1:W-:Y:S01]  /*62d70*/  LDGSTS.E [R3+0xc00], desc[UR14][R8.64], P1 ;  /* 0x00c0000008037fae */ /* 0x0003e2000892184e */
[----:B------:R-:W-:-:S03]  /*62d80*/  IADD3.X R44, R44, UR9, RZ, P4, !PT ;  /* 0x000000092c2c7c10 */ /* 0x000fc6000a7fe4ff */
[----:B------:R-:W4:Y:S01]  /*62d90*/  LDL.LU R19, [R1+0xbf0] ;  /* 0x000bf00001137983 */ /* 0x000f220000300800 */
[----:B------:R-:W-:Y:S02]  /*62da0*/  IADD3 R40, P5, R40, UR16, RZ ;  /* 0x0000001028287c10 */ /* 0x000fe4000ffbe0ff */
[----:B-1----:R-:W-:Y:S01]  /*62db0*/  MOV R8, R61 ;  /* 0x0000003d00087202 */ /* 0x002fe20000000f00 */
[----:B------:R-:W-:Y:S01]  /*62dc0*/  IMAD.MOV.U32 R9, RZ, RZ, R63 ;  /* 0x000000ffff097224 */ /* 0x000fe200078e003f */
        /* <DEDUP_REMOVED lines=26> */
[----:B-1----:R-:W4:Y:S04]  /*62f70*/  LDL.LU R42, [R1+0xbf4] ;  /* 0x000bf400012a7983 */ /* 0x002f280000300800 */
[----:B------:R-:W-:Y:S01]  /*62f80*/  STL [R1+0xaec], R47 ;  /* 0x000aec2f01007387 */ /* 0x000fe20000100800 */
[----:B------:R-:W-:Y:S01]  /*62f90*/  MOV R8, R46 ;  /* 0x0000002e00087202 */ /* 0x000fe20000000f00 */
[----:B------:R-:W-:-:S02]  /*62fa0*/  IMAD.MOV.U32 R9, RZ, RZ, R47 ;  /* 0x000000ffff097224 */ /* 0x000fc400078e002f */
[----:B------:R-:W4:Y:S04]  /*62fb0*/  LDL.LU R18, [R1+0xbfc] ;  /* 0x000bfc0001127983 */ /* 0x000f280000300800 */
[----:B------:R1:W-:Y:S01]  /*62fc0*/  LDGSTS.E [R3+0x1c80], desc[UR14][R8.64], P2 ;  /* 0x01c8000008037fae */ /* 0x0003e2000912184e */
[----:B--2---:R-:W-:-:S04]  /*62fd0*/  IADD3 R11, P4, R11, UR16, RZ ;  /* 0x000000100b0b7c10 */ /* 0x004fc8000ff9e0ff */
[----:B-1----:R-:W-:Y:S02]  /*62fe0*/  MOV R8, R11 ;  /* 0x0000000b00087202 */ /* 0x002fe40000000f00 */
[----:B---3--:R-:W-:Y:S02]  /*62ff0*/  IADD3 R16, P5, R16, UR16, RZ ;  /* 0x0000001010107c10 */ /* 0x008fe4000ffbe0ff */
[----:B----4-:R-:W-:Y:S01]  /*63000*/  IADD3.X R41, R41, UR9, RZ, P4, !PT ;  /* 0x0000000929297c10 */ /* 0x010fe2000a7fe4ff */
        /* <DEDUP_REMOVED lines=18> */
[----:B------:R1:W-:Y:S01]  /*63130*/  STL [R1+0xbe4], R43 ;  /* 0x000be42b01007387 */ /* 0x0003e20000100800 */
[----:B------:R-:W-:Y:S01]  /*63140*/  IADD3.X R44, R44, UR9, RZ, P5, !PT ;  /* 0x000000092c2c7c10 */ /* 0x000fe2000affe4ff */
[----:B-1----:R-:W-:Y:S01]  /*63150*/  IMAD.MOV.U32 R9, RZ, RZ, R43 ;  /* 0x000000ffff097224 */ /* 0x002fe200078e002b */
[----:B------:R-:W-:Y:S01]  /*63160*/  MOV R8, R17 ;  /* 0x0000001100087202 */ /* 0x000fe20000000f00 */
[----:B------:R-:W-:Y:S04]  /*63170*/  STL [R1+0xbf0], R19 ;  /* 0x000bf01301007387 */ /* 0x000fe80000100800 */
[----:B------:R-:W2:Y:S04]  /*63180*/  LDL.LU R43, [R1+0xcf8] ;  /* 0x000cf800012b7983 */ /* 0x000ea80000300800 */
[----:B------:R1:W-:Y:S04]  /*63190*/  STL [R1+0xbec], R44 ;  /* 0x000bec2c01007387 */ /* 0x0003e80000100800 */
[----:B------:R1:W-:Y:S04]  /*631a0*/  LDGSTS.E [R3+0x2c00], desc[UR14][R8.64], P1 ;  /* 0x02c0000008037fae */ /* 0x0003e8000892184e */
[----:B------:R-:W2:Y:S01]  /*631b0*/  LDL.LU R17, [R1+0xd00] ;  /* 0x000d000001117983 */ /* 0x000ea20000300800 */
[----:B------:R-:W-:Y:S01]  /*631c0*/  IADD3 R40, P4, R40, UR16, RZ ;  /* 0x0000001028287c10 */ /* 0x000fe2000ff9e0ff */
[----:B-1----:R-:W-:-:S02]  /*631d0*/  IMAD.MOV.U32 R9, RZ, RZ, R44 ;  /* 0x000000ffff097224 */ /* 0x002fc400078e002c */
[----:B------:R-:W2:Y:S01]  /*631e0*/  LDL.LU R44, [R1+0xcf4] ;  /* 0x000cf400012c7983 */ /* 0x000ea20000300800 */
[----:B------:R-:W-:Y:S02]  /*631f0*/  MOV R8, R19 ;  /* 0x0000001300087202 */ /* 0x000fe40000000f00 */
[----:B------:R-:W-:Y:S01]  /*63200*/  IADD3 R10, P5, R10, UR16, RZ ;  /* 0x000000100a0a7c10 */ /* 0x000fe2000ffbe0ff */
[----:B------:R-:W2:Y:S04]  /*63210*/  LDL.LU R19, [R1+0xcfc] ;  /* 0x000cfc0001137983 */ /* 0x000ea80000300800 */
[----:B------:R1:W-:Y:S04]  /*63220*/  STL [R1+0xbf8], R40 ;  /* 0x000bf82801007387 */ /* 0x0003e80000100800 */
[----:B------:R1:W-:Y:S02]  /*63230*/  LDGSTS.E [R3+0x2c80], desc[UR14][R8.64], P2 ;  /* 0x02c8000008037fae */ /* 0x0003e4000912184e */
        /* <DEDUP_REMOVED lines=100> */
[----:B--2---:R-:W-:Y:S01]  /*63880*/  IMAD.MOV.U32 R9, RZ, RZ, R44 ;  /* 0x000000ffff097224 */ /* 0x004fe200078e002c */
[----:B------:R-:W-:-:S02]  /*63890*/  IADD3 R17, P4, R17, UR16, RZ ;  /* 0x0000001011117c10 */ /* 0x000fc4000ff9e0ff */
[----:B-1----:R-:W2:Y:S01]  /*638a0*/  LDL.LU R44, [R1+0xff4] ;  /* 0x000ff400012c7983 */ /* 0x002ea20000300800 */
[----:B------:R-:W-:Y:S02]  /*638b0*/  MOV R8, R16 ;  /* 0x0000001000087202 */ /* 0x000fe40000000f00 */
[----:B------:R-:W-:Y:S01]  /*638c0*/  IADD3 R19, P5, R19, UR16, RZ ;  /* 0x0000001013137c10 */ /* 0x000fe2000ffbe0ff */
[----:B------:R-:W2:Y:S04]  /*638d0*/  LDL.LU R16, [R1+0xffc] ;  /* 0x000ffc0001107983 */ /* 0x000ea80000300800 */
        /* <DEDUP_REMOVED lines=32> */
[----:B-1----:R-:W-:-:S02]  /*63ae0*/  MOV R8, R10 ;  /* 0x0000000a00087202 */ /* 0x002fc40000000f00 */
[----:B----4-:R-:W-:Y:S01]  /*63af0*/  IADD3 R43, P4, R43, UR16, RZ ;  /* 0x000000102b2b7c10 */ /* 0x010fe2000ff9e0ff */
[----:B------:R-:W-:Y:S01]  /*63b00*/  IMAD.MOV.U32 R9, RZ, RZ, R18 ;  /* 0x000000ffff097224 */ /* 0x000fe200078e0012 */
[----:B---3--:R-:W3:Y:S04]  /*63b10*/  LDL.LU R10, [R1+0x11e8] ;  /* 0x0011e800010a7983 */ /* 0x008ee80000300800 */
[----:B------:R-:W4:Y:S01]  /*63b20*/  LDL.LU R18, [R1+0x11f0] ;  /* 0x0011f00001127983 */ /* 0x000f220000300800 */
[----:B------:R-:W-:-:S03]  /*63b30*/  IADD3 R11, P5, R11, UR16, RZ ;  /* 0x000000100b0b7c10 */ /* 0x000fc6000ffbe0ff */
[----:B------:R1:W-:Y:S01]  /*63b40*/  STL [R1+0xff8], R43 ;  /* 0x000ff82b01007387 */ /* 0x0003e20000100800 */
[----:B--2---:R-:W-:-:S03]  /*63b50*/  IADD3.X R44, R44, UR9, RZ, P4, !PT ;  /* 0x000000092c2c7c10 */ /* 0x004fc6000a7fe4ff */
[----:B------:R2:W-:Y:S01]  /*63b60*/  LDGSTS.E [R3+0x6c80], desc[UR14][R8.64], P2 ;  /* 0x06c8000008037fae */ /* 0x0005e2000912184e */
[----:B------:R-:W-:-:S03]  /*63b70*/  IADD3.X R16, R16, UR9, RZ, P5, !PT ;  /* 0x0000000910107c10 */ /* 0x000fc6000affe4ff */
        /* <DEDUP_REMOVED lines=31> */
[----:B------:R1:W-:Y:S01]  /*63d70*/  LDGSTS.E [R3+0x7c80], desc[UR14][R8.64], P2 ;  /* 0x07c8000008037fae */ /* 0x0003e2000912184e */
[----:B------:R-:W-:-:S02]  /*63d80*/  IADD3.X R41, R41, UR9, RZ, P4, !PT ;  /* 0x0000000929297c10 */ /* 0x000fc4000a7fe4ff */
        /* <DEDUP_REMOVED lines=54> */
[----:B------:R1:W-:Y:S01]  /*640f0*/  STL [R1+0x12e8], R41 ;  /* 0x0012e82901007387 */ /* 0x0003e20000100800 */
[----:B------:R-:W-:-:S03]  /*64100*/  IADD3.X R42, R42, UR9, RZ, P5, !PT ;  /* 0x000000092a2a7c10 */ /* 0x000fc6000affe4ff */
[----:B------:R1:W-:Y:S04]  /*64110*/  LDGSTS.E [R3+0x8d80], desc[UR14][R8.64], P0 ;  /* 0x08d8000008037fae */ /* 0x0003e8000812184e */
[----:B------:R1:W-:Y:S04]  /*64120*/  STL [R1+0x12e4], R45 ;  /* 0x0012e42d01007387 */ /* 0x0003e80000100800 */
[----:B------:R3:W-:Y:S01]  /*64130*/  STL [R1+0x12f0], R40 ;  /* 0x0012f02801007387 */ /* 0x0007e20000100800 */
[----:B-1----:R-:W-:-:S03]  /*64140*/  MOV R8, R41 ;  /* 0x0000002900087202 */ /* 0x002fc60000000f00 */
[----:B------:R-:W2:Y:S01]  /*64150*/  LDL.LU R41, [R1+0x13f4] ;  /* 0x0013f40001297983 */ /* 0x000ea20000300800 */
[----:B------:R-:W-:-:S03]  /*64160*/  IMAD.MOV.U32 R9, RZ, RZ, R45 ;  /* 0x000000ffff097224 */ /* 0x000fc600078e002d */
[----:B------:R1:W-:Y:S04]  /*64170*/  STL [R1+0x12ec], R42 ;  /* 0x0012ec2a01007387 */ /* 0x0003e80000100800 */
[----:B------:R-:W2:Y:S04]  /*64180*/  LDL.LU R45, [R1+0x13fc] ;  /* 0x0013fc00012d7983 */ /* 0x000ea80000300800 */
[----:B------:R1:W-:Y:S01]  /*64190*/  LDGSTS.E [R3+0x9c00], desc[UR14][R8.64], P1 ;  /* 0x09c0000008037fae */ /* 0x0003e2000892184e */
[----:B---3--:R-:W-:Y:S01]  /*641a0*/  IADD3 R43, P4, R43, UR16, RZ ;  /* 0x000000102b2b7c10 */ /* 0x008fe2000ff9e0ff */
[----:B-1----:R-:W-:Y:S01]  /*641b0*/  IMAD.MOV.U32 R9, RZ, RZ, R42 ;  /* 0x000000ffff097224 */ /* 0x002fe200078e002a */
[----:B------:R-:W-:-:S02]  /*641c0*/  MOV R8, R40 ;  /* 0x0000002800087202 */ /* 0x000fc40000000f00 */
[----:B------:R-:W3:Y:S01]  /*641d0*/  LDL.LU R40, [R1+0x14e8] ;  /* 0x0014e80001287983 */ /* 0x000ee20000300800 */
[----:B----4-:R-:W-:-:S03]  /*641e0*/  IADD3 R10, P5, R10, UR16, RZ ;  /* 0x000000100a0a7c10 */ /* 0x010fc6000ffbe0ff */
        /* <DEDUP_REMOVED lines=28> */
[----:B------:R-:W2:Y:S04]  /*643b0*/  LDL.LU R19, [R1+0x14f4] ;  /* 0x0014f40001137983 */ /* 0x000ea80000300800 */
[----:B------:R-:W-:Y:S04]  /*643c0*/  STL [R1+0x13ec], R47 ;  /* 0x0013ec2f01007387 */ /* 0x000fe80000100800 */
[----:B------:R-:W2:Y:S01]  /*643d0*/  LDL.LU R16, [R1+0x14fc] ;  /* 0x0014fc0001107983 */ /* 0x000ea20000300800 */
[----:B------:R-:W-:Y:S01]  /*643e0*/  IADD3 R11, P4, R11, UR16, RZ ;  /* 0x000000100b0b7c10 */ /* 0x000fe2000ff9e0ff */
[----:B-1----:R-:W-:Y:S01]  /*643f0*/  IMAD.MOV.U32 R9, RZ, RZ, R47 ;  /* 0x000000ffff097224 */ /* 0x002fe200078e002f */
[----:B------:R-:W-:-:S02]  /*64400*/  MOV R8, R46 ;  /* 0x0000002e00087202 */ /* 0x000fc40000000f00 */
[----:B------:R-:W-:Y:S01]  /*64410*/  IADD3 R17, P5, R17, UR16, RZ ;  /* 0x0000001011117c10 */ /* 0x000fe2000ffbe0ff */
[----:B------:R1:W-:Y:S04]  /*64420*/  STL [R1+0x13f8], R11 ;  /* 0x0013f80b01007387 */ /* 0x0003e80000100800 */
[----:B------:R1:W-:Y:S02]  /*64430*/  LDGSTS.E [R3+0xac80], desc[UR14][R8.64], P2 ;  /* 0x0ac8000008037fae */ /* 0x0003e4000912184e */
[----:B-1----:R-:W-:Y:S02]  /*64440*/  MOV R8, R11 ;  /* 0x0000000b00087202 */ /* 0x002fe40000000f00 */
[----:B------:R-:W-:-:S05]  /*64450*/  IADD3.X R41, R41, UR9, RZ, P4, !PT ;  /* 0x0000000929297c10 */ /* 0x000fca000a7fe4ff */
[----:B------:R-:W-:Y:S01]  /*64460*/  IMAD.MOV.U32 R9, RZ, RZ, R41 ;  /* 0x000000ffff097224 */ /* 0x000fe200078e0029 */
[----:B------:R1:W-:Y:S01]  /*64470*/  STL [R1+0x13f4], R41 ;  /* 0x0013f42901007387 */ /* 0x0003e20000100800 */
[----:B------:R-:W-:-:S03]  /*64480*/  IADD3.X R45, R45, UR9, RZ, P5, !PT ;  /* 0x000000092d2d7c10 */ /* 0x000fc6000affe4ff */
[----:B------:R1:W-:Y:S04]  /*64490*/  STL [R1+0x1400], R17 ;  /* 0x0014001101007387 */ /* 0x0003e80000100800 */
[----:B------:R-:W2:Y:S04]  /*644a0*/  LDL.LU R11, [R1+0x15e8] ;  /* 0x0015e800010b7983 */ /* 0x000ea80000300800 */
[----:B------:R3:W-:Y:S04]  /*644b0*/  STL [R1+0x13fc], R45 ;  /* 0x0013fc2d01007387 */ /* 0x0007e80000100800 */
[----:B------:R3:W-:Y:S04]  /*644c0*/  LDGSTS.E [R3+0xad00], desc[UR14][R8.64], P3 ;  /* 0x0ad0000008037fae */ /* 0x0007e8000992184e */
[----:B-1----:R-:W2:Y:S01]  /*644d0*/  LDL.LU R41, [R1+0x15f0] ;  /* 0x0015f00001297983 */ /* 0x002ea20000300800 */
[----:B---3--:R-:W-:-:S03]  /*644e0*/  MOV R8, R17 ;  /* 0x0000001100087202 */ /* 0x008fc60000000f00 */
[----:B------:R-:W3:Y:S01]  /*644f0*/  LDL.LU R17, [R1+0x15e4] ;  /* 0x0015e40001117983 */ /* 0x000ee20000300800 */
[----:B------:R-:W-:-:S03]  /*64500*/  IMAD.MOV.U32 R9, RZ, RZ, R45 ;  /* 0x000000ffff097224 */ /* 0x000fc600078e002d */
[----:B------:R-:W3:Y:S01]  /*64510*/  LDL.LU R45, [R1+0x15ec] ;  /* 0x0015ec00012d7983 */ /* 0x000ee20000300800 */
[----:B------:R-:W-:Y:S02]  /*64520*/  IADD3 R40, P4, R40, UR16, RZ ;  /* 0x0000001028287c10 */ /* 0x000fe4000ff9e0ff */
[----:B----4-:R-:W-:Y:S01]  /*64530*/  IADD3 R42, P5, R42, UR16, RZ ;  /* 0x000000102a2a7c10 */ /* 0x010fe2000ffbe0ff */
        /* <DEDUP_REMOVED lines=15> */
[----:B------:R-:W-:Y:S02]  /*64630*/  IADD3 R10, P5, R10, UR16, RZ ;  /* 0x000000100a0a7c10 */ /* 0x000fe4000ffbe0ff */
[----:B------:R-:W-:Y:S02]  /*64640*/  MOV R8, R42 ;  /* 0x0000002a00087202 */ /* 0x000fe40000000f00 */
[----:B------:R-:W2:Y:S04]  /*64650*/  LDL.LU R42, [R1+0x15fc] ;  /* 0x0015fc00012a7983 */ /* 0x000ea80000300800 */
[----:B------:R-:W-:Y:S04]  /*64660*/  STL [R1+0x14f8], R18 ;  /* 0x0014f81201007387 */ /* 0x000fe80000100800 */
[----:B------:R1:W-:Y:S02]  /*64670*/  LDGSTS.E [R3+0xbc80], desc[UR14][R8.64], P2 ;  /* 0x0bc8000008037fae */ /* 0x0003e4000912184e */
        /* <DEDUP_REMOVED lines=14> */
[----:B------:R-:W2:Y:S04]  /*64760*/  LDL.LU R10, [R1+0x16f8] ;  /* 0x0016f800010a7983 */ /* 0x000ea80000300800 */
[----:B------:R-:W2:Y:S01]  /*64770*/  LDL.LU R16, [R1+0x1700] ;  /* 0x0017000001107983 */ /* 0x000ea20000300800 */
[----:B------:R-:W-:-:S03]  /*64780*/  IADD3 R11, P4, R11, UR16, RZ ;  /* 0x000000100b0b7c10 */ /* 0x000fc6000ff9e0ff */
[----:B------:R1:W-:Y:S04]  /*64790*/  LDGSTS.E [R3+0xbd80], desc[UR14][R8.64], P0 ;  /* 0x0bd8000008037fae */ /* 0x0003e8000812184e */
[----:B------:R3:W-:Y:S01]  /*647a0*/  STL [R1+0x15e8], R11 ;  /* 0x0015e80b01007387 */ /* 0x0007e20000100800 */
[----:B------:R-:W-:Y:S02]  /*647b0*/  IADD3 R41, P5, R41, UR16, RZ ;  /* 0x0000001029297c10 */ /* 0x000fe4000ffbe0ff */
[----:B-1----:R-:W-:Y:S02]  /*647c0*/  MOV R8, R11 ;  /* 0x0000000b00087202 */ /* 0x002fe40000000f00 */
[----:B---3--:R-:W-:-:S05]  /*647d0*/  IADD3.X R17, R17, UR9, RZ, P4, !PT ;  /* 0x0000000911117c10 */ /* 0x008fca000a7fe4ff */
[----:B------:R1:W-:Y:S01]  /*647e0*/  STL [R1+0x15e4], R17 ;  /* 0x0015e41101007387 */ /* 0x0003e20000100800 */
[----:B------:R-:W-:-:S03]  /*647f0*/  IADD3.X R45, R45, UR9, RZ, P5, !PT ;  /* 0x000000092d2d7c10 */ /* 0x000fc6000affe4ff */
[----:B------:R3:W-:Y:S04]  /*64800*/  STL [R1+0x15f0], R41 ;  /* 0x0015f02901007387 */ /* 0x0007e80000100800 */
[----:B------:R-:W2:Y:S01]  /*64810*/  LDL.LU R11, [R1+0x16f4] ;  /* 0x0016f400010b7983 */ /* 0x000ea20000300800 */
[----:B------:R-:W-:-:S03]  /*64820*/  IMAD.MOV.U32 R9, RZ, RZ, R17 ;  /* 0x000000ffff097224 */ /* 0x000fc600078e0011 */
[----:B------:R2:W-:Y:S04]  /*64830*/  STL [R1+0x15ec], R45 ;  /* 0x0015ec2d01007387 */ /* 0x0005e80000100800 */
[----:B-1----:R-:W2:Y:S04]  /*64840*/  LDL.LU R17, [R1+0x16fc] ;  /* 0x0016fc0001117983 */ /* 0x002ea80000300800 */
[----:B------:R1:W-:Y:S04]  /*64850*/  LDGSTS.E [R3+0xcc00], desc[UR14][R8.64], P1 ;  /* 0x0cc0000008037fae */ /* 0x0003e8000892184e */
[----:B------:R-:W2:Y:S01]  /*64860*/  LDL.LU R46, [R1+0x17e8] ;  /* 0x0017e800012e7983 */ /* 0x000ea20000300800 */
[----:B----4-:R-:W-:-:S02]  /*64870*/  IADD3 R43, P4, R43, UR16, RZ ;  /* 0x000000102b2b7c10 */ /* 0x010fc4000ff9e0ff */
[----:B-1----:R-:W-:Y:S01]  /*64880*/  MOV R8, R41 ;  /* 0x0000002900087202 */ /* 0x002fe20000000f00 */
[----:B------:R-:W-:Y:S01]  /*64890*/  IMAD.MOV.U32 R9, RZ, RZ, R45 ;  /* 0x000000ffff097224 */ /* 0x000fe200078e002d */
[----:B---3--:R-:W3:Y:S01]  /*648a0*/  LDL.LU R41, [R1+0x17f0] ;  /* 0x0017f00001297983 */ /* 0x008ee20000300800 */
[----:B------:R-:W-:-:S03]  /*648b0*/  IADD3 R40, P5, R40, UR16, RZ ;  /* 0x0000001028287c10 */ /* 0x000fc6000ffbe0ff */
[----:B------:R-:W-:Y:S04]  /*648c0*/  STL [R1+0x15f8], R43 ;  /* 0x0015f82b01007387 */ /* 0x000fe80000100800 */
[----:B------:R1:W-:Y:S01]  /*648d0*/  LDGSTS.E [R3+0xcc80], desc[UR14][R8.64], P2 ;  /* 0x0cc8000008037fae */ /* 0x0003e2000912184e */
[----:B--2---:R-:W-:-:S05]  /*648e0*/  IADD3.X R44, R44, UR9, RZ, P4, !PT ;  /* 0x000000092c2c7c10 */ /* 0x004fca000a7fe4ff */
[----:B------:R2:W-:Y:S01]  /*648f0*/  STL [R1+0x15f4], R44 ;  /* 0x0015f42c01007387 */ /* 0x0005e20000100800 */
[----:B------:R-:W-:-:S03]  /*64900*/  IADD3.X R42, R42, UR9, RZ, P5, !PT ;  /* 0x000000092a2a7c10 */ /* 0x000fc6000affe4ff */
[----:B------:R-:W-:Y:S04]  /*64910*/  STL [R1+0x1600], R40 ;  /* 0x0016002801007387 */ /* 0x000fe80000100800 */
[----:B------:R-:W4:Y:S01]  /*64920*/  LDL.LU R47, [R1+0x17e4] ;  /* 0x0017e400012f7983 */ /* 0x000f220000300800 */
[----:B-1----:R-:W-:Y:S01]  /*64930*/  MOV R8, R43 ;  /* 0x0000002b00087202 */ /* 0x002fe20000000f00 */
[----:B------:R-:W-:Y:S02]  /*64940*/  IMAD.MOV.U32 R9, RZ, RZ, R44 ;  /* 0x000000ffff097224 */ /* 0x000fe400078e002c */
[----:B------:R1:W-:Y:S04]  /*64950*/  STL [R1+0x15fc], R42 ;  /* 0x0015fc2a01007387 */ /* 0x0003e80000100800 */
[----:B------:R-:W4:Y:S04]  /*64960*/  LDL.LU R45, [R1+0x17ec] ;  /* 0x0017ec00012d7983 */ /* 0x000f280000300800 */
[----:B--2---:R-:W2:Y:S04]  /*64970*/  LDL.LU R44, [R1+0x17f4] ;  /* 0x0017f400012c7983 */ /* 0x004ea80000300800 */
[----:B------:R1:W-:Y:S04]  /*64980*/  LDGSTS.E [R3+0xcd00], desc[UR14][R8.64], P3 ;  /* 0x0cd0000008037fae */ /* 0x0003e8000992184e */
[----:B------:R-:W2:Y:S01]  /*64990*/  LDL.LU R43, [R1+0x17f8] ;  /* 0x0017f800012b7983 */ /* 0x000ea20000300800 */
[----:B-1----:R-:W-:Y:S01]  /*649a0*/  MOV R8, R40 ;  /* 0x0000002800087202 */ /* 0x002fe20000000f00 */
[----:B------:R-:W-:-:S02]  /*649b0*/  IMAD.MOV.U32 R9, RZ, RZ, R42 ;  /* 0x000000ffff097224 */ /* 0x000fc400078e002a */
        /* <DEDUP_REMOVED lines=12> */
[----:B------:R-:W-:-:S02]  /*64a80*/  IADD3 R10, P4, R10, UR16, RZ ;  /* 0x000000100a0a7c10 */ /* 0x000fc4000ff9e0ff */
        /* <DEDUP_REMOVED lines=16> */
[----:B------:R-:W-:Y:S01]  /*64b90*/  MOV R8, R16 ;  /* 0x0000001000087202 */ /* 0x000fe20000000f00 */
[----:B------:R-:W-:-:S02]  /*64ba0*/  IMAD.MOV.U32 R9, RZ, RZ, R17 ;  /* 0x000000ffff097224 */ /* 0x000fc400078e0011 */
[----:B-1----:R-:W2:Y:S04]  /*64bb0*/  LDL.LU.64 R16, [R1+0x490] ;  /* 0x0004900001107983 */ /* 0x002ea80000300a00 */
[----:B------:R-:W2:Y:S04]  /*64bc0*/  LDL.LU.64 R18, [R1+0x488] ;  /* 0x0004880001127983 */ /* 0x000ea80000300a00 */
[----:B------:R-:W2:Y:S01]  /*64bd0*/  LDL.LU.64 R68, [R1+0x480] ;  /* 0x0004800001447983 */ /* 0x000ea20000300a00 */
[----:B------:R-:W-:Y:S02]  /*64be0*/  IADD3 R46, P4, R46, UR16, RZ ;  /* 0x000000102e2e7c10 */ /* 0x000fe4000ff9e0ff */
[----:B---3--:R-:W-:Y:S01]  /*64bf0*/  IADD3 R41, P5, R41, UR16, RZ ;  /* 0x0000001029297c10 */ /* 0x008fe2000ffbe0ff */
[----:B------:R1:W-:Y:S01]  /*64c00*/  LDGSTS.E [R3+0xdd80], desc[UR14][R8.64], P0 ;  /* 0x0dd8000008037fae */ /* 0x0003e2000812184e */
[----:B----4-:R-:W-:-:S02]  /*64c10*/  IADD3.X R47, R47, UR9, RZ, P4, !PT ;  /* 0x000000092f2f7c10 */ /* 0x010fc4000a7fe4ff */
[----:B-1----:R-:W-:-:S03]  /*64c20*/  MOV R8, R46 ;  /* 0x0000002e00087202 */ /* 0x002fc60000000f00 */
[----:B------:R-:W-:Y:S01]  /*64c30*/  IMAD.MOV.U32 R9, RZ, RZ, R47 ;  /* 0x000000ffff097224 */ /* 0x000fe200078e002f */
[----:B------:R-:W-:-:S04]  /*64c40*/  IADD3.X R45, R45, UR9, RZ, P5, !PT ;  /* 0x000000092d2d7c10 */ /* 0x000fc8000affe4ff */
[----:B------:R1:W-:Y:S04]  /*64c50*/  LDGSTS.E [R3+0xec00], desc[UR14][R8.64], P1 ;  /* 0x0ec0000008037fae */ /* 0x0003e8000892184e */
[----:B------:R3:W-:Y:S01]  /*64c60*/  STL [R1+0x17e8], R46 ;  /* 0x0017e82e01007387 */ /* 0x0007e20000100800 */
[----:B--2---:R-:W-:Y:S02]  /*64c70*/  IADD3 R43, P4, R43, UR16, RZ ;  /* 0x000000102b2b7c10 */ /* 0x004fe4000ff9e0ff */
[----:B-1----:R-:W-:Y:S01]  /*64c80*/  MOV R8, R41 ;  /* 0x0000002900087202 */ /* 0x002fe20000000f00 */
[----:B------:R-:W-:Y:S01]  /*64c90*/  IMAD.MOV.U32 R9, RZ, RZ, R45 ;  /* 0x000000ffff097224 */ /* 0x000fe200078e002d */
[----:B------:R-:W-:Y:S01]  /*64ca0*/  IADD3.X R44, R44, UR9, RZ, P4, !PT ;  /* 0x000000092c2c7c10 */ /* 0x000fe2000a7fe4ff */
[----:B------:R-:W-:Y:S04]  /*64cb0*/  STL [R1+0x17e4], R47 ;  /* 0x0017e42f01007387 */ /* 0x000fe80000100800 */
[----:B------:R1:W-:Y:S01]  /*64cc0*/  STL [R1+0x17f0], R41 ;  /* 0x0017f02901007387 */ /* 0x0003e20000100800 */
[----:B------:R-:W-:-:S03]  /*64cd0*/  IADD3 R40, P5, R40, UR16, RZ ;  /* 0x0000001028287c10 */ /* 0x000fc6000ffbe0ff */
[----:B------:R2:W-:Y:S01]  /*64ce0*/  STL [R1+0x17ec], R45 ;  /* 0x0017ec2d01007387 */ /* 0x0005e20000100800 */
[----:B------:R-:W-:-:S03]  /*64cf0*/  IADD3.X R42, R42, UR9, RZ, P5, !PT ;  /* 0x000000092a2a7c10 */ /* 0x000fc6000affe4ff */
[----:B------:R4:W-:Y:S04]  /*64d00*/  LDGSTS.E [R3+0xec80], desc[UR14][R8.64], P2 ;  /* 0x0ec8000008037fae */ /* 0x0009e8000912184e */
[----:B---3--:R-:W3:Y:S04]  /*64d10*/  LDL.LU R46, [R1+0xa08] ;  /* 0x000a0800012e7983 */ /* 0x008ee80000300800 */
[----:B-1----:R-:W3:Y:S01]  /*64d20*/  LDL.LU R41, [R1+0xa10] ;  /* 0x000a100001297983 */ /* 0x002ee20000300800 */
[----:B----4-:R-:W-:Y:S01]  /*64d30*/  MOV R8, R43 ;  /* 0x0000002b00087202 */ /* 0x010fe20000000f00 */
[----:B------:R-:W-:-:S02]  /*64d40*/  IMAD.MOV.U32 R9, RZ, RZ, R44 ;  /* 0x000000ffff097224 */ /* 0x000fc400078e002c */
[----:B------:R1:W-:Y:S04]  /*64d50*/  STL [R1+0x17f8], R43 ;  /* 0x0017f82b01007387 */ /* 0x0003e80000100800 */
[----:B------:R-:W-:Y:S04]  /*64d60*/  STL [R1+0x17f4], R44 ;  /* 0x0017f42c01007387 */ /* 0x000fe80000100800 */
[----:B------:R4:W-:Y:S04]  /*64d70*/  STL [R1+0x1800], R40 ;  /* 0x0018002801007387 */ /* 0x0009e80000100800 */
[----:B------:R1:W-:Y:S04]  /*64d80*/  LDGSTS.E [R3+0xed00], desc[UR14][R8.64], P3 ;  /* 0x0ed0000008037fae */ /* 0x0003e8000992184e */
[----:B------:R4:W-:Y:S04]  /*64d90*/  STL [R1+0x17fc], R42 ;  /* 0x0017fc2a01007387 */ /* 0x0009e80000100800 */
[----:B------:R-:W3:Y:S01]  /*64da0*/  LDL.LU R47, [R1+0xa04] ;  /* 0x000a0400012f7983 */ /* 0x000ee20000300800 */
[----:B-1----:R-:W-:Y:S01]  /*64db0*/  MOV R8, R40 ;  /* 0x0000002800087202 */ /* 0x002fe20000000f00 */
[----:B------:R-:W-:-:S02]  /*64dc0*/  IMAD.MOV.U32 R9, RZ, RZ, R42 ;  /* 0x000000ffff097224 */ /* 0x000fc400078e002a */
[----:B--2---:R-:W2:Y:S04]  /*64dd0*/  LDL.LU R45, [R1+0xa0c] ;  /* 0x000a0c00012d7983 */ /* 0x004ea80000300800 */
[----:B------:R1:W-:Y:S04]  /*64de0*/  LDGSTS.E [R3+0xed80], desc[UR14][R8.64], P0 ;  /* 0x0ed8000008037fae */ /* 0x0003e8000812184e */
[----:B------:R-:W2:Y:S04]  /*64df0*/  LDL.LU R43, [R1+0xa14] ;  /* 0x000a1400012b7983 */ /* 0x000ea80000300800 */
[----:B----4-:R-:W4:Y:S04]  /*64e00*/  LDL.LU R40, [R1+0xa18] ;  /* 0x000a180001287983 */ /* 0x010f280000300800 */
[----:B------:R-:W4:Y:S04]  /*64e10*/  LDL.LU R61, [R1+0xa1c] ;  /* 0x000a1c00013d7983 */ /* 0x000f280000300800 */
[----:B------:R-:W4:Y:S01]  /*64e20*/  LDL.LU R60, [R1+0xa20] ;  /* 0x000a2000013c7983 */ /* 0x000f220000300800 */
[----:B-1----:R-:W-:-:S04]  /*64e30*/  IADD3 R8, P4, R10, UR16, RZ ;  /* 0x000000100a087c10 */ /* 0x002fc8000ff9e0ff */
[----:B------:R-:W-:Y:S02]  /*64e40*/  IADD3.X R9, R11, UR9, RZ, P4, !PT ;  /* 0x000000090b097c10 */ /* 0x000fe4000a7fe4ff */
[----:B------:R-:W-:-:S03]  /*64e50*/  IADD3 R10, P4, R16, UR16, RZ ;  /* 0x00000010100a7c10 */ /* 0x000fc6000ff9e0ff */
[----:B------:R-:W-:Y:S01]  /*64e60*/  LDGSTS.E [R3+0xfc00], desc[UR14][R8.64], P1 ;  /* 0x0fc0000008037fae */ /* 0x000fe2000892184e */
[----:B------:R-:W-:Y:S02]  /*64e70*/  IADD3.X R11, R17, UR9, RZ, P4, !PT ;  /* 0x00000009110b7c10 */ /* 0x000fe4000a7fe4ff */
[----:B------:R-:W-:Y:S01]  /*64e80*/  IADD3 R16, P4, R18, UR16, RZ ;  /* 0x0000001012107c10 */ /* 0x000fe2000ff9e0ff */
[----:B------:R-:W-:Y:S03]  /*64e90*/  STL.64 [R1+0x498], R8 ;  /* 0x0004980801007387 */ /* 0x000fe60000100a00 */
[----:B------:R-:W-:Y:S01]  /*64ea0*/  IADD3.X R17, R19, UR9, RZ, P4, !PT ;  /* 0x0000000913117c10 */ /* 0x000fe2000a7fe4ff */
[----:B------:R-:W-:Y:S01]  /*64eb0*/  LDGSTS.E [R3+0xfc80], desc[UR14][R10.64], P2 ;  /* 0x0fc800000a037fae */ /* 0x000fe2000912184e */
[----:B------:R-:W-:-:S03]  /*64ec0*/  IADD3 R18, P4, R68, UR16, RZ ;  /* 0x0000001044127c10 */ /* 0x000fc6000ff9e0ff */
[----:B------:R-:W-:Y:S01]  /*64ed0*/  STL.64 [R1+0x490], R10 ;  /* 0x0004900a01007387 */ /* 0x000fe20000100a00 */
[----:B------:R-:W-:Y:S02]  /*64ee0*/  IADD3.X R19, R69, UR9, RZ, P4, !PT ;  /* 0x0000000945137c10 */ /* 0x000fe4000a7fe4ff */
[----:B------:R-:W-:Y:S01]  /*64ef0*/  MOV R68, R18 ;  /* 0x0000001200447202 */ /* 0x000fe20000000f00 */
[----:B------:R-:W-:Y:S02]  /*64f00*/  LDGSTS.E [R3+0xfd00], desc[UR14][R16.64], P3 ;  /* 0x0fd0000010037fae */ /* 0x000fe4000992184e */
[----:B------:R-:W-:Y:S02]  /*64f10*/  IMAD.MOV.U32 R69, RZ, RZ, R19 ;  /* 0x000000ffff457224 */ /* 0x000fe400078e0013 */
[----:B------:R1:W-:Y:S04]  /*64f20*/  STL.64 [R1+0x488], R16 ;  /* 0x0004881001007387 */ /* 0x0003e80000100a00 */
[----:B------:R-:W-:Y:S04]  /*64f30*/  STL.64 [R1+0x480], R68 ;  /* 0x0004804401007387 */ /* 0x000fe80000100a00 */
[----:B------:R-:W4:Y:S04]  /*64f40*/  LDL.LU R44, [R1+0xb04] ;  /* 0x000b0400012c7983 */ /* 0x000f280000300800 */
[----:B------:R-:W4:Y:S04]  /*64f50*/  LDL.LU R42, [R1+0xb08] ;  /* 0x000b0800012a7983 */ /* 0x000f280000300800 */
[----:B-1----:R-:W4:Y:S04]  /*64f60*/  LDL.LU R16, [R1+0xb0c] ;  /* 0x000b0c0001107983 */ /* 0x002f280000300800 */
[----:B------:R-:W4:Y:S04]  /*64f70*/  LDL.LU R11, [R1+0xb10] ;  /* 0x000b1000010b7983 */ /* 0x000f280000300800 */
[----:B------:R1:W-:Y:S02]  /*64f80*/  LDGSTS.E [R3+0xfd80], desc[UR14][R68.64], P0 ;  /* 0x0fd8000044037fae */ /* 0x0003e4000812184e */
[----:B-1----:R-:W-:-:S02]  /*64f90*/  LOP3.LUT R3, R62, 0x70, RZ, 0x3c, !PT ;  /* 0x000000703e037812 */ /* 0x002fc400078e3cff */
[----:B---3--:R-:W-:Y:S02]  /*64fa0*/  IADD3 R46, P4, R46, UR16, RZ ;  /* 0x000000102e2e7c10 */ /* 0x008fe4000ff9e0ff */
[----:B------:R-:W-:-:S03]  /*64fb0*/  IADD3 R41, P5, R41, UR16, RZ ;  /* 0x0000001029297c10 */ /* 0x000fc6000ffbe0ff */
[----:B------:R1:W-:Y:S01]  /*64fc0*/  STL [R1+0xa08], R46 ;  /* 0x000a082e01007387 */ /* 0x0003e20000100800 */
[----:B------:R-:W-:Y:S01]  /*64fd0*/  IADD3 R3, R3, UR12, RZ ;  /* 0x0000000c03037c10 */ /* 0x000fe2000fffe0ff */
[----:B------:R-:W-:Y:S02]  /*64fe0*/  IMAD.MOV.U32 R8, RZ, RZ, R46 ;  /* 0x000000ffff087224 */ /* 0x000fe400078e002e */
[----:B------:R-:W-:Y:S01]  /*64ff0*/  STL [R1+0xa10], R41 ;  /* 0x000a102901007387 */ /* 0x000fe20000100800 */
[----:B------:R-:W-:-:S04]  /*65000*/  IADD3.X R47, R47, UR9, RZ, P4, !PT ;  /* 0x000000092f2f7c10 */ /* 0x000fc8000a7fe4ff */
[----:B------:R-:W-:Y:S01]  /*65010*/  MOV R9, R47 ;  /* 0x0000002f00097202 */ /* 0x000fe20000000f00 */
[----:B------:R-:W-:Y:S01]  /*65020*/  STL [R1+0xa04], R47 ;  /* 0x000a042f01007387 */ /* 0x000fe20000100800 */
[----:B--2---:R-:W-:-:S03]  /*65030*/  IADD3.X R45, R45, UR9, RZ, P5, !PT ;  /* 0x000000092d2d7c10 */ /* 0x004fc6000affe4ff */
[----:B------:R-:W2:Y:S04]  /*65040*/  LDL.LU R17, [R1+0xb18] ;  /* 0x000b180001117983 */ /* 0x000ea80000300800 */
[----:B-1----:R-:W3:Y:S04]  /*65050*/  LDL.LU R46, [R1+0xb20] ;  /* 0x000b2000012e7983 */ /* 0x002ee80000300800 */
[----:B------:R1:W-:Y:S04]  /*65060*/  LDGSTS.E [R3+0xe00], desc[UR14][R8.64], P1 ;  /* 0x00e0000008037fae */ /* 0x0003e8000892184e */
[----:B------:R1:W-:Y:S01]  /*65070*/  STL [R1+0xa0c], R45 ;  /* 0x000a0c2d01007387 */ /* 0x0003e20000100800 */
[----:B----4-:R-:W-:-:S02]  /*65080*/  IADD3 R40, P4, R40, UR16, RZ ;  /* 0x0000001028287c10 */ /* 0x010fc4000ff9e0ff */
[----:B-1----:R-:W-:Y:S02]  /*65090*/  MOV R9, R45 ;  /* 0x0000002d00097202 */ /* 0x002fe40000000f00 */
[----:B------:R-:W4:Y:S01]  /*650a0*/  LDL.LU R45, [R1+0xb14] ;  /* 0x000b1400012d7983 */ /* 0x000f220000300800 */
[----:B------:R-:W-:Y:S01]  /*650b0*/  IMAD.MOV.U32 R8, RZ, RZ, R41 ;  /* 0x000000ffff087224 */ /* 0x000fe200078e0029 */
[----:B------:R-:W-:Y:S02]  /*650c0*/  IADD3.X R43, R43, UR9, RZ, P4, !PT ;  /* 0x000000092b2b7c10 */ /* 0x000fe4000a7fe4ff */
[----:B------:R-:W4:Y:S01]  /*650d0*/  LDL.LU R47, [R1+0xb1c] ;  /* 0x000b1c00012f7983 */ /* 0x000f220000300800 */
[----:B------:R-:W-:-:S03]  /*650e0*/  IADD3 R60, P5, R60, UR16, RZ ;  /* 0x000000103c3c7c10 */ /* 0x000fc6000ffbe0ff */
[----:B------:R-:W4:Y:S01]  /*650f0*/  LDL.LU R18, [R1+0xc08] ;  /* 0x000c080001127983 */ /* 0x000f220000300800 */
[----:B------:R-:W-:-:S03]  /*65100*/  IADD3.X R61, R61, UR9, RZ, P5, !PT ;  /* 0x000000093d3d7c10 */ /* 0x000fc6000affe4ff */
[----:B------:R-:W4:Y:S04]  /*65110*/  LDL.LU R41, [R1+0xc10] ;  /* 0x000c100001297983 */ /* 0x000f280000300800 */
[----:B------:R1:W-:Y:S04]  /*65120*/  STL [R1+0xa18], R40 ;  /* 0x000a182801007387 */ /* 0x0003e80000100800 */
[----:B------:R1:W-:Y:S04]  /*65130*/  LDGSTS.E [R3+0xe80], desc[UR14][R8.64], P2 ;  /* 0x00e8000008037fae */ /* 0x0003e8000912184e */
[----:B------:R1:W-:Y:S04]  /*65140*/  STL [R1+0xa14], R43 ;  /* 0x000a142b01007387 */ /* 0x0003e80000100800 */
[----:B------:R-:W-:Y:S01]  /*65150*/  STL [R1+0xa20], R60 ;  /* 0x000a203c01007387 */ /* 0x000fe20000100800 */
[----:B-1----:R-:W-:-:S03]  /*65160*/  IMAD.MOV.U32 R8, RZ, RZ, R40 ;  /* 0x000000ffff087224 */ /* 0x002fc600078e0028 */
[----:B------:R-:W4:Y:S01]  /*65170*/  LDL.LU R40, [R1+0xc04] ;  /* 0x000c040001287983 */ /* 0x000f220000300800 */
[----:B------:R-:W-:-:S03]  /*65180*/  MOV R9, R43 ;  /* 0x0000002b00097202 */ /* 0x000fc60000000f00 */
[----:B------:R-:W-:Y:S04]  /*65190*/  STL [R1+0xa1c], R61 ;  /* 0x000a1c3d01007387 */ /* 0x000fe80000100800 */
[----:B------:R-:W4:Y:S04]  /*651a0*/  LDL.LU R43, [R1+0xc0c] ;  /* 0x000c0c00012b7983 */ /* 0x000f280000300800 */
[----:B------:R1:W-:Y:S04]  /*651b0*/  LDGSTS.E [R3+0xf00], desc[UR14][R8.64], P3 ;  /* 0x00f0000008037fae */ /* 0x0003e8000992184e */
[----:B------:R-:W4:Y:S04]  /*651c0*/  LDL.LU R10, [R1+0xc18] ;  /* 0x000c1800010a7983 */ /* 0x000f280000300800 */
[----:B------:R-:W4:Y:S01]  /*651d0*/  LDL.LU R19, [R1+0xc20] ;  /* 0x000c200001137983 */ /* 0x000f220000300800 */
[----:B-1----:R-:W-:Y:S01]  /*651e0*/  IMAD.MOV.U32 R8, RZ, RZ, R60 ;  /* 0x000000ffff087224 */ /* 0x002fe200078e003c */
[----:B------:R-:W-:-:S05]  /*651f0*/  MOV R9, R61 ;  /* 0x0000003d00097202 */ /* 0x000fca0000000f00 */
[----:B------:R1:W-:Y:S01]  /*65200*/  LDGSTS.E [R3+0xf80], desc[UR14][R8.64], P0 ;  /* 0x00f8000008037fae */ /* 0x0003e2000812184e */
[----:B------:R-:W-:-:S04]  /*65210*/  IADD3 R42, P4, R42, UR16, RZ ;  /* 0x000000102a2a7c10 */ /* 0x000fc8000ff9e0ff */
[----:B------:R-:W-:Y:S01]  /*65220*/  IADD3.X R44, R44, UR9, RZ, P4, !PT ;  /* 0x000000092c2c7c10 */ /* 0x000fe2000a7fe4ff */
[----:B------:R1:W-:Y:S01]  /*65230*/  STL [R1+0xb08], R42 ;  /* 0x000b082a01007387 */ /* 0x0003e20000100800 */
[----:B------:R-:W-:-:S03]  /*65240*/  IADD3 R11, P5, R11, UR16, RZ ;  /* 0x000000100b0b7c10 */ /* 0x000fc6000ffbe0ff */
[----:B------:R1:W-:Y:S02]  /*65250*/  STL [R1+0xb04], R44 ;  /* 0x000b042c01007387 */ /* 0x0003e40000100800 */
[----:B-1----:R-:W-:Y:S01]  /*65260*/  IMAD.MOV.U32 R8, RZ, RZ, R42 ;  /* 0x000000ffff087224 */ /* 0x002fe200078e002a */
[----:B------:R-:W-:Y:S01]  /*65270*/  IADD3.X R16, R16, UR9, RZ, P5, !PT ;  /* 0x0000000910107c10 */ /* 0x000fe2000affe4ff */
[----:B------:R-:W-:Y:S01]  /*65280*/  STL [R1+0xb10], R11 ;  /* 0x000b100b01007387 */ /* 0x000fe20000100800 */
[----:B------:R-:W-:-:S03]  /*65290*/  MOV R9, R44 ;  /* 0x0000002c00097202 */ /* 0x000fc60000000f00 */
[----:B------:R-:W4:Y:S04]  /*652a0*/  LDL.LU R42, [R1+0xc14] ;  /* 0x000c1400012a7983 */ /* 0x000f280000300800 */
        /* <DEDUP_REMOVED lines=8> */
[----:B--2---:R-:W-:Y:S02]  /*65330*/  IADD3 R17, P4, R17, UR16, RZ ;  /* 0x0000001011117c10 */ /* 0x004fe4000ff9e0ff */
[----:B---3--:R-:W-:-:S03]  /*65340*/  IADD3 R46, P5, R46, UR16, RZ ;  /* 0x000000102e2e7c10 */ /* 0x008fc6000ffbe0ff */
[----:B------:R-:W-:Y:S01]  /*65350*/  STL [R1+0xb18], R17 ;  /* 0x000b181101007387 */ /* 0x000fe20000100800 */
[----:B-1----:R-:W-:Y:S01]  /*65360*/  IMAD.MOV.U32 R8, RZ, RZ, R17 ;  /* 0x000000ffff087224 */ /* 0x002fe200078e0011 */
[----:B----4-:R-:W-:Y:S02]  /*65370*/  IADD3.X R45, R45, UR9, RZ, P4, !PT ;  /* 0x000000092d2d7c10 */ /* 0x010fe4000a7fe4ff */
[----:B------:R-:W-:-:S03]  /*65380*/  IADD3.X R47, R47, UR9, RZ, P5, !PT ;  /* 0x000000092f2f7c10 */ /* 0x000fc6000affe4ff */
[----:B------:R1:W-:Y:S01]  /*65390*/  STL [R1+0xb14], R45 ;  /* 0x000b142d01007387 */ /* 0x0003e20000100800 */
[----:B------:R-:W-:-:S03]  /*653a0*/  MOV R9, R45 ;  /* 0x0000002d00097202 */ /* 0x000fc60000000f00 */
[----:B------:R-:W-:Y:S01]  /*653b0*/  STL [R1+0xb20], R46 ;  /* 0x000b202e01007387 */ /* 0x000fe20000100800 */
[----:B------:R-:W-:-:S03]  /*653c0*/  IADD3 R18, P4, R18, UR16, RZ ;  /* 0x0000001012127c10 */ /* 0x000fc6000ff9e0ff */
[----:B------:R2:W-:Y:S04]  /*653d0*/  LDGSTS.E [R3+0x1f00], desc[UR14][R8.64], P3 ;  /* 0x01f0000008037fae */ /* 0x0005e8000992184e */
[----:B-1----:R-:W3:Y:S04]  /*653e0*/  LDL.LU R45, [R1+0xd04] ;  /* 0x000d0400012d7983 */ /* 0x002ee80000300800 */
[----:B------:R-:W-:Y:S01]  /*653f0*/  STL [R1+0xb1c], R47 ;  /* 0x000b1c2f01007387 */ /* 0x000fe20000100800 */
[----:B------:R-:W-:-:S03]  /*65400*/  IADD3 R41, P5, R41, UR16, RZ ;  /* 0x0000001029297c10 */ /* 0x000fc6000ffbe0ff */
[----:B------:R-:W4:Y:S01]  /*65410*/  LDL.LU R17, [R1+0xd0c] ;  /* 0x000d0c0001117983 */ /* 0x000f220000300800 */
[----:B--2---:R-:W-:Y:S01]  /*65420*/  IMAD.MOV.U32 R8, RZ, RZ, R46 ;  /* 0x000000ffff087224 */ /* 0x004fe200078e002e */
[----:B------:R-:W-:Y:S02]  /*65430*/  MOV R9, R47 ;  /* 0x0000002f00097202 */ /* 0x000fe40000000f00 */
[----:B------:R-:W-:Y:S04]  /*65440*/  STL [R1+0xc08], R18 ;  /* 0x000c081201007387 */ /* 0x000fe80000100800 */
[----:B------:R1:W-:Y:S01]  /*65450*/  LDGSTS.E [R3+0x1f80], desc[UR14][R8.64], P0 ;  /* 0x01f8000008037fae */ /* 0x0003e2000812184e */
[----:B------:R-:W-:-:S05]  /*65460*/  IADD3.X R40, R40, UR9, RZ, P4, !PT ;  /* 0x0000000928287c10 */ /* 0x000fca000a7fe4ff */
[----:B------:R2:W-:Y:S01]  /*65470*/  STL [R1+0xc04], R40 ;  /* 0x000c042801007387 */ /* 0x0005e20000100800 */
[----:B------:R-:W-:-:S03]  /*65480*/  IADD3.X R43, R43, UR9, RZ, P5, !PT ;  /* 0x000000092b2b7c10 */ /* 0x000fc6000affe4ff */
[----:B------:R2:W-:Y:S01]  /*65490*/  STL [R1+0xc10], R41 ;  /* 0x000c102901007387 */ /* 0x0005e20000100800 */
[----:B-1----:R-:W-:Y:S01]  /*654a0*/  IMAD.MOV.U32 R8, RZ, RZ, R18 ;  /* 0x000000ffff087224 */ /* 0x002fe200078e0012 */
[----:B------:R-:W-:Y:S02]  /*654b0*/  MOV R9, R40 ;  /* 0x0000002800097202 */ /* 0x000fe40000000f00 */
[----:B--2---:R-:W2:Y:S04]  /*654c0*/  LDL.LU R40, [R1+0xd18] ;  /* 0x000d180001287983 */ /* 0x004ea80000300800 */
[----:B------:R1:W-:Y:S04]  /*654d0*/  STL [R1+0xc0c], R43 ;  /* 0x000c0c2b01007387 */ /* 0x0003e80000100800 */
[----:B------:R1:W-:Y:S04]  /*654e0*/  LDGSTS.E [R3+0x2e00], desc[UR14][R8.64], P1 ;  /* 0x02e0000008037fae */ /* 0x0003e8000892184e */
        /* <DEDUP_REMOVED lines=28> */
[----:B---3--:R-:W-:-:S05]  /*656b0*/  IADD3.X R45, R45, UR9, RZ, P4, !PT ;  /* 0x000000092d2d7c10 */ /* 0x008fca000a7fe4ff */
[----:B------:R1:W-:Y:S01]  /*656c0*/  STL [R1+0xd04], R45 ;  /* 0x000d042d01007387 */ /* 0x0003e20000100800 */
[----:B----4-:R-:W-:-:S03]  /*656d0*/  IADD3.X R17, R17, UR9, RZ, P5, !PT ;  /* 0x0000000911117c10 */ /* 0x010fc6000affe4ff */
[----:B------:R3:W-:Y:S01]  /*656e0*/  STL [R1+0xd10], R11 ;  /* 0x000d100b01007387 */ /* 0x0007e20000100800 */
[----:B------:R-:W-:-:S03]  /*656f0*/  MOV R9, R45 ;  /* 0x0000002d00097202 */ /* 0x000fc60000000f00 */
[----:B------:R-:W4:Y:S04]  /*65700*/  LDL.LU R16, [R1+0xe18] ;  /* 0x000e180001107983 */ /* 0x000f280000300800 */
[----:B------:R3:W-:Y:S04]  /*65710*/  STL [R1+0xd0c], R17 ;  /* 0x000d0c1101007387 */ /* 0x0007e80000100800 */
[----:B------:R-:W4:Y:S04]  /*65720*/  LDL.LU R46, [R1+0xe20] ;  /* 0x000e2000012e7983 */ /* 0x000f280000300800 */
[----:B-1----:R-:W4:Y:S04]  /*65730*/  LDL.LU R45, [R1+0xe14] ;  /* 0x000e1400012d7983 */ /* 0x002f280000300800 */
[----:B------:R-:W4:Y:S01]  /*65740*/  LDL.LU R47, [R1+0xe1c] ;  /* 0x000e1c00012f7983 */ /* 0x000f220000300800 */
[----:B--2---:R-:W-:-:S03]  /*65750*/  IADD3 R40, P4, R40, UR16, RZ ;  /* 0x0000001028287c10 */ /* 0x004fc6000ff9e0ff */
[----:B------:R1:W-:Y:S01]  /*65760*/  LDGSTS.E [R3+0x3e00], desc[UR14][R8.64], P1 ;  /* 0x03e0000008037fae */ /* 0x0003e2000892184e */
[----:B------:R-:W-:Y:S01]  /*65770*/  IADD3 R18, P5, R18, UR16, RZ ;  /* 0x0000001012127c10 */ /* 0x000fe2000ffbe0ff */
[----:B-1----:R-:W-:Y:S01]  /*65780*/  IMAD.MOV.U32 R8, RZ, RZ, R11 ;  /* 0x000000ffff087224 */ /* 0x002fe200078e000b */
[----:B------:R-:W-:Y:S01]  /*65790*/  MOV R9, R17 ;  /* 0x0000001100097202 */ /* 0x000fe20000000f00 */
[----:B---3--:R-:W2:Y:S04]  /*657a0*/  LDL.LU R11, [R1+0xf08] ;  /* 0x000f0800010b7983 */ /* 0x008ea80000300800 */
        /* <DEDUP_REMOVED lines=21> */
[----:B------:R-:W-:Y:S01]  /*65900*/  IADD3.X R44, R44, UR9, RZ, P4, !PT ;  /* 0x000000092c2c7c10 */ /* 0x000fe2000a7fe4ff */
[----:B-1----:R-:W-:Y:S01]  /*65910*/  IMAD.MOV.U32 R8, RZ, RZ, R42 ;  /* 0x000000ffff087224 */ /* 0x002fe200078e002a */
[----:B------:R-:W-:-:S03]  /*65920*/  IADD3.X R19, R19, UR9, RZ, P5, !PT ;  /* 0x0000000913137c10 */ /* 0x000fc6000affe4ff */
[----:B------:R1:W-:Y:S04]  /*65930*/  STL [R1+0xe04], R44 ;  /* 0x000e042c01007387 */ /* 0x0003e80000100800 */
[----:B------:R-:W-:Y:S01]  /*65940*/  STL [R1+0xe10], R10 ;  /* 0x000e100a01007387 */ /* 0x000fe20000100800 */
[----:B------:R-:W-:-:S03]  /*65950*/  MOV R9, R44 ;  /* 0x0000002c00097202 */ /* 0x000fc60000000f00 */
[----:B------:R-:W3:Y:S04]  /*65960*/  LDL.LU R42, [R1+0xf14] ;  /* 0x000f1400012a7983 */ /* 0x000ee80000300800 */
[----:B------:R1:W-:Y:S04]  /*65970*/  STL [R1+0xe0c], R19 ;  /* 0x000e0c1301007387 */ /* 0x0003e80000100800 */
[----:B-1----:R-:W3:Y:S04]  /*65980*/  LDL.LU R44, [R1+0xf1c] ;  /* 0x000f1c00012c7983 */ /* 0x002ee80000300800 */
[----:B------:R1:W-:Y:S02]  /*65990*/  LDGSTS.E [R3+0x4e00], desc[UR14][R8.64], P1 ;  /* 0x04e0000008037fae */ /* 0x0003e4000892184e */
[----:B-1----:R-:W-:Y:S01]  /*659a0*/  IMAD.MOV.U32 R8, RZ, RZ, R10 ;  /* 0x000000ffff087224 */ /* 0x002fe200078e000a */
[----:B------:R-:W-:-:S02]  /*659b0*/  MOV R9, R19 ;  /* 0x0000001300097202 */ /* 0x000fc40000000f00 */
[----:B------:R-:W3:Y:S04]  /*659c0*/  LDL.LU R19, [R1+0x1008] ;  /* 0x0010080001137983 */ /* 0x000ee80000300800 */
[----:B------:R-:W3:Y:S04]  /*659d0*/  LDL.LU R10, [R1+0x1010] ;  /* 0x00101000010a7983 */ /* 0x000ee80000300800 */
[----:B------:R1:W-:Y:S01]  /*659e0*/  LDGSTS.E [R3+0x4e80], desc[UR14][R8.64], P2 ;  /* 0x04e8000008037fae */ /* 0x0003e2000912184e */
[----:B----4-:R-:W-:-:S05]  /*659f0*/  IADD3 R16, P4, R16, UR16, RZ ;  /* 0x0000001010107c10 */ /* 0x010fca000ff9e0ff */
[----:B------:R-:W-:Y:S01]  /*65a00*/  STL [R1+0xe18], R16 ;  /* 0x000e181001007387 */ /* 0x000fe20000100800 */
[----:B------:R-:W-:Y:S02]  /*65a10*/  IADD3 R46, P5, R46, UR16, RZ ;  /* 0x000000102e2e7c10 */ /* 0x000fe4000ffbe0ff */
[----:B------:R-:W-:Y:S01]  /*65a20*/  IADD3.X R45, R45, UR9, RZ, P4, !PT ;  /* 0x000000092d2d7c10 */ /* 0x000fe2000a7fe4ff */
[----:B-1----:R-:W-:Y:S01]  /*65a30*/  IMAD.MOV.U32 R8, RZ, RZ, R16 ;  /* 0x000000ffff087224 */ /* 0x002fe200078e0010 */
[----:B------:R-:W-:-:S03]  /*65a40*/  IADD3.X R47, R47, UR9, RZ, P5, !PT ;  /* 0x000000092f2f7c10 */ /* 0x000fc6000affe4ff */
        /* <DEDUP_REMOVED lines=10> */
[----:B---3--:R-:W-:Y:S01]  /*65af0*/  IADD3 R17, P5, R17, UR16, RZ ;  /* 0x0000001011117c10 */ /* 0x008fe2000ffbe0ff */
        /* <DEDUP_REMOVED lines=14> */
[----:B-1----:R-:W3:Y:S01]  /*65be0*/  LDL.LU R41, [R1+0x1014] ;  /* 0x0010140001297983 */ /* 0x002ee20000300800 */
[----:B------:R-:W-:-:S03]  /*65bf0*/  IADD3 R18, P4, R18, UR16, RZ ;  /* 0x0000001012127c10 */ /* 0x000fc6000ff9e0ff */
[----:B------:R-:W3:Y:S01]  /*65c00*/  LDL.LU R17, [R1+0x101c] ;  /* 0x00101c0001117983 */ /* 0x000ee20000300800 */
[----:B------:R-:W-:-:S03]  /*65c10*/  IADD3 R43, P5, R43, UR16, RZ ;  /* 0x000000102b2b7c10 */ /* 0x000fc6000ffbe0ff */
        /* <DEDUP_REMOVED lines=23> */
[----:B--2---:R-:W-:-:S03]  /*65d90*/  IADD3.X R16, R16, UR9, RZ, P5, !PT ;  /* 0x0000000910107c10 */ /* 0x004fc6000affe4ff */
        /* <DEDUP_REMOVED lines=8> */
[----:B----4-:R-:W-:Y:S01]  /*65e20*/  IADD3 R40, P4, R40, UR16, RZ ;  /* 0x0000001028287c10 */ /* 0x010fe2000ff9e0ff */
[----:B-1----:R-:W-:Y:S01]  /*65e30*/  IMAD.MOV.U32 R8, RZ, RZ, R10 ;  /* 0x000000ffff087224 */ /* 0x002fe200078e000a */
[----:B------:R-:W-:Y:S01]  /*65e40*/  MOV R9, R16 ;  /* 0x0000001000097202 */ /* 0x000fe20000000f00 */
[----:B--2---:R-:W2:Y:S04]  /*65e50*/  LDL.LU R10, [R1+0x1208] ;  /* 0x00120800010a7983 */ /* 0x004ea80000300800 */
[----:B------:R-:W4:Y:S01]  /*65e60*/  LDL.LU R16, [R1+0x1210] ;  /* 0x0012100001107983 */ /* 0x000f220000300800 */
        /* <DEDUP_REMOVED lines=36> */
[----:B------:R-:W-:-:S05]  /*660b0*/  IADD3 R19, P4, R19, UR16, RZ ;  /* 0x0000001013137c10 */ /* 0x000fca000ff9e0ff */
        /* <DEDUP_REMOVED lines=10> */
[----:B------:R-:W-:Y:S04]  /*66160*/  STL [R1+0x111c], R47 ;  /* 0x00111c2f01007387 */ /* 0x000fe80000100800 */
[----:B------:R-:W3:Y:S01]  /*66170*/  LDL.LU R19, [R1+0x130c] ;  /* 0x00130c0001137983 */ /* 0x000ee20000300800 */
[----:B--2---:R-:W-:Y:S01]  /*66180*/  IADD3 R10, P4, R10, UR16, RZ ;  /* 0x000000100a0a7c10 */ /* 0x004fe2000ff9e0ff */
[----:B------:R-:W-:Y:S01]  /*66190*/  IMAD.MOV.U32 R8, RZ, RZ, R46 ;  /* 0x000000ffff087224 */ /* 0x000fe200078e002e */
[----:B------:R-:W-:-:S02]  /*661a0*/  MOV R9, R47 ;  /* 0x0000002f00097202 */ /* 0x000fc40000000f00 */
[----:B----4-:R-:W-:Y:S01]  /*661b0*/  IADD3 R16, P5, R16, UR16, RZ ;  /* 0x0000001010107c10 */ /* 0x010fe2000ffbe0ff */
[----:B------:R-:W-:Y:S04]  /*661c0*/  STL [R1+0x1208], R10 ;  /* 0x0012080a01007387 */ /* 0x000fe80000100800 */
[----:B------:R1:W-:Y:S02]  /*661d0*/  LDGSTS.E [R3+0x7f80], desc[UR14][R8.64], P0 ;  /* 0x07f8000008037fae */ /* 0x0003e4000812184e */
[----:B-1----:R-:W-:Y:S01]  /*661e0*/  IMAD.MOV.U32 R8, RZ, RZ, R10 ;  /* 0x000000ffff087224 */ /* 0x002fe200078e000a */
[----:B---3--:R-:W-:-:S04]  /*661f0*/  IADD3.X R40, R40, UR9, RZ, P4, !PT ;  /* 0x0000000928287c10 */ /* 0x008fc8000a7fe4ff */
[----:B------:R-:W-:Y:S01]  /*66200*/  MOV R9, R40 ;  /* 0x0000002800097202 */ /* 0x000fe20000000f00 */
[----:B------:R1:W-:Y:S01]  /*66210*/  STL [R1+0x1204], R40 ;  /* 0x0012042801007387 */ /* 0x0003e20000100800 */
[----:B------:R-:W-:-:S03]  /*66220*/  IADD3.X R41, R41, UR9, RZ, P5, !PT ;  /* 0x0000000929297c10 */ /* 0x000fc6000affe4ff */
[----:B------:R-:W-:Y:S04]  /*66230*/  STL [R1+0x1210], R16 ;  /* 0x0012101001007387 */ /* 0x000fe80000100800 */
[----:B------:R2:W-:Y:S04]  /*66240*/  LDGSTS.E [R3+0x8e00], desc[UR14][R8.64], P1 ;  /* 0x08e0000008037fae */ /* 0x0005e8000892184e */
[----:B-1----:R-:W3:Y:S04]  /*66250*/  LDL.LU R40, [R1+0x1318] ;  /* 0x0013180001287983 */ /* 0x002ee80000300800 */
[----:B------:R1:W-:Y:S04]  /*66260*/  STL [R1+0x120c], R41 ;  /* 0x00120c2901007387 */ /* 0x0003e80000100800 */
[----:B------:R-:W4:Y:S01]  /*66270*/  LDL.LU R10, [R1+0x1320] ;  /* 0x00132000010a7983 */ /* 0x000f220000300800 */
[----:B--2---:R-:W-:Y:S01]  /*66280*/  MOV R9, R41 ;  /* 0x0000002900097202 */ /* 0x004fe20000000f00 */
[----:B------:R-:W-:-:S02]  /*66290*/  IMAD.MOV.U32 R8, RZ, RZ, R16 ;  /* 0x000000ffff087224 */ /* 0x000fc400078e0010 */
[----:B-1----:R-:W2:Y:S01]  /*662a0*/  LDL.LU R41, [R1+0x1314] ;  /* 0x0013140001297983 */ /* 0x002ea20000300800 */
[----:B------:R-:W-:-:S03]  /*662b0*/  IADD3 R11, P4, R11, UR16, RZ ;  /* 0x000000100b0b7c10 */ /* 0x000fc6000ff9e0ff */
[----:B------:R-:W2:Y:S01]  /*662c0*/  LDL.LU R16, [R1+0x131c] ;  /* 0x00131c0001107983 */ /* 0x000ea20000300800 */
[----:B------:R-:W-:-:S03]  /*662d0*/  IADD3 R17, P5, R17, UR16, RZ ;  /* 0x0000001011117c10 */ /* 0x000fc6000ffbe0ff */
[----:B------:R1:W-:Y:S04]  /*662e0*/  LDGSTS.E [R3+0x8e80], desc[UR14][R8.64], P2 ;  /* 0x08e8000008037fae */ /* 0x0003e8000912184e */
[----:B------:R1:W-:Y:S02]  /*662f0*/  STL [R1+0x1218], R11 ;  /* 0x0012180b01007387 */ /* 0x0003e40000100800 */
[----:B-1----:R-:W-:Y:S01]  /*66300*/  IMAD.MOV.U32 R8, RZ, RZ, R11 ;  /* 0x000000ffff087224 */ /* 0x002fe200078e000b */
[----:B------:R-:W-:-:S04]  /*66310*/  IADD3.X R42, R42, UR9, RZ, P4, !PT ;  /* 0x000000092a2a7c10 */ /* 0x000fc8000a7fe4ff */
        /* <DEDUP_REMOVED lines=8> */
[----:B------:R-:W-:-:S03]  /*663a0*/  IMAD.MOV.U32 R8, RZ, RZ, R17 ;  /* 0x000000ffff087224 */ /* 0x000fc600078e0011 */
[----:B------:R-:W2:Y:S01]  /*663b0*/  LDL.LU R17, [R1+0x1404] ;  /* 0x0014040001117983 */ /* 0x000ea20000300800 */
[----:B------:R-:W-:-:S03]  /*663c0*/  MOV R9, R44 ;  /* 0x0000002c00097202 */ /* 0x000fc60000000f00 */
        /* <DEDUP_REMOVED lines=22> */
[----:B---3--:R-:W-:-:S05]  /*66530*/  IADD3 R40, P4, R40, UR16, RZ ;  /* 0x0000001028287c10 */ /* 0x008fca000ff9e0ff */
[----:B------:R3:W-:Y:S01]  /*66540*/  STL [R1+0x1318], R40 ;  /* 0x0013182801007387 */ /* 0x0007e20000100800 */
[----:B----4-:R-:W-:Y:S02]  /*66550*/  IADD3 R10, P5, R10, UR16, RZ ;  /* 0x000000100a0a7c10 */ /* 0x010fe4000ffbe0ff */
[----:B--2---:R-:W-:Y:S01]  /*66560*/  IADD3.X R41, R41, UR9, RZ, P4, !PT ;  /* 0x0000000929297c10 */ /* 0x004fe2000a7fe4ff */
[----:B-1----:R-:W-:Y:S01]  /*66570*/  IMAD.MOV.U32 R8, RZ, RZ, R40 ;  /* 0x000000ffff087224 */ /* 0x002fe200078e0028 */
[----:B------:R-:W-:-:S03]  /*66580*/  IADD3.X R16, R16, UR9, RZ, P5, !PT ;  /* 0x0000000910107c10 */ /* 0x000fc6000affe4ff */
[----:B------:R1:W-:Y:S04]  /*66590*/  STL [R1+0x1314], R41 ;  /* 0x0013142901007387 */ /* 0x0003e80000100800 */
[----:B------:R-:W-:Y:S01]  /*665a0*/  STL [R1+0x1320], R10 ;  /* 0x0013200a01007387 */ /* 0x000fe20000100800 */
[----:B------:R-:W-:-:S03]  /*665b0*/  MOV R9, R41 ;  /* 0x0000002900097202 */ /* 0x000fc60000000f00 */
[----:B---3--:R-:W2:Y:S04]  /*665c0*/  LDL.LU R40, [R1+0x1504] ;  /* 0x0015040001287983 */ /* 0x008ea80000300800 */
[----:B------:R3:W-:Y:S04]  /*665d0*/  STL [R1+0x131c], R16 ;  /* 0x00131c1001007387 */ /* 0x0007e80000100800 */
[----:B-1----:R-:W4:Y:S04]  /*665e0*/  LDL.LU R41, [R1+0x150c] ;  /* 0x00150c0001297983 */ /* 0x002f280000300800 */
[----:B------:R1:W-:Y:S02]  /*665f0*/  LDGSTS.E [R3+0x9f00], desc[UR14][R8.64], P3 ;  /* 0x09f0000008037fae */ /* 0x0003e4000992184e */
[----:B-1----:R-:W-:Y:S01]  /*66600*/  IMAD.MOV.U32 R8, RZ, RZ, R10 ;  /* 0x000000ffff087224 */ /* 0x002fe200078e000a */
[----:B------:R-:W-:-:S02]  /*66610*/  MOV R9, R16 ;  /* 0x0000001000097202 */ /* 0x000fc40000000f00 */
[----:B---3--:R-:W3:Y:S04]  /*66620*/  LDL.LU R16, [R1+0x1518] ;  /* 0x0015180001107983 */ /* 0x008ee80000300800 */
[----:B------:R-:W3:Y:S04]  /*66630*/  LDL.LU R10, [R1+0x1520] ;  /* 0x00152000010a7983 */ /* 0x000ee80000300800 */
[----:B------:R1:W-:Y:S01]  /*66640*/  LDGSTS.E [R3+0x9f80], desc[UR14][R8.64], P0 ;  /* 0x09f8000008037fae */ /* 0x0003e2000812184e */
[----:B------:R-:W-:-:S05]  /*66650*/  IADD3 R11, P4, R11, UR16, RZ ;  /* 0x000000100b0b7c10 */ /* 0x000fca000ff9e0ff */
        /* <DEDUP_REMOVED lines=23> */
[----:B-1----:R-:W-:Y:S01]  /*667d0*/  IMAD.MOV.U32 R8, RZ, RZ, R43 ;  /* 0x000000ffff087224 */ /* 0x002fe200078e002b */
[----:B------:R-:W-:Y:S01]  /*667e0*/  MOV R9, R45 ;  /* 0x0000002d00097202 */ /* 0x000fe20000000f00 */
[----:B------:R-:W-:Y:S04]  /*667f0*/  STL [R1+0x1420], R46 ;  /* 0x0014202e01007387 */ /* 0x000fe80000100800 */
[----:B------:R1:W-:Y:S04]  /*66800*/  LDGSTS.E [R3+0xaf00], desc[UR14][R8.64], P3 ;  /* 0x0af0000008037fae */ /* 0x0003e8000992184e */
[----:B------:R-:W3:Y:S04]  /*66810*/  LDL.LU R45, [R1+0x1604] ;  /* 0x00160400012d7983 */ /* 0x000ee80000300800 */
[----:B------:R-:W-:Y:S01]  /*66820*/  STL [R1+0x141c], R47 ;  /* 0x00141c2f01007387 */ /* 0x000fe20000100800 */
[----:B------:R-:W-:-:S03]  /*66830*/  IADD3 R18, P4, R18, UR16, RZ ;  /* 0x0000001012127c10 */ /* 0x000fc6000ff9e0ff */
[----:B------:R-:W3:Y:S01]  /*66840*/  LDL.LU R43, [R1+0x160c] ;  /* 0x00160c00012b7983 */ /* 0x000ee20000300800 */
[----:B-1----:R-:W-:Y:S01]  /*66850*/  IMAD.MOV.U32 R8, RZ, RZ, R46 ;  /* 0x000000ffff087224 */ /* 0x002fe200078e002e */
        /* <DEDUP_REMOVED lines=14> */
[----:B--2---:R-:W-:-:S03]  /*66940*/  MOV R9, R41 ;  /* 0x0000002900097202 */ /* 0x004fc60000000f00 */
[----:B-1----:R-:W2:Y:S01]  /*66950*/  LDL.LU R41, [R1+0x1614] ;  /* 0x0016140001297983 */ /* 0x002ea20000300800 */
[----:B------:R-:W-:Y:S01]  /*66960*/  IMAD.MOV.U32 R8, RZ, RZ, R19 ;  /* 0x000000ffff087224 */ /* 0x000fe200078e0013 */
[----:B---3--:R-:W-:Y:S02]  /*66970*/  IADD3 R16, P4, R16, UR16, RZ ;  /* 0x0000001010107c10 */ /* 0x008fe4000ff9e0ff */
[----:B------:R-:W3:Y:S01]  /*66980*/  LDL.LU R19, [R1+0x161c] ;  /* 0x00161c0001137983 */ /* 0x000ee20000300800 */
[----:B------:R-:W-:-:S03]  /*66990*/  IADD3 R10, P5, R10, UR16, RZ ;  /* 0x000000100a0a7c10 */ /* 0x000fc6000ffbe0ff */
[----:B------:R1:W-:Y:S04]  /*669a0*/  LDGSTS.E [R3+0xbe80], desc[UR14][R8.64], P2 ;  /* 0x0be8000008037fae */ /* 0x0003e8000912184e */
[----:B------:R-:W-:Y:S01]  /*669b0*/  STL [R1+0x1518], R16 ;  /* 0x0015181001007387 */ /* 0x000fe20000100800 */
[----:B-1----:R-:W-:Y:S01]  /*669c0*/  IMAD.MOV.U32 R8, RZ, RZ, R16 ;  /* 0x000000ffff087224 */ /* 0x002fe200078e0010 */
[----:B------:R-:W-:-:S04]  /*669d0*/  IADD3.X R17, R17, UR9, RZ, P4, !PT ;  /* 0x0000000911117c10 */ /* 0x000fc8000a7fe4ff */
[----:B------:R-:W-:Y:S01]  /*669e0*/  MOV R9, R17 ;  /* 0x0000001100097202 */ /* 0x000fe20000000f00 */
[----:B------:R-:W-:Y:S01]  /*669f0*/  STL [R1+0x1514], R17 ;  /* 0x0015141101007387 */ /* 0x000fe20000100800 */
[----:B------:R-:W-:-:S03]  /*66a00*/  IADD3.X R11, R11, UR9, RZ, P5, !PT ;  /* 0x000000090b0b7c10 */ /* 0x000fc6000affe4ff */
[----:B------:R-:W-:Y:S04]  /*66a10*/  STL [R1+0x1520], R10 ;  /* 0x0015200a01007387 */ /* 0x000fe80000100800 */
[----:B------:R1:W-:Y:S04]  /*66a20*/  LDGSTS.E [R3+0xbf00], desc[UR14][R8.64], P3 ;  /* 0x0bf0000008037fae */ /* 0x0003e8000992184e */
[----:B------:R1:W-:Y:S02]  /*66a30*/  STL [R1+0x151c], R11 ;  /* 0x00151c0b01007387 */ /* 0x0003e40000100800 */
[----:B-1----:R-:W-:Y:S01]  /*66a40*/  MOV R9, R11 ;  /* 0x0000000b00097202 */ /* 0x002fe20000000f00 */
[----:B------:R-:W-:Y:S01]  /*66a50*/  IMAD.MOV.U32 R8, RZ, RZ, R10 ;  /* 0x000000ffff087224 */ /* 0x000fe200078e000a */
[----:B------:R-:W3:Y:S04]  /*66a60*/  LDL.LU R11, [R1+0x1704] ;  /* 0x00170400010b7983 */ /* 0x000ee80000300800 */
[----:B------:R-:W3:Y:S04]  /*66a70*/  LDL.LU R10, [R1+0x1708] ;  /* 0x00170800010a7983 */ /* 0x000ee80000300800 */
[----:B------:R-:W3:Y:S04]  /*66a80*/  LDL.LU R17, [R1+0x170c] ;  /* 0x00170c0001117983 */ /* 0x000ee80000300800 */
[----:B------:R-:W3:Y:S01]  /*66a90*/  LDL.LU R16, [R1+0x1710] ;  /* 0x0017100001107983 */ /* 0x000ee20000300800 */
[----:B------:R-:W-:-:S02]  /*66aa0*/  IADD3 R44, P4, R44, UR16, RZ ;  /* 0x000000102c2c7c10 */ /* 0x000fc4000ff9e0ff */
[----:B------:R-:W-:Y:S01]  /*66ab0*/  IADD3 R42, P5, R42, UR16, RZ ;  /* 0x000000102a2a7c10 */ /* 0x000fe2000ffbe0ff */
[----:B------:R1:W-:Y:S04]  /*66ac0*/  LDGSTS.E [R3+0xbf80], desc[UR14][R8.64], P0 ;  /* 0x0bf8000008037fae */ /* 0x0003e8000812184e */
[----:B------:R-:W-:Y:S01]  /*66ad0*/  STL [R1+0x1608], R44 ;  /* 0x0016082c01007387 */ /* 0x000fe20000100800 */
[----:B------:R-:W-:-:S05]  /*66ae0*/  IADD3.X R45, R45, UR9, RZ, P4, !PT ;  /* 0x000000092d2d7c10 */ /* 0x000fca000a7fe4ff */
[----:B------:R3:W-:Y:S01]  /*66af0*/  STL [R1+0x1604], R45 ;  /* 0x0016042d01007387 */ /* 0x0007e20000100800 */
[----:B------:R-:W-:-:S03]  /*66b00*/  IADD3.X R43, R43, UR9, RZ, P5, !PT ;  /* 0x000000092b2b7c10 */ /* 0x000fc6000affe4ff */
[----:B------:R-:W-:Y:S04]  /*66b10*/  STL [R1+0x1610], R42 ;  /* 0x0016102a01007387 */ /* 0x000fe80000100800 */
[----:B------:R3:W-:Y:S04]  /*66b20*/  STL [R1+0x160c], R43 ;  /* 0x00160c2b01007387 */ /* 0x0007e80000100800 */
[----:B------:R-:W3:Y:S04]  /*66b30*/  LDL.LU R69, [R1+0x1714] ;  /* 0x0017140001457983 */ /* 0x000ee80000300800 */
[----:B------:R-:W3:Y:S04]  /*66b40*/  LDL.LU R68, [R1+0x1718] ;  /* 0x0017180001447983 */ /* 0x000ee80000300800 */
[----:B------:R-:W3:Y:S04]  /*66b50*/  LDL.LU R63, [R1+0x171c] ;  /* 0x00171c00013f7983 */ /* 0x000ee80000300800 */
[----:B------:R-:W3:Y:S04]  /*66b60*/  LDL.LU R62, [R1+0x1720] ;  /* 0x00172000013e7983 */ /* 0x000ee80000300800 */
[----:B------:R-:W3:Y:S04]  /*66b70*/  LDL.LU R60, [R1+0x1808] ;  /* 0x00180800013c7983 */ /* 0x000ee80000300800 */
[----:B------:R-:W3:Y:S01]  /*66b80*/  LDL.LU R46, [R1+0x1810] ;  /* 0x00181000012e7983 */ /* 0x000ee20000300800 */
[----:B-1----:R-:W-:Y:S01]  /*66b90*/  IMAD.MOV.U32 R8, RZ, RZ, R44 ;  /* 0x000000ffff087224 */ /* 0x002fe200078e002c */
[----:B------:R-:W-:-:S05]  /*66ba0*/  MOV R9, R45 ;  /* 0x0000002d00097202 */ /* 0x000fca0000000f00 */
[----:B------:R1:W-:Y:S01]  /*66bb0*/  LDGSTS.E [R3+0xce00], desc[UR14][R8.64], P1 ;  /* 0x0ce0000008037fae */ /* 0x0003e2000892184e */
[----:B----4-:R-:W-:-:S05]  /*66bc0*/  IADD3 R40, P4, R40, UR16, RZ ;  /* 0x0000001028287c10 */ /* 0x010fca000ff9e0ff */
[----:B------:R-:W-:Y:S01]  /*66bd0*/  STL [R1+0x1618], R40 ;  /* 0x0016182801007387 */ /* 0x000fe20000100800 */
[----:B------:R-:W-:Y:S02]  /*66be0*/  IADD3 R18, P5, R18, UR16, RZ ;  /* 0x0000001012127c10 */ /* 0x000fe4000ffbe0ff */
[----:B--2---:R-:W-:-:S05]  /*66bf0*/  IADD3.X R41, R41, UR9, RZ, P4, !PT ;  /* 0x0000000929297c10 */ /* 0x004fca000a7fe4ff */
[----:B------:R-:W-:Y:S01]  /*66c00*/  STL [R1+0x1614], R41 ;  /* 0x0016142901007387 */ /* 0x000fe20000100800 */
[----:B---3--:R-:W-:-:S03]  /*66c10*/  IADD3.X R19, R19, UR9, RZ, P5, !PT ;  /* 0x0000000913137c10 */ /* 0x008fc6000affe4ff */
[----:B------:R-:W-:Y:S04]  /*66c20*/  STL [R1+0x1620], R18 ;  /* 0x0016201201007387 */ /* 0x000fe80000100800 */
[----:B------:R-:W2:Y:S01]  /*66c30*/  LDL.LU R61, [R1+0x1804] ;  /* 0x00180400013d7983 */ /* 0x000ea20000300800 */
[----:B-1----:R-:W-:-:S03]  /*66c40*/  IMAD.MOV.U32 R8, RZ, RZ, R42 ;  /* 0x000000ffff087224 */ /* 0x002fc600078e002a */
[----:B------:R-:W-:Y:S01]  /*66c50*/  STL [R1+0x161c], R19 ;  /* 0x00161c1301007387 */ /* 0x000fe20000100800 */
[----:B------:R-:W-:-:S03]  /*66c60*/  MOV R9, R43 ;  /* 0x0000002b00097202 */ /* 0x000fc60000000f00 */
[----:B------:R-:W3:Y:S04]  /*66c70*/  LDL.LU R47, [R1+0x180c] ;  /* 0x00180c00012f7983 */ /* 0x000ee80000300800 */
[----:B------:R-:W4:Y:S04]  /*66c80*/  LDL.LU R45, [R1+0x1814] ;  /* 0x00181400012d7983 */ /* 0x000f280000300800 */
[----:B------:R-:W4:Y:S04]  /*66c90*/  LDL.LU R44, [R1+0x1818] ;  /* 0x00181800012c7983 */ /* 0x000f280000300800 */
[----:B------:R1:W-:Y:S04]  /*66ca0*/  LDGSTS.E [R3+0xce80], desc[UR14][R8.64], P2 ;  /* 0x0ce8000008037fae */ /* 0x0003e8000912184e */
[----:B------:R-:W4:Y:S04]  /*66cb0*/  LDL.LU R43, [R1+0x181c] ;  /* 0x00181c00012b7983 */ /* 0x000f280000300800 */
[----:B------:R-:W4:Y:S01]  /*66cc0*/  LDL.LU R42, [R1+0x1820] ;  /* 0x00182000012a7983 */ /* 0x000f220000300800 */
[----:B-1----:R-:W-:Y:S01]  /*66cd0*/  IMAD.MOV.U32 R8, RZ, RZ, R40 ;  /* 0x000000ffff087224 */ /* 0x002fe200078e0028 */
[----:B------:R-:W-:-:S05]  /*66ce0*/  MOV R9, R41 ;  /* 0x0000002900097202 */ /* 0x000fca0000000f00 */
[----:B------:R1:W-:Y:S02]  /*66cf0*/  LDGSTS.E [R3+0xcf00], desc[UR14][R8.64], P3 ;  /* 0x0cf0000008037fae */ /* 0x0003e4000992184e */
[----:B-1----:R-:W-:Y:S01]  /*66d00*/  IMAD.MOV.U32 R8, RZ, RZ, R18 ;  /* 0x000000ffff087224 */ /* 0x002fe200078e0012 */
[----:B------:R-:W-:-:S05]  /*66d10*/  MOV R9, R19 ;  /* 0x0000001300097202 */ /* 0x000fca0000000f00 */
[----:B------:R1:W-:Y:S01]  /*66d20*/  LDGSTS.E [R3+0xcf80], desc[UR14][R8.64], P0 ;  /* 0x0cf8000008037fae */ /* 0x0003e2000812184e */
[----:B------:R-:W-:-:S04]  /*66d30*/  IADD3 R10, P4, R10, UR16, RZ ;  /* 0x000000100a0a7c10 */ /* 0x000fc8000ff9e0ff */
[----:B------:R-:W-:Y:S01]  /*66d40*/  IADD3.X R11, R11, UR9, RZ, P4, !PT ;  /* 0x000000090b0b7c10 */ /* 0x000fe2000a7fe4ff */
[----:B------:R-:W-:Y:S01]  /*66d50*/  STL [R1+0x1708], R10 ;  /* 0x0017080a01007387 */ /* 0x000fe20000100800 */
[----:B------:R-:W-:-:S03]  /*66d60*/  IADD3 R16, P5, R16, UR16, RZ ;  /* 0x0000001010107c10 */ /* 0x000fc6000ffbe0ff */
[----:B------:R1:W-:Y:S02]  /*66d70*/  STL [R1+0x1704], R11 ;  /* 0x0017040b01007387 */ /* 0x0003e40000100800 */
[----:B-1----:R-:W-:Y:S01]  /*66d80*/  IMAD.MOV.U32 R8, RZ, RZ, R10 ;  /* 0x000000ffff087224 */ /* 0x002fe200078e000a */
[----:B------:R-:W-:Y:S02]  /*66d90*/  MOV R9, R11 ;  /* 0x0000000b00097202 */ /* 0x000fe40000000f00 */
[----:B------:R-:W-:Y:S01]  /*66da0*/  IADD3.X R17, R17, UR9, RZ, P5, !PT ;  /* 0x0000000911117c10 */ /* 0x000fe2000affe4ff */
[----:B------:R-:W-:Y:S04]  /*66db0*/  STL [R1+0x1710], R16 ;  /* 0x0017101001007387 */ /* 0x000fe80000100800 */
[----:B------:R1:W-:Y:S04]  /*66dc0*/  LDGSTS.E [R3+0xde00], desc[UR14][R8.64], P1 ;  /* 0x0de0000008037fae */ /* 0x0003e8000892184e */
[----:B------:R-:W4:Y:S04]  /*66dd0*/  LDL.LU.64 R10, [R1+0x478] ;  /* 0x00047800010a7983 */ /* 0x000f280000300a00 */
[----:B------:R1:W-:Y:S02]  /*66de0*/  STL [R1+0x170c], R17 ;  /* 0x00170c1101007387 */ /* 0x0003e40000100800 */
[----:B-1----:R-:W-:Y:S01]  /*66df0*/  IMAD.MOV.U32 R8, RZ, RZ, R16 ;  /* 0x000000ffff087224 */ /* 0x002fe200078e0010 */
[----:B------:R-:W-:-:S02]  /*66e00*/  MOV R9, R17 ;  /* 0x0000001100097202 */ /* 0x000fc40000000f00 */
[----:B------:R-:W4:Y:S04]  /*66e10*/  LDL.LU.64 R16, [R1+0x470] ;  /* 0x0004700001107983 */ /* 0x000f280000300a00 */
[----:B------:R-:W4:Y:S04]  /*66e20*/  LDL.LU.64 R18, [R1+0x468] ;  /* 0x0004680001127983 */ /* 0x000f280000300a00 */
[----:B------:R-:W4:Y:S04]  /*66e30*/  LDL.LU.64 R40, [R1+0x460] ;  /* 0x0004600001287983 */ /* 0x000f280000300a00 */
[----:B------:R1:W-:Y:S01]  /*66e40*/  LDGSTS.E [R3+0xde80], desc[UR14][R8.64], P2 ;  /* 0x0de8000008037fae */ /* 0x0003e2000912184e */
[----:B------:R-:W-:-:S04]  /*66e50*/  IADD3 R68, P4, R68, UR16, RZ ;  /* 0x0000001044447c10 */ /* 0x000fc8000ff9e0ff */
[----:B------:R-:W-:Y:S01]  /*66e60*/  IADD3.X R69, R69, UR9, RZ, P4, !PT ;  /* 0x0000000945457c10 */ /* 0x000fe2000a7fe4ff */
[----:B-1----:R-:W-:Y:S01]  /*66e70*/  IMAD.MOV.U32 R8, RZ, RZ, R68 ;  /* 0x000000ffff087224 */ /* 0x002fe200078e0044 */
[----:B------:R-:W-:Y:S02]  /*66e80*/  IADD3 R62, P5, R62, UR16, RZ ;  /* 0x000000103e3e7c10 */ /* 0x000fe4000ffbe0ff */
[----:B------:R-:W-:Y:S02]  /*66e90*/  MOV R9, R69 ;  /* 0x0000004500097202 */ /* 0x000fe40000000f00 */
[----:B------:R-:W-:Y:S02]  /*66ea0*/  IADD3.X R63, R63, UR9, RZ, P5, !PT ;  /* 0x000000093f3f7c10 */ /* 0x000fe4000affe4ff */
[----:B------:R-:W-:Y:S01]  /*66eb0*/  IADD3 R60, P4, R60, UR16, RZ ;  /* 0x000000103c3c7c10 */ /* 0x000fe2000ff9e0ff */
[----:B------:R1:W-:Y:S01]  /*66ec0*/  LDGSTS.E [R3+0xdf00], desc[UR14][R8.64], P3 ;  /* 0x0df0000008037fae */ /* 0x0003e2000992184e */
[----:B------:R-:W-:Y:S01]  /*66ed0*/  IADD3 R46, P5, R46, UR16, RZ ;  /* 0x000000102e2e7c10 */ /* 0x000fe2000ffbe0ff */
[----:B-1----:R-:W-:Y:S01]  /*66ee0*/  IMAD.MOV.U32 R8, RZ, RZ, R62 ;  /* 0x000000ffff087224 */ /* 0x002fe200078e003e */
[----:B------:R-:W-:-:S05]  /*66ef0*/  MOV R9, R63 ;  /* 0x0000003f00097202 */ /* 0x000fca0000000f00 */
[----:B------:R1:W-:Y:S02]  /*66f00*/  LDGSTS.E [R3+0xdf80], desc[UR14][R8.64], P0 ;  /* 0x0df8000008037fae */ /* 0x0003e4000812184e */
[----:B-1----:R-:W-:Y:S01]  /*66f10*/  IMAD.MOV.U32 R8, RZ, RZ, R60 ;  /* 0x000000ffff087224 */ /* 0x002fe200078e003c */
[----:B--2---:R-:W-:-:S04]  /*66f20*/  IADD3.X R61, R61, UR9, RZ, P4, !PT ;  /* 0x000000093d3d7c10 */ /* 0x004fc8000a7fe4ff */
[----:B------:R-:W-:Y:S02]  /*66f30*/  MOV R9, R61 ;  /* 0x0000003d00097202 */ /* 0x000fe40000000f00 */
[----:B---3--:R-:W-:-:S03]  /*66f40*/  IADD3.X R47, R47, UR9, RZ, P5, !PT ;  /* 0x000000092f2f7c10 */ /* 0x008fc6000affe4ff */
[----:B------:R1:W-:Y:S01]  /*66f50*/  LDGSTS.E [R3+0xee00], desc[UR14][R8.64], P1 ;  /* 0x0ee0000008037fae */ /* 0x0003e2000892184e */
[----:B----4-:R-:W-:Y:S01]  /*66f60*/  IADD3 R44, P4, R44, UR16, RZ ;  /* 0x000000102c2c7c10 */ /* 0x010fe2000ff9e0ff */
[----:B-1----:R-:W-:Y:S01]  /*66f70*/  IMAD.MOV.U32 R8, RZ, RZ, R46 ;  /* 0x000000ffff087224 */ /* 0x002fe200078e002e */
[----:B------:R-:W-:Y:S02]  /*66f80*/  MOV R9, R47 ;  /* 0x0000002f00097202 */ /* 0x000fe40000000f00 */
[----:B------:R-:W-:-:S03]  /*66f90*/  IADD3.X R45, R45, UR9, RZ, P4, !PT ;  /* 0x000000092d2d7c10 */ /* 0x000fc6000a7fe4ff */
[----:B------:R1:W-:Y:S01]  /*66fa0*/  LDGSTS.E [R3+0xee80], desc[UR14][R8.64], P2 ;  /* 0x0ee8000008037fae */ /* 0x0003e2000912184e */
[----:B------:R-:W-:-:S04]  /*66fb0*/  IADD3 R42, P5, R42, UR16, RZ ;  /* 0x000000102a2a7c10 */ /* 0x000fc8000ffbe0ff */
[----:B------:R-:W-:Y:S01]  /*66fc0*/  IADD3.X R43, R43, UR9, RZ, P5, !PT ;  /* 0x000000092b2b7c10 */ /* 0x000fe2000affe4ff */
[----:B-1----:R-:W-:Y:S01]  /*66fd0*/  IMAD.MOV.U32 R8, RZ, RZ, R44 ;  /* 0x000000ffff087224 */ /* 0x002fe200078e002c */
[----:B------:R-:W-:-:S05]  /*66fe0*/  MOV R9, R45 ;  /* 0x0000002d00097202 */ /* 0x000fca0000000f00 */
[----:B------:R1:W-:Y:S02]  /*66ff0*/  LDGSTS.E [R3+0xef00], desc[UR14][R8.64], P3 ;  /* 0x0ef0000008037fae */ /* 0x0003e4000992184e */
[----:B-1----:R-:W-:Y:S01]  /*67000*/  IMAD.MOV.U32 R8, RZ, RZ, R42 ;  /* 0x000000ffff087224 */ /* 0x002fe200078e002a */
[----:B------:R-:W-:-:S05]  /*67010*/  MOV R9, R43 ;  /* 0x0000002b00097202 */ /* 0x000fca0000000f00 */
[----:B------:R1:W-:Y:S04]  /*67020*/  LDGSTS.E [R3+0xef80], desc[UR14][R8.64], P0 ;  /* 0x0ef8000008037fae */ /* 0x0003e8000812184e */
[----:B------:R3:W-:Y:S04]  /*67030*/  STL [R1+0x1718], R68 ;  /* 0x0017184401007387 */ /* 0x0007e80000100800 */
        /* <DEDUP_REMOVED lines=10> */
[----:B------:R3:W-:Y:S01]  /*670e0*/  STL [R1+0x181c], R43 ;  /* 0x00181c2b01007387 */ /* 0x0007e20000100800 */
[----:B-1----:R-:W-:-:S04]  /*670f0*/  IADD3 R8, P4, R10, UR16, RZ ;  /* 0x000000100a087c10 */ /* 0x002fc8000ff9e0ff */
[----:B------:R-:W-:Y:S02]  /*67100*/  IADD3.X R9, R11, UR9, RZ, P4, !PT ;  /* 0x000000090b097c10 */ /* 0x000fe4000a7fe4ff */
[----:B------:R-:W-:-:S03]  /*67110*/  IADD3 R10, P4, R16, UR16, RZ ;  /* 0x00000010100a7c10 */ /* 0x000fc6000ff9e0ff */
[----:B------:R3:W-:Y:S01]  /*67120*/  LDGSTS.E [R3+0xfe00], desc[UR14][R8.64], P1 ;  /* 0x0fe0000008037fae */ /* 0x0007e2000892184e */
[----:B------:R-:W-:Y:S02]  /*67130*/  IADD3.X R11, R17, UR9, RZ, P4, !PT ;  /* 0x00000009110b7c10 */ /* 0x000fe4000a7fe4ff */
[----:B------:R-:W-:Y:S01]  /*67140*/  IADD3 R16, P4, R18, UR16, RZ ;  /* 0x0000001012107c10 */ /* 0x000fe2000ff9e0ff */
[----:B------:R3:W-:Y:S03]  /*67150*/  STL.64 [R1+0x478], R8 ;  /* 0x0004780801007387 */ /* 0x0007e60000100a00 */
[----:B------:R-:W-:Y:S01]  /*67160*/  IADD3.X R17, R19, UR9, RZ, P4, !PT ;  /* 0x0000000913117c10 */ /* 0x000fe2000a7fe4ff */
[----:B------:R3:W-:Y:S01]  /*67170*/  LDGSTS.E [R3+0xfe80], desc[UR14][R10.64], P2 ;  /* 0x0fe800000a037fae */ /* 0x0007e2000912184e */
[----:B------:R-:W-:-:S03]  /*67180*/  IADD3 R18, P4, R40, UR16, RZ ;  /* 0x0000001028127c10 */ /* 0x000fc6000ff9e0ff */
[----:B------:R3:W-:Y:S01]  /*67190*/  STL.64 [R1+0x470], R10 ;  /* 0x0004700a01007387 */ /* 0x0007e20000100a00 */
[----:B------:R-:W-:Y:S01]  /*671a0*/  IADD3.X R19, R41, UR9, RZ, P4, !PT ;  /* 0x0000000929137c10 */ /* 0x000fe2000a7fe4ff */
[----:B------:R-:W-:Y:S02]  /*671b0*/  IMAD.MOV.U32 R40, RZ, RZ, R18 ;  /* 0x000000ffff287224 */ /* 0x000fe400078e0012 */
[----:B------:R3:W-:Y:S01]  /*671c0*/  LDGSTS.E [R3+0xff00], desc[UR14][R16.64], P3 ;  /* 0x0ff0000010037fae */ /* 0x0007e2000992184e */
[----:B------:R-:W-:-:S03]  /*671d0*/  MOV R41, R19 ;  /* 0x0000001300297202 */ /* 0x000fc60000000f00 */
[----:B------:R3:W-:Y:S04]  /*671e0*/  STL.64 [R1+0x468], R16 ;  /* 0x0004681001007387 */ /* 0x0007e80000100a00 */
[----:B------:R3:W-:Y:S04]  /*671f0*/  STL.64 [R1+0x460], R40 ;  /* 0x0004602801007387 */ /* 0x0007e80000100a00 */
[----:B------:R3:W-:Y:S01]  /*67200*/  LDGSTS.E [R3+0xff80], desc[UR14][R40.64], P0 ;  /* 0x0ff8000028037fae */ /* 0x0007e2000812184e */
[----:B------:R-:W-:-:S03]  /*67210*/  UIADD3 UR4, UR4, 0x1, URZ ;  /* 0x0000000104047890 */ /* 0x000fc6000fffe03f */
[----:B------:R-:W0:Y:S01]  /*67220*/  LDGDEPBAR ;  /* 0x00000000000079af */ /* 0x000e220000000000 */
[----:B------:R-:W-:-:S06]  /*67230*/  UISETP.NE.U32.AND UP0, UPT, UR4, UR10, UPT ;  /* 0x0000000a0400728c */ /* 0x000fcc000bf05070 */
[----:B------:R-:W-:-:S13]  /*67240*/  PLOP3.LUT P0, PT, PT, PT, UP0, 0x80, 0x0 ;  /* 0x000000000000781c */ /* 0x000fda0003f0f008 */
[----:B---3--:R-:W-:Y:S05]  /*67250*/  @P0 BRA `(.L_x_1) ;  /* 0xfffffca800180947 */ /* 0x008fea000383ffff */
.L_x_0:
[----:B-----5:R-:W2:Y:S01]  /*67260*/  LDL.LU R10, [R1+0x108] ;  /* 0x00010800010a7983 */ /* 0x020ea20000300800 */
[----:B------:R-:W-:-:S04]  /*67270*/  DEPBAR.LE SB0, 0x0 ;  /* 0x000080000000791a */ /* 0x000fc80000000000 */
[----:B------:R-:W3:Y:S01]  /*67280*/  LDL.LU R9, [R1+0x104] ;  /* 0x0001040001097983 */ /* 0x000ee20000300800 */
[----:B------:R-:W1:Y:S01]  /*67290*/  S2R R63, SR_TID.X ;  /* 0x00000000003f7919 */ /* 0x000e620000002100 */
[----:B------:R-:W-:Y:S01]  /*672a0*/  IMAD.MOV.U32 R130, RZ, RZ, R180 ;  /* 0x000000ffff827224 */ /* 0x000fe200078e00b4 */
[----:B------:R-:W-:Y:S01]  /*672b0*/  MOV R131, R182 ;  /* 0x000000b600837202 */ /* 0x000fe20000000f00 */
[----:B------:R-:W-:Y:S01]  /*672c0*/  IMAD.MOV.U32 R195, RZ, RZ, R190 ;  /* 0x000000ffffc37224 */ /* 0x000fe200078e00be */
[----:B------:R-:W4:Y:S01]  /*672d0*/  LDL.LU R8, [R1+0x10c] ;  /* 0x00010c0001087983 */ /* 0x000f220000300800 */
[----:B------:R-:W-:Y:S01]  /*672e0*/  MOV R194, R188 ;  /* 0x000000bc00c27202 */ /* 0x000fe20000000f00 */
[----:B------:R-:W-:Y:S01]  /*672f0*/  IMAD.MOV.U32 R203, RZ, RZ, R7 ;  /* 0x000000ffffcb7224 */ /* 0x000fe200078e0007 */
[----:B------:R-:W-:Y:S01]  /*67300*/  MOV R202, R5 ;  /* 0x0000000500ca7202 */ /* 0x000fe20000000f00 */
[----:B------:R-:W4:Y:S01]  /*67310*/  LDL.LU R40, [R1+0x110] ;  /* 0x0001100001287983 */ /* 0x000f220000300800 */
[----:B------:R-:W-:Y:S01]  /*67320*/  MOV R206, R172 ;  /* 0x000000ac00ce7202 */ /* 0x000fe20000000f00 */
[----:B------:R-:W-:Y:S01]  /*67330*/  IMAD.MOV.U32 R207, RZ, RZ, R174 ;  /* 0x000000ffffcf7224 */ /* 0x000fe200078e00ae */
[----:B------:R-:W-:Y:S01]  /*67340*/  MOV R198, R124 ;  /* 0x0000007c00c67202 */ /* 0x000fe20000000f00 */
[----:B------:R-:W4:Y:S01]  /*67350*/  LDL.LU R62, [R1+0x114] ;  /* 0x00011400013e7983 */ /* 0x000f220000300800 */
        /* <DEDUP_REMOVED lines=14> */
[----:B------:R-:W-:Y:S01]  /*67440*/  ULDC.64 UR26, c[0x0][0x228] ;  /* 0x00008a00001a7ab9 */ /* 0x000fe20000000a00 */
[----:B------:R-:W4:Y:S01]  /*67450*/  LDL.LU R42, [R1+0xe4] ;  /* 0x0000e400012a7983 */ /* 0x000f220000300800 */
[----:B------:R-:W-:Y:S01]  /*67460*/  VIADD R0, R252, 0x7f ;  /* 0x0000007ffc007836 */ /* 0x000fe20000000000 */
[----:B------:R-:W-:Y:S01]  /*67470*/  ULDC UR4, c[0x0][0x244] ;  /* 0x0000910000047ab9 */ /* 0x000fe20000000800 */
[----:B------:R-:W-:Y:S01]  /*67480*/  ULDC.64 UR10, c[0x0][0x228] ;  /* 0x00008a00000a7ab9 */ /* 0x000fe20000000a00 */
[----:B------:R-:W4:Y:S01]  /*67490*/  LDL.LU R45, [R1+0xec] ;  /* 0x0000ec00012d7983 */ /* 0x000f220000300800 */
[----:B------:R-:W-:Y:S01]  /*674a0*/  ULDC.64 UR6, c[0x0][0x220] ;  /* 0x0000880000067ab9 */ /* 0x000fe20000000a00 */
[----:B------:R-:W-:Y:S01]  /*674b0*/  ULDC.64 UR28, c[0x0][0x228] ;  /* 0x00008a00001c7ab9 */ /* 0x000fe20000000a00 */
[----:B------:R-:W-:Y:S01]  /*674c0*/  ULDC UR24, c[0x0][0x248] ;  /* 0x0000920000187ab9 */ /* 0x000fe20000000800 */
[----:B------:R-:W4:Y:S01]  /*674d0*/  LDL.LU R44, [R1+0xe8] ;  /* 0x0000e800012c7983 */ /* 0x000f220000300800 */
[----:B------:R-:W-:Y:S01]  /*674e0*/  ULDC.64 UR8, c[0x0][0x228] ;  /* 0x00008a0000087ab9 */ /* 0x000fe20000000a00 */
[----:B------:R-:W-:Y:S01]  /*674f0*/  ULDC.64 UR30, c[0x0][0x228] ;  /* 0x00008a00001e7ab9 */ /* 0x000fe20000000a00 */
[----:B------:R-:W-:Y:S01]  /*67500*/  ULDC.64 UR22, c[0x0][0x228] ;  /* 0x00008a0000167ab9 */ /* 0x000fe20000000a00 */
[----:B------:R-:W4:Y:S01]  /*67510*/  LDL.LU R47, [R1+0xd8] ;  /* 0x0000d800012f7983 */ /* 0x000f220000300800 */
[----:B------:R-:W-:Y:S01]  /*67520*/  ULDC.64 UR20, c[0x0][0x228] ;  /* 0x00008a0000147ab9 */ /* 0x000fe20000000a00 */
[----:B------:R-:W-:Y:S01]  /*67530*/  ULDC.64 UR18, c[0x0][0x228] ;  /* 0x00008a0000127ab9 */ /* 0x000fe20000000a00 */
[----:B------:R-:W-:Y:S01]  /*67540*/  ULDC.64 UR16, c[0x0][0x228] ;  /* 0x00008a0000107ab9 */ /* 0x000fe20000000a00 */
[----:B------:R-:W4:Y:S01]  /*67550*/  LDL.LU R46, [R1+0xd4] ;  /* 0x0000d400012e7983 */ /* 0x000f220000300800 */
[----:B------:R-:W-:-:S03]  /*67560*/  ULDC.64 UR12, c[0x0][0x228] ;  /* 0x00008a00000c7ab9 */ /* 0x000fc60000000a00 */
[----:B------:R-:W4:Y:S04]  /*67570*/  LDL.LU R60, [R1+0xdc] ;  /* 0x0000dc00013c7983 */ /* 0x000f280000300800 */
[----:B------:R-:W4:Y:S04]  /*67580*/  LDL.LU R19, [R1+0xd0] ;  /* 0x0000d00001137983 */ /* 0x000f280000300800 */
[----:B------:R-:W4:Y:S04]  /*67590*/  LDL.LU R18, [R1+0xc8] ;  /* 0x0000c80001127983 */ /* 0x000f280000300800 */
[----:B------:R-:W4:Y:S04]  /*675a0*/  LDL.LU R17, [R1+0xc4] ;  /* 0x0000c40001117983 */ /* 0x000f280000300800 */
[----:B------:R-:W4:Y:S04]  /*675b0*/  LDL.LU R3, [R1+0xcc] ;  /* 0x0000cc0001037983 */ /* 0x000f280000300800 */
[----:B------:R-:W4:Y:S04]  /*675c0*/  LDL.LU R16, [R1+0xc0] ;  /* 0x0000c00001107983 */ /* 0x000f280000300800 */
[----:B------:R-:W4:Y:S01]  /*675d0*/  LDL.LU R11, [R1+0x100] ;  /* 0x00010000010b7983 */ /* 0x000f220000300800 */
[----:B-1----:R-:W-:-:S02]  /*675e0*/  LOP3.LUT R63, R63, 0x1f, RZ, 0xc0, !PT ;  /* 0x0000001f3f3f7812 */ /* 0x002fc400078ec0ff */
[----:B------:R-:W-:Y:S02]  /*675f0*/  ISETP.GE.AND P1, PT, R0, UR27, PT ;  /* 0x0000001b00007c0c */ /* 0x000fe4000bf26270 */
[----:B------:R-:W-:Y:S01]  /*67600*/  LEA R2, R63, UR5, 0x4 ;  /* 0x000000053f027c11 */ /* 0x000fe2000f8e20ff */
[----:B------:R-:W-:Y:S06]  /*67610*/  BAR.SYNC.DEFER_BLOCKING 0x0 ;  /* 0x0000000000007b1d */ /* 0x000fec0000010000 */
[----:B------:R-:W-:Y:S01]  /*67620*/  STL [R1+0x30], R2 ;  /* 0x0000300201007387 */ /* 0x000fe20000100800 */
[----:B--2---:R-:W-:Y:S01]  /*67630*/  MOV R71, R10 ;  /* 0x0000000a00477202 */ /* 0x004fe20000000f00 */
[----:B------:R-:W-:-:S02]  /*67640*/  IMAD.MOV.U32 R10, RZ, RZ, R56 ;  /* 0x000000ffff0a7224 */ /* 0x000fc400078e0038 */
[----:B---3--:R-:W-:Y:S01]  /*67650*/  IMAD.MOV.U32 R68, RZ, RZ, R9 ;  /* 0x000000ffff447224 */ /* 0x008fe200078e0009 */
[----:B------:R-:W-:Y:S02]  /*67660*/  MOV R9, R38 ;  /* 0x0000002600097202 */ /* 0x000fe40000000f00 */
[----:B----4-:R-:W-:Y:S01]  /*67670*/  MOV R63, R8 ;  /* 0x00000008003f7202 */ /* 0x010fe20000000f00 */
[----:B------:R-:W-:Y:S01]  /*67680*/  IMAD.MOV.U32 R8, RZ, RZ, R36 ;  /* 0x000000ffff087224 */ /* 0x000fe200078e0024 */
[----:B------:R-:W-:Y:S01]  /*67690*/  MOV R70, R62 ;  /* 0x0000003e00467202 */ /* 0x000fe20000000f00 */
[----:B------:R-:W-:Y:S01]  /*676a0*/  IMAD.MOV.U32 R69, RZ, RZ, R61 ;  /* 0x000000ffff457224 */ /* 0x000fe200078e003d */
[----:B------:R-:W-:Y:S01]  /*676b0*/  MOV R61, R60 ;  /* 0x0000003c003d7202 */ /* 0x000fe20000000f00 */
[----:B------:R-:W-:Y:S01]  /*676c0*/  IMAD.MOV.U32 R60, RZ, RZ, R19 ;  /* 0x000000ffff3c7224 */ /* 0x000fe200078e0013 */
[----:B------:R-:W-:Y:S02]  /*676d0*/  MOV R19, R54 ;  /* 0x0000003600137202 */ /* 0x000fe40000000f00 */
[----:B------:R-:W-:Y:S01]  /*676e0*/  MOV R72, R18 ;  /* 0x0000001200487202 */ /* 0x000fe20000000f00 */
        /* <DEDUP_REMOVED lines=8> */
[----:B------:R-:W-:Y:S01]  /*67770*/  STSM.16.M88.4 [R2], R16 ;  /* 0x0000001002007844 */ /* 0x000fe20000000200 */
[----:B------:R-:W-:-:S03]  /*67780*/  NOP ;  /* 0x0000000000007918 */ /* 0x000fc60000000000 */
[----:B------:R-:W1:Y:S01]  /*67790*/  LDS.128 R16, [R2] ;  /* 0x0000000002107984 */ /* 0x000e620000000c00 */
[----:B------:R-:W-:Y:S01]  /*677a0*/  MOV R11, R58 ;  /* 0x0000003a000b7202 */ /* 0x000fe20000000f00 */
[----:B------:R-:W-:-:S04]  /*677b0*/  NOP ;  /* 0x0000000000007918 */ /* 0x000fc80000000000 */
[----:B------:R2:W-:Y:S02]  /*677c0*/  STSM.16.M88.4 [R2], R8 ;  /* 0x0000000802007844 */ /* 0x0005e40000000200 */
[----:B--2---:R-:W-:Y:S01]  /*677d0*/  IMAD.MOV.U32 R8, RZ, RZ, R29 ;  /* 0x000000ffff087224 */ /* 0x004fe200078e001d */
[----:B------:R-:W-:Y:S01]  /*677e0*/  MOV R9, R31 ;  /* 0x0000001f00097202 */ /* 0x000fe20000000f00 */
[----:B------:R-:W-:Y:S01]  /*677f0*/  IMAD.MOV.U32 R10, RZ, RZ, R53 ;  /* 0x000000ffff0a7224 */ /* 0x000fe200078e0035 */
[----:B------:R-:W-:Y:S01]  /*67800*/  MOV R11, R55 ;  /* 0x00000037000b7202 */ /* 0x000fe20000000f00 */
[----:B------:R-:W-:Y:S01]  /*67810*/  NOP ;  /* 0x0000000000007918 */ /* 0x000fe20000000000 */
[----:B------:R-:W-:Y:S02]  /*67820*/  MOV R29, R34 ;  /* 0x00000022001d7202 */ /* 0x000fe40000000f00 */
[----:B------:R-:W-:Y:S01]  /*67830*/  MOV R31, R50 ;  /* 0x00000032001f7202 */ /* 0x000fe20000000f00 */
[----:B-1----:R-:W-:Y:S04]  /*67840*/  STL.64 [R1+0x20], R16 ;  /* 0x0000201001007387 */ /* 0x002fe80000100a00 */
[----:B------:R-:W-:Y:S04]  /*67850*/  STL.64 [R1+0x28], R18 ;  /* 0x0000281201007387 */ /* 0x000fe80000100a00 */
[----:B------:R-:W1:Y:S01]  /*67860*/  LDS.128 R16, [R2] ;  /* 0x0000000002107984 */ /* 0x000e620000000c00 */
[----:B------:R-:W-:-:S03]  /*67870*/  NOP ;  /* 0x0000000000007918 */ /* 0x000fc60000000000 */
[----:B------:R-:W-:Y:S01]  /*67880*/  STSM.16.M88.4 [R2], R8 ;  /* 0x0000000802007844 */ /* 0x000fe20000000200 */
[----:B------:R-:W-:-:S03]  /*67890*/  NOP ;  /* 0x0000000000007918 */ /* 0x000fc60000000000 */
[----:B------:R-:W2:Y:S04]  /*678a0*/  LDS.128 R8, [R2] ;  /* 0x0000000002087984 */ /* 0x000ea80000000c00 */
[----:B-1----:R1:W-:Y:S04]  /*678b0*/  STL.64 [R1+0x10], R16 ;  /* 0x0000101001007387 */ /* 0x0023e80000100a00 */
[----:B------:R3:W-:Y:S01]  /*678c0*/  STL.64 [R1+0x18], R18 ;  /* 0x0000181201007387 */ /* 0x0007e20000100a00 */
[----:B-1----:R-:W-:Y:S01]  /*678d0*/  IMAD.MOV.U32 R16, RZ, RZ, R37 ;  /* 0x000000ffff107224 */ /* 0x002fe200078e0025 */
[----:B------:R-:W-:-:S02]  /*678e0*/  MOV R17, R39 ;  /* 0x0000002700117202 */ /* 0x000fc40000000f00 */
[----:B--2---:R1:W-:Y:S01]  /*678f0*/  STL.64 [R1], R8 ;  /* 0x0000000801007387 */ /* 0x0043e20000100a00 */
[----:B---3--:R-:W-:Y:S01]  /*67900*/  IMAD.MOV.U32 R18, RZ, RZ, R57 ;  /* 0x000000ffff127224 */ /* 0x008fe200078e0039 */
[----:B------:R-:W-:Y:S01]  /*67910*/  MOV R19, R59 ;  /* 0x0000003b00137202 */ /* 0x000fe20000000f00 */
[----:B------:R-:W-:-:S04]  /*67920*/  NOP ;  /* 0x0000000000007918 */ /* 0x000fc80000000000 */
[----:B------:R-:W-:Y:S01]  /*67930*/  STSM.16.M88.4 [R2], R16 ;  /* 0x0000001002007844 */ /* 0x000fe20000000200 */
[----:B------:R-:W-:-:S03]  /*67940*/  NOP ;  /* 0x0000000000007918 */ /* 0x000fc60000000000 */
[----:B------:R-:W2:Y:S01]  /*67950*/  LDS.128 R248, [R2] ;  /* 0x0000000002f87984 */ /* 0x000ea20000000c00 */
[----:B------:R-:W-:-:S03]  /*67960*/  NOP ;  /* 0x0000000000007918 */ /* 0x000fc60000000000 */
[----:B------:R3:W-:Y:S01]  /*67970*/  STL.64 [R1+0x8], R10 ;  /* 0x0000080a01007387 */ /* 0x0007e20000100a00 */
[----:B-1----:R-:W-:Y:S01]  /*67980*/  IMAD.MOV.U32 R8, RZ, RZ, R96 ;  /* 0x000000ffff087224 */ /* 0x002fe200078e0060 */
[----:B------:R-:W-:Y:S02]  /*67990*/  MOV R9, R98 ;  /* 0x0000006200097202 */ /* 0x000fe40000000f00 */
[----:B------:R1:W-:Y:S01]  /*679a0*/  STSM.16.M88.4 [R2], R28 ;  /* 0x0000001c02007844 */ /* 0x0003e20000000200 */
[----:B------:R-:W-:-:S03]  /*679b0*/  NOP ;  /* 0x0000000000007918 */ /* 0x000fc60000000000 */
[----:B------:R-:W-:Y:S01]  /*679c0*/  LDS.128 R240, [R2] ;  /* 0x0000000002f07984 */ /* 0x000fe20000000c00 */
[----:B---3--:R-:W-:Y:S01]  /*679d0*/  IMAD.MOV.U32 R10, RZ, RZ, R24 ;  /* 0x000000ffff0a7224 */ /* 0x008fe200078e0018 */
[----:B------:R-:W-:Y:S01]  /*679e0*/  MOV R11, R26 ;  /* 0x0000001a000b7202 */ /* 0x000fe20000000f00 */
[----:B------:R-:W-:-:S04]  /*679f0*/  NOP ;  /* 0x0000000000007918 */ /* 0x000fc80000000000 */
[----:B------:R3:W-:Y:S01]  /*67a00*/  STSM.16.M88.4 [R2], R8 ;  /* 0x0000000802007844 */ /* 0x0007e20000000200 */
[----:B------:R-:W-:-:S03]  /*67a10*/  NOP ;  /* 0x0000000000007918 */ /* 0x000fc60000000000 */
[----:B------:R-:W-:Y:S01]  /*67a20*/  LDS.128 R16, [R2] ;  /* 0x0000000002107984 */ /* 0x000fe20000000c00 */
[----:B-1----:R-:W-:Y:S01]  /*67a30*/  IMAD.MOV.U32 R28, RZ, RZ, R97 ;  /* 0x000000ffff1c7224 */ /* 0x002fe200078e0061 */
[----:B------:R-:W-:Y:S01]  /*67a40*/  MOV R29, R99 ;  /* 0x00000063001d7202 */ /* 0x000fe20000000f00 */
[----:B------:R-:W-:Y:S01]  /*67a50*/  IMAD.MOV.U32 R30, RZ, RZ, R25 ;  /* 0x000000ffff1e7224 */ /* 0x000fe200078e0019 */
[----:B------:R-:W-:Y:S01]  /*67a60*/  MOV R31, R27 ;  /* 0x0000001b001f7202 */ /* 0x000fe20000000f00 */
[----:B------:R-:W-:Y:S01]  /*67a70*/  NOP ;  /* 0x0000000000007918 */ /* 0x000fe20000000000 */
[----:B--2---:R-:W-:Y:S01]  /*67a80*/  STL [R1+0x1e58], R248 ;  /* 0x001e58f801007387 */ /* 0x004fe20000100800 */
[----:B---3--:R-:W-:Y:S01]  /*67a90*/  IMAD.MOV.U32 R8, RZ, RZ, R33 ;  /* 0x000000ffff087224 */ /* 0x008fe200078e0021 */
[----:B------:R-:W-:Y:S01]  /*67aa0*/  MOV R9, R35 ;  /* 0x0000002300097202 */ /* 0x000fe20000000f00 */
[----:B------:R-:W-:Y:S01]  /*67ab0*/  IMAD.MOV.U32 R10, RZ, RZ, R49 ;  /* 0x000000ffff0a7224 */ /* 0x000fe200078e0031 */
[----:B------:R-:W-:Y:S01]  /*67ac0*/  STL [R1+0x1e54], R249 ;  /* 0x001e54f901007387 */ /* 0x000fe20000100800 */
[----:B------:R-:W-:-:S03]  /*67ad0*/  MOV R11, R51 ;  /* 0x00000033000b7202 */ /* 0x000fc60000000f00 */
[----:B------:R-:W-:Y:S04]  /*67ae0*/  STL [R1+0x1e50], R250 ;  /* 0x001e50fa01007387 */ /* 0x000fe80000100800 */
[----:B------:R-:W-:Y:S04]  /*67af0*/  STL [R1+0x1e4c], R251 ;  /* 0x001e4cfb01007387 */ /* 0x000fe80000100800 */
[----:B------:R-:W2:Y:S04]  /*67b00*/  LDL.LU R36, [R1+0x1d0] ;  /* 0x0001d00001247983 */ /* 0x000ea80000300800 */
[----:B------:R-:W2:Y:S04]  /*67b10*/  LDL.LU R37, [R1+0x1d8] ;  /* 0x0001d80001257983 */ /* 0x000ea80000300800 */
[----:B------:R-:W3:Y:S04]  /*67b20*/  LDL.LU R32, [R1+0x200] ;  /* 0x0002000001207983 */ /* 0x000ee80000300800 */
[----:B------:R-:W3:Y:S01]  /*67b30*/  LDL.LU R33, [R1+0x208] ;  /* 0x0002080001217983 */ /* 0x000ee20000300800 */
[----:B------:R-:W-:-:S03]  /*67b40*/  IMAD.MOV.U32 R38, RZ, RZ, R20 ;  /* 0x000000ffff267224 */ /* 0x000fc600078e0014 */
[----:B------:R-:W-:Y:S01]  /*67b50*/  STSM.16.M88.4 [R2], R8 ;  /* 0x0000000802007844 */ /* 0x000fe20000000200 */
[----:B------:R-:W-:-:S03]  /*67b60*/  NOP ;  /* 0x0000000000007918 */ /* 0x000fc60000000000 */
[----:B------:R-:W-:Y:S01]  /*67b70*/  LDS.128 R8, [R2] ;  /* 0x0000000002087984 */ /* 0x000fe20000000c00 */
[----:B------:R-:W-:Y:S01]  /*67b80*/  NOP ;  /* 0x0000000000007918 */ /* 0x000fe20000000000 */
[----:B------:R-:W-:Y:S02]  /*67b90*/  MOV R39, R22 ;  /* 0x0000001600277202 */ /* 0x000fe40000000f00 */
[----:B------:R-:W-:Y:S01]  /*67ba0*/  STSM.16.M88.4 [R2], R28 ;  /* 0x0000001c02007844 */ /* 0x000fe20000000200 */
[----:B------:R-:W-:-:S03]  /*67bb0*/  NOP ;  /* 0x0000000000007918 */ /* 0x000fc60000000000 */
[----:B------:R-:W-:Y:S01]  /*67bc0*/  LDS.128 R28, [R2] ;  /* 0x00000000021c7984 */ /* 0x000fe20000000c00 */
[----:B------:R-:W-:Y:S01]  /*67bd0*/  NOP ;  /* 0x0000000000007918 */ /* 0x000fe20000000000 */
[----:B------:R-:W-:Y:S01]  /*67be0*/  IMAD.MOV.U32 R34, RZ, RZ, R80 ;  /* 0x000000ffff227224 */ /* 0x000fe200078e0050 */
[----:B------:R-:W-:Y:S01]  /*67bf0*/  MOV R35, R82 ;  /* 0x0000005200237202 */ /* 0x000fe20000000f00 */
[----:B------:R-:W-:Y:S01]  /*67c00*/  IMAD.MOV.U32 R79, RZ, RZ, R45 ;  /* 0x000000ffff4f7224 */ /* 0x000fe200078e002d */
[----:B------:R-:W-:Y:S01]  /*67c10*/  MOV R102, R44 ;  /* 0x0000002c00667202 */ /* 0x000fe20000000f00 */
[----:B--2---:R-:W-:Y:S01]  /*67c20*/  STSM.16.M88.4 [R2], R36 ;  /* 0x0000002402007844 */ /* 0x004fe20000000200 */
[----:B------:R-:W-:-:S03]  /*67c30*/  NOP ;  /* 0x0000000000007918 */ /* 0x000fc60000000000 */
[----:B------:R-:W-:Y:S01]  /*67c40*/  LDS.128 R24, [R2] ;  /* 0x0000000002187984 */ /* 0x000fe20000000c00 */
[----:B------:R-:W-:-:S03]  /*67c50*/  NOP ;  /* 0x0000000000007918 */ /* 0x000fc60000000000 */
[----:B---3--:R1:W-:Y:S04]  /*67c60*/  STSM.16.M88.4 [R2], R32 ;  /* 0x0000002002007844 */ /* 0x0083e80000000200 */
[----:B-1----:R-:W2:Y:S04]  /*67c70*/  LDL.LU R32, [R1+0x1d4] ;  /* 0x0001d40001207983 */ /* 0x002ea80000300800 */
[----:B------:R-:W2:Y:S04]  /*67c80*/  LDL.LU R33, [R1+0x1dc] ;  /* 0x0001dc0001217983 */ /* 0x000ea80000300800 */
[----:B------:R-:W3:Y:S04]  /*67c90*/  LDL.LU R48, [R1+0x204] ;  /* 0x0002040001307983 */ /* 0x000ee80000300800 */
[----:B------:R-:W3:Y:S04]  /*67ca0*/  LDL.LU R49, [R1+0x20c] ;  /* 0x00020c0001317983 */ /* 0x000ee80000300800 */
[----:B------:R-:W4:Y:S04]  /*67cb0*/  LDL.LU R52, [R1+0x1c0] ;  /* 0x0001c00001347983 */ /* 0x000f280000300800 */
[----:B------:R-:W4:Y:S04]  /*67cc0*/  LDL.LU R53, [R1+0x1c8] ;  /* 0x0001c80001357983 */ /* 0x000f280000300800 */
[----:B------:R-:W4:Y:S04]  /*67cd0*/  LDL.LU R44, [R1+0x210] ;  /* 0x00021000012c7983 */ /* 0x000f280000300800 */
[----:B------:R-:W4:Y:S01]  /*67ce0*/  LDL.LU R45, [R1+0x218] ;  /* 0x00021800012d7983 */ /* 0x000f220000300800 */
[----:B------:R-:W-:Y:S01]  /*67cf0*/  IMAD.MOV.U32 R34, RZ, RZ, R21 ;  /* 0x000000ffff227224 */ /* 0x000fe200078e0015 */
[----:B------:R-:W-:Y:S01]  /*67d00*/  MOV R35, R23 ;  /* 0x0000001700237202 */ /* 0x000fe20000000f00 */
[----:B------:R-:W-:Y:S01]  /*67d10*/  NOP ;  /* 0x0000000000007918 */ /* 0x000fe20000000000 */
[----:B------:R-:W-:Y:S01]  /*67d20*/  LDS.128 R20, [R2] ;  /* 0x0000000002147984 */ /* 0x000fe20000000c00 */
[----:B------:R-:W-:Y:S01]  /*67d30*/  NOP ;  /* 0x0000000000007918 */ /* 0x000fe20000000000 */
        /* <DEDUP_REMOVED lines=17> */
[----:B--2---:R-:W-:Y:S01]  /*67e50*/  STSM.16.M88.4 [R2], R32 ;  /* 0x0000002002007844 */ /* 0x004fe20000000200 */
[----:B------:R-:W-:-:S03]  /*67e60*/  NOP ;  /* 0x0000000000007918 */ /* 0x000fc60000000000 */
[----:B------:R-:W-:Y:S01]  /*67e70*/  LDS.128 R40, [R2] ;  /* 0x0000000002287984 */ /* 0x000fe20000000c00 */
[----:B------:R-:W-:-:S03]  /*67e80*/  NOP ;  /* 0x0000000000007918 */ /* 0x000fc60000000000 */
[----:B---3--:R-:W-:Y:S01]  /*67e90*/  STSM.16.M88.4 [R2], R48 ;  /* 0x0000003002007844 */ /* 0x008fe20000000200 */
[----:B------:R-:W-:-:S03]  /*67ea0*/  NOP ;  /* 0x0000000000007918 */ /* 0x000fc60000000000 */
[----:B------:R-:W-:Y:S01]  /*67eb0*/  LDS.128 R36, [R2] ;  /* 0x0000000002247984 */ /* 0x000fe20000000c00 */
[----:B------:R-:W-:-:S03]  /*67ec0*/  NOP ;  /* 0x0000000000007918 */ /* 0x000fc60000000000 */
[----:B----4-:R-:W-:Y:S01]  /*67ed0*/  STSM.16.M88.4 [R2], R52 ;  /* 0x0000003402007844 */ /* 0x010fe20000000200 */
[----:B------:R-:W-:-:S03]  /*67ee0*/  NOP ;  /* 0x0000000000007918 */ /* 0x000fc60000000000 */
[----:B------:R-:W-:Y:S01]  /*67ef0*/  LDS.128 R32, [R2] ;  /* 0x0000000002207984 */ /* 0x000fe20000000c00 */
[----:B------:R-:W-:-:S03]  /*67f00*/  NOP ;  /* 0x0000000000007918 */ /* 0x000fc60000000000 */
[----:B------:R1:W-:Y:S01]  /*67f10*/  STSM.16.M88.4 [R2], R44 ;  /* 0x0000002c02007844 */ /* 0x0003e20000000200 */
[----:B------:R-:W-:Y:S01]  /*67f20*/  IMAD.MOV.U32 R110, RZ, RZ, R104 ;  /* 0x000000ffff6e7224 */ /* 0x000fe200078e0068 */
[----:B------:R-:W-:Y:S02]  /*67f30*/  NOP ;  /* 0x0000000000007918 */ /* 0x000fe40000000000 */
        /* <DEDUP_REMOVED lines=9> */
[----:B------:R-:W-:-:S02]  /*67fd0*/  MOV R47, R159 ;  /* 0x0000009f002f7202 */ /* 0x000fc40000000f00 */
[----:B------:R-:W-:Y:S01]  /*67fe0*/  MOV R104, R74 ;  /* 0x0000004a00687202 */ /* 0x000fe20000000f00 */
[----:B------:R-:W-:Y:S01]  /*67ff0*/  LDS.128 R48, [R2] ;  /* 0x0000000002307984 */ /* 0x000fe20000000c00 */
[----:B------:R-:W-:Y:S01]  /*68000*/  MOV R105, R72 ;  /* 0x0000004800697202 */ /* 0x000fe20000000f00 */
[----:B------:R-:W-:Y:S01]  /*68010*/  IMAD.MOV.U32 R72, RZ, RZ, R63 ;  /* 0x000000ffff487224 */ /* 0x000fe200078e003f */
[----:B------:R-:W-:Y:S01]  /*68020*/  MOV R74, R62 ;  /* 0x0000003e004a7202 */ /* 0x000fe20000000f00 */
[----:B------:R-:W-:Y:S01]  /*68030*/  NOP ;  /* 0x0000000000007918 */ /* 0x000fe20000000000 */
[----:B------:R-:W-:Y:S01]  /*68040*/  IMAD.MOV.U32 R62, RZ, RZ, R13 ;  /* 0x000000ffff3e7224 */ /* 0x000fe200078e000d */
[----:B------:R-:W-:Y:S02]  /*68050*/  MOV R63, R15 ;  /* 0x0000000f003f7202 */ /* 0x000fe40000000f00 */
        /* <DEDUP_REMOVED lines=21> */
[----:B------:R-:W-:-:S03]  /*681b0*/  NOP ;  /* 0x0000000000007918 */ /* 0x000fc60000000000 */
[----:B------:R-:W-:Y:S04]  /*681c0*/  LDS.128 R60, [R2] ;  /* 0x00000000023c7984 */ /* 0x000fe80000000c00 */
[----:B-1----:R-:W2:Y:S04]  /*681d0*/  LDL.LU R56, [R1+0x1b4] ;  /* 0x0001b40001387983 */ /* 0x002ea80000300800 */
[----:B------:R-:W2:Y:S01]  /*681e0*/  LDL.LU R57, [R1+0x1bc] ;  /* 0x0001bc0001397983 */ /* 0x000ea20000300800 */
[----:B------:R-:W-:Y:S01]  /*681f0*/  IMAD.MOV.U32 R58, RZ, RZ, R65 ;  /* 0x000000ffff3a7224 */ /* 0x000fe200078e0041 */
[----:B------:R-:W-:Y:S01]  /*68200*/  MOV R59, R67 ;  /* 0x00000043003b7202 */ /* 0x000fe20000000f00 */
[----:B------:R-:W-:Y:S01]  /*68210*/  NOP ;  /* 0x0000000000007918 */ /* 0x000fe20000000000 */
[----:B------:R-:W-:Y:S01]  /*68220*/  IMAD.MOV.U32 R112, RZ, RZ, R103 ;  /* 0x000000ffff707224 */ /* 0x000fe200078e0067 */
[----:B------:R-:W-:Y:S01]  /*68230*/  MOV R103, R100 ;  /* 0x0000006400677202 */ /* 0x000fe20000000f00 */
[----:B------:R-:W-:Y:S01]  /*68240*/  IMAD.MOV.U32 R100, RZ, RZ, R77 ;  /* 0x000000ffff647224 */ /* 0x000fe200078e004d */
[----:B------:R-:W-:Y:S01]  /*68250*/  MOV R109, R72 ;  /* 0x00000048006d7202 */ /* 0x000fe20000000f00 */
[----:B------:R-:W-:Y:S01]  /*68260*/  IMAD.MOV.U32 R110, RZ, RZ, R73 ;  /* 0x000000ffff6e7224 */ /* 0x000fe200078e0049 */
[----:B--2---:R1:W-:Y:S01]  /*68270*/  STSM.16.M88.4 [R2], R56 ;  /* 0x0000003802007844 */ /* 0x0043e20000000200 */
[----:B------:R-:W-:Y:S01]  /*68280*/  MOV R111, R102 ;  /* 0x00000066006f7202 */ /* 0x000fe20000000f00 */
[----:B------:R-:W-:-:S02]  /*68290*/  NOP ;  /* 0x0000000000007918 */ /* 0x000fc40000000000 */
[----:B-1----:R-:W2:Y:S01]  /*682a0*/  LDL.LU R56, [R1+0x2d4] ;  /* 0x0002d40001387983 */ /* 0x002ea20000300800 */
[----:B------:R-:W-:Y:S01]  /*682b0*/  IMAD.MOV.U32 R58, RZ, RZ, R108 ;  /* 0x000000ffff3a7224 */ /* 0x000fe200078e006c */
[----:B------:R-:W-:Y:S02]  /*682c0*/  MOV R108, R76 ;  /* 0x0000004c006c7202 */ /* 0x000fe40000000f00 */
[----:B------:R-:W2:Y:S04]  /*682d0*/  LDL.LU R57, [R1+0x2dc] ;  /* 0x0002dc0001397983 */ /* 0x000ea80000300800 */
[----:B------:R-:W3:Y:S04]  /*682e0*/  LDL.LU R76, [R1+0x1a0] ;  /* 0x0001a000014c7983 */ /* 0x000ee80000300800 */
[----:B------:R-:W3:Y:S04]  /*682f0*/  LDL.LU R77, [R1+0x1a8] ;  /* 0x0001a800014d7983 */ /* 0x000ee80000300800 */
[----:B------:R-:W4:Y:S04]  /*68300*/  LDL.LU R72, [R1+0x2a0] ;  /* 0x0002a00001487983 */ /* 0x000f280000300800 */
[----:B------:R-:W4:Y:S01]  /*68310*/  LDL.LU R73, [R1+0x2a8] ;  /* 0x0002a80001497983 */ /* 0x000f220000300800 */
[----:B------:R-:W-:Y:S01]  /*68320*/  MOV R59, R107 ;  /* 0x0000006b003b7202 */ /* 0x000fe20000000f00 */
[----:B------:R-:W-:Y:S01]  /*68330*/  IMAD.MOV.U32 R107, RZ, RZ, R101 ;  /* 0x000000ffff6b7224 */ /* 0x000fe200078e0065 */
[----:B------:R-:W-:Y:S01]  /*68340*/  MOV R101, R78 ;  /* 0x0000004e00657202 */ /* 0x000fe20000000f00 */
[----:B------:R-:W-:Y:S01]  /*68350*/  IMAD.MOV.U32 R102, RZ, RZ, R79 ;  /* 0x000000ffff667224 */ /* 0x000fe200078e004f */
[----:B------:R-:W-:Y:S01]  /*68360*/  LDS.128 R68, [R2] ;  /* 0x0000000002447984 */ /* 0x000fe20000000c00 */
[----:B------:R-:W-:Y:S01]  /*68370*/  NOP ;  /* 0x0000000000007918 */ /* 0x000fe20000000000 */
[----:B------:R-:W-:Y:S01]  /*68380*/  IMAD.MOV.U32 R78, RZ, RZ, R88 ;  /* 0x000000ffff4e7224 */ /* 0x000fe200078e0058 */
[----:B------:R-:W-:Y:S01]  /*68390*/  MOV R79, R90 ;  /* 0x0000005a004f7202 */ /* 0x000fe20000000f00 */
        /* <DEDUP_REMOVED lines=8> */
[----:B----4-:R1:W-:Y:S01]  /*68420*/  STSM.16.M88.4 [R2], R72 ;  /* 0x0000004802007844 */ /* 0x0103e20000000200 */
        /* <DEDUP_REMOVED lines=16> */
[----:B--2---:R1:W-:Y:S01]  /*68530*/  STSM.16.M88.4 [R2], R72 ;  /* 0x0000004802007844 */ /* 0x0043e20000000200 */
[----:B------:R-:W-:-:S03]  /*68540*/  NOP ;  /* 0x0000000000007918 */ /* 0x000fc60000000000 */
[----:B------:R-:W-:Y:S04]  /*68550*/  LDS.128 R88, [R2] ;  /* 0x0000000002587984 */ /* 0x000fe80000000c00 */
[----:B-1----:R-:W2:Y:S04]  /*68560*/  LDL.LU R72, [R1+0x2a4] ;  /* 0x0002a40001487983 */ /* 0x002ea80000300800 */
[----:B------:R-:W2:Y:S04]  /*68570*/  LDL.LU R73, [R1+0x2ac] ;  /* 0x0002ac0001497983 */ /* 0x000ea80000300800 */
[----:B------:R-:W3:Y:S04]  /*68580*/  LDL.LU R100, [R1+0x190] ;  /* 0x0001900001647983 */ /* 0x000ee80000300800 */
[----:B------:R-:W3:Y:S04]  /*68590*/  LDL.LU R101, [R1+0x198] ;  /* 0x0001980001657983 */ /* 0x000ee80000300800 */
[----:B------:R-:W4:Y:S04]  /*685a0*/  LDL.LU R96, [R1+0x290] ;  /* 0x0002900001607983 */ /* 0x000f280000300800 */
[----:B------:R-:W4:Y:S01]  /*685b0*/  LDL.LU R97, [R1+0x298] ;  /* 0x0002980001617983 */ /* 0x000f220000300800 */
[----:B------:R-:W-:Y:S01]  /*685c0*/  IMAD.MOV.U32 R74, RZ, RZ, R110 ;  /* 0x000000ffff4a7224 */ /* 0x000fe200078e006e */
[----:B------:R-:W-:Y:S01]  /*685d0*/  MOV R75, R109 ;  /* 0x0000006d004b7202 */ /* 0x000fe20000000f00 */
[----:B------:R-:W-:Y:S01]  /*685e0*/  IMAD.MOV.U32 R109, RZ, RZ, R102 ;  /* 0x000000ffff6d7224 */ /* 0x000fe200078e0066 */
[----:B------:R-:W-:Y:S01]  /*685f0*/  MOV R110, R103 ;  /* 0x00000067006e7202 */ /* 0x000fe20000000f00 */
[----:B------:R-:W-:Y:S01]  /*68600*/  NOP ;  /* 0x0000000000007918 */ /* 0x000fe20000000000 */
        /* <DEDUP_REMOVED lines=17> */
[----:B------:R-:W-:Y:S01]  /*68720*/  MOV R98, R177 ;  /* 0x000000b100627202 */ /* 0x000fe20000000f00 */
[----:B------:R-:W-:Y:S01]  /*68730*/  IMAD.MOV.U32 R99, RZ, RZ, R179 ;  /* 0x000000ffff637224 */ /* 0x000fe200078e00b3 */
[----:B------:R-:W-:Y:S01]  /*68740*/  NOP ;  /* 0x0000000000007918 */ /* 0x000fe20000000000 */
[----:B------:R-:W-:-:S03]  /*68750*/  MOV R114, R112 ;  /* 0x0000007000727202 */ /* 0x000fc60000000f00 */
[----:B--2---:R1:W-:Y:S04]  /*68760*/  STSM.16.M88.4 [R2], R96 ;  /* 0x0000006002007844 */ /* 0x0043e80000000200 */
[----:B-1----:R-:W2:Y:S04]  /*68770*/  LDL.LU R96, [R1+0x294] ;  /* 0x0002940001607983 */ /* 0x002ea80000300800 */
[----:B------:R-:W2:Y:S04]  /*68780*/  LDL.LU R97, [R1+0x29c] ;  /* 0x00029c0001617983 */ /* 0x000ea80000300800 */
[----:B------:R-:W3:Y:S04]  /*68790*/  LDL.LU R128, [R1+0x180] ;  /* 0x0001800001807983 */ /* 0x000ee80000300800 */
[----:B------:R-:W3:Y:S01]  /*687a0*/  LDL.LU R129, [R1+0x188] ;  /* 0x0001880001817983 */ /* 0x000ee20000300800 */
[----:B------:R-:W-:Y:S01]  /*687b0*/  MOV R98, R110 ;  /* 0x0000006e00627202 */ /* 0x000fe20000000f00 */
[----:B------:R-:W-:Y:S01]  /*687c0*/  IMAD.MOV.U32 R99, RZ, RZ, R109 ;  /* 0x000000ffff637224 */ /* 0x000fe200078e006d */
[----:B------:R-:W-:Y:S01]  /*687d0*/  MOV R146, R108 ;  /* 0x0000006c00927202 */ /* 0x000fe20000000f00 */
[----:B------:R-:W4:Y:S01]  /*687e0*/  LDL.LU R112, [R1+0x260] ;  /* 0x0002600001707983 */ /* 0x000f220000300800 */
[----:B------:R-:W-:Y:S01]  /*687f0*/  IMAD.MOV.U32 R115, RZ, RZ, R111 ;  /* 0x000000ffff737224 */ /* 0x000fe200078e006f */
[----:B------:R-:W-:-:S02]  /*68800*/  NOP ;  /* 0x0000000000007918 */ /* 0x000fc40000000000 */
[----:B------:R-:W4:Y:S01]  /*68810*/  LDL.LU R113, [R1+0x268] ;  /* 0x0002680001717983 */ /* 0x000f220000300800 */
[----:B------:R-:W-:-:S03]  /*68820*/  IMAD.MOV.U32 R147, RZ, RZ, R107 ;  /* 0x000000ffff937224 */ /* 0x000fc600078e006b */
[----:B------:R-:W-:Y:S01]  /*68830*/  LDS.128 R108, [R2] ;  /* 0x00000000026c7984 */ /* 0x000fe20000000c00 */
[----:B------:R-:W-:Y:S01]  /*68840*/  NOP ;  /* 0x0000000000007918 */ /* 0x000fe20000000000 */
[----:B------:R-:W-:Y:S01]  /*68850*/  MOV R136, R106 ;  /* 0x0000006a00887202 */ /* 0x000fe20000000f00 */
        /* <DEDUP_REMOVED lines=17> */
[----:B------:R-:W-:-:S04]  /*68970*/  NOP ;  /* 0x0000000000007918 */ /* 0x000fc80000000000 */
        /* <DEDUP_REMOVED lines=11> */
[----:B------:R-:W-:Y:S01]  /*68a30*/  NOP ;  /* 0x0000000000007918 */ /* 0x000fe20000000000 */
[----:B------:R-:W-:Y:S01]  /*68a40*/  MOV R158, R184 ;  /* 0x000000b8009e7202 */ /* 0x000fe20000000f00 */
[----:B------:R-:W-:-:S02]  /*68a50*/  IMAD.MOV.U32 R159, RZ, RZ, R186 ;  /* 0x000000ffff9f7224 */ /* 0x000fc400078e00ba */
        /* <DEDUP_REMOVED lines=16> */
[----:B------:R-:W-:-:S04]  /*68b60*/  NOP ;  /* 0x0000000000007918 */ /* 0x000fc80000000000 */
[----:B--2---:R1:W-:Y:S01]  /*68b70*/  STSM.16.M88.4 [R2], R144 ;  /* 0x0000009002007844 */ /* 0x0043e20000000200 */
[----:B------:R-:W-:-:S03]  /*68b80*/  NOP ;  /* 0x0000000000007918 */ /* 0x000fc60000000000 */
[----:B------:R-:W-:Y:S04]  /*68b90*/  LDS.128 R180, [R2] ;  /* 0x0000000002b47984 */ /* 0x000fe80000000c00 */
[----:B-1----:R-:W2:Y:S01]  /*68ba0*/  LDL.LU R144, [R1+0x254] ;  /* 0x0002540001907983 */ /* 0x002ea20000300800 */
[----:B------:R-:W-:-:S03]  /*68bb0*/  MOV R146, R192 ;  /* 0x000000c000927202 */ /* 0x000fc60000000f00 */
[----:B------:R-:W2:Y:S04]  /*68bc0*/  LDL.LU R145, [R1+0x25c] ;  /* 0x00025c0001917983 */ /* 0x000ea80000300800 */
[----:B------:R-:W3:Y:S04]  /*68bd0*/  LDL.LU R192, [R1+0x160] ;  /* 0x0001600001c07983 */ /* 0x000ee80000300800 */
[----:B------:R-:W3:Y:S01]  /*68be0*/  LDL.LU R193, [R1+0x168] ;  /* 0x0001680001c17983 */ /* 0x000ee20000300800 */
[----:B------:R-:W-:Y:S01]  /*68bf0*/  IMAD.MOV.U32 R147, RZ, RZ, R3 ;  /* 0x000000ffff937224 */ /* 0x000fe200078e0003 */
[----:B------:R-:W-:-:S02]  /*68c00*/  NOP ;  /* 0x0000000000007918 */ /* 0x000fc40000000000 */
[----:B------:R-:W4:Y:S04]  /*68c10*/  LDL.LU R184, [R1+0x240] ;  /* 0x0002400001b87983 */ /* 0x000f280000300800 */
[----:B------:R-:W4:Y:S01]  /*68c20*/  LDL.LU R185, [R1+0x248] ;  /* 0x0002480001b97983 */ /* 0x000f220000300800 */
[----:B------:R-:W-:Y:S01]  /*68c30*/  MOV R186, R4 ;  /* 0x0000000400ba7202 */ /* 0x000fe20000000f00 */
[----:B------:R-:W-:Y:S02]  /*68c40*/  IMAD.MOV.U32 R187, RZ, RZ, R6 ;  /* 0x000000ffffbb7224 */ /* 0x000fe400078e0006 */
        /* <DEDUP_REMOVED lines=8> */
[----:B----4-:R1:W-:Y:S04]  /*68cd0*/  STSM.16.M88.4 [R2], R184 ;  /* 0x000000b802007844 */ /* 0x0103e80000000200 */
[----:B-1----:R-:W2:Y:S04]  /*68ce0*/  LDL.LU R184, [R1+0x164] ;  /* 0x0001640001b87983 */ /* 0x002ea80000300800 */
[----:B------:R-:W2:Y:S04]  /*68cf0*/  LDL.LU R185, [R1+0x16c] ;  /* 0x00016c0001b97983 */ /* 0x000ea80000300800 */
[----:B------:R-:W3:Y:S04]  /*68d00*/  LDL.LU R200, [R1+0x244] ;  /* 0x0002440001c87983 */ /* 0x000ee80000300800 */
[----:B------:R-:W3:Y:S01]  /*68d10*/  LDL.LU R201, [R1+0x24c] ;  /* 0x00024c0001c97983 */ /* 0x000ee20000300800 */
[----:B------:R-:W-:Y:S01]  /*68d20*/  MOV R186, R189 ;  /* 0x000000bd00ba7202 */ /* 0x000fe20000000f00 */
[----:B------:R-:W-:Y:S01]  /*68d30*/  IMAD.MOV.U32 R187, RZ, RZ, R191 ;  /* 0x000000ffffbb7224 */ /* 0x000fe200078e00bf */
[----:B------:R-:W-:Y:S01]  /*68d40*/  NOP ;  /* 0x0000000000007918 */ /* 0x000fe20000000000 */
[----:B------:R-:W4:Y:S04]  /*68d50*/  LDL.LU R204, [R1+0xa0] ;  /* 0x0000a00001cc7983 */ /* 0x000f280000300800 */
[----:B------:R-:W4:Y:S04]  /*68d60*/  LDL.LU R205, [R1+0xa8] ;  /* 0x0000a80001cd7983 */ /* 0x000f280000300800 */
[----:B------:R-:W4:Y:S04]  /*68d70*/  LDL.LU R196, [R1+0x230] ;  /* 0x0002300001c47983 */ /* 0x000f280000300800 */
[----:B------:R-:W4:Y:S04]  /*68d80*/  LDL.LU R197, [R1+0x238] ;  /* 0x0002380001c57983 */ /* 0x000f280000300800 */
[----:B------:R-:W-:Y:S01]  /*68d90*/  LDS.128 R188, [R2] ;  /* 0x0000000002bc7984 */ /* 0x000fe20000000c00 */
[----:B------:R-:W-:-:S03]  /*68da0*/  NOP ;  /* 0x0000000000007918 */ /* 0x000fc60000000000 */
        /* <DEDUP_REMOVED lines=12> */
[----:B------:R1:W-:Y:S04]  /*68e70*/  STSM.16.M88.4 [R2], R196 ;  /* 0x000000c402007844 */ /* 0x0003e80000000200 */
        /* <DEDUP_REMOVED lines=9> */
[----:B------:R-:W-:Y:S01]  /*68f10*/  LDS.128 R172, [R2] ;  /* 0x0000000002ac7984 */ /* 0x000fe20000000c00 */
        /* <DEDUP_REMOVED lines=25> */
[----:B------:R-:W-:Y:S01]  /*690b0*/  LDS.128 R92, [R2] ;  /* 0x00000000025c7984 */ /* 0x000fe20000000c00 */
[----:B------:R-:W-:Y:S01]  /*690c0*/  NOP ;  /* 0x0000000000007918 */ /* 0x000fe20000000000 */
        /* <DEDUP_REMOVED lines=12> */
[----:B------:R-:W-:Y:S01]  /*69190*/  STSM.16.M88.4 [R2], R228 ;  /* 0x000000e402007844 */ /* 0x000fe20000000200 */
[----:B------:R-:W-:-:S03]  /*691a0*/  NOP ;  /* 0x0000000000007918 */ /* 0x000fc60000000000 */
[----:B------:R-:W-:Y:S01]  /*691b0*/  LDS.128 R204, [R2] ;  /* 0x0000000002cc7984 */ /* 0x000fe20000000c00 */
[----:B------:R-:W-:-:S03]  /*691c0*/  NOP ;  /* 0x0000000000007918 */ /* 0x000fc60000000000 */
[----:B---3--:R-:W-:Y:S01]  /*691d0*/  STSM.16.M88.4 [R2], R232 ;  /* 0x000000e802007844 */ /* 0x008fe20000000200 */
        /* <DEDUP_REMOVED lines=11> */
[----:B------:R-:W-:Y:S01]  /*69290*/  MOV R212, R213 ;  /* 0x000000d500d47202 */ /* 0x000fe20000000f00 */
[----:B------:R-:W-:Y:S01]  /*692a0*/  LDS.128 R84, [R2] ;  /* 0x0000000002547984 */ /* 0x000fe20000000c00 */
[----:B------:R-:W-:Y:S01]  /*692b0*/  IMAD.MOV.U32 R213, RZ, RZ, R215 ;  /* 0x000000ffffd57224 */ /* 0x000fe200078e00d7 */
        /* <DEDUP_REMOVED lines=51> */
[----:B------:R1:W-:Y:S02]  /*695f0*/  STSM.16.M88.4 [R2], R232 ;  /* 0x000000e802007844 */ /* 0x0003e40000000200 */
[----:B-1----:R-:W-:Y:S01]  /*69600*/  MOV R234, R165 ;  /* 0x000000a500ea7202 */ /* 0x002fe20000000f00 */
[----:B------:R-:W-:Y:S01]  /*69610*/  IMAD.MOV.U32 R235, RZ, RZ, R167 ;  /* 0x000000ffffeb7224 */ /* 0x000fe200078e00a7 */
[----:B------:R-:W-:Y:S01]  /*69620*/  NOP ;  /* 0x0000000000007918 */ /* 0x000fe20000000000 */
[----:B------:R-:W1:Y:S04]  /*69630*/  LDS.128 R164, [R2] ;  /* 0x0000000002a47984 */ /* 0x000e680000000c00 */
[----:B------:R-:W2:Y:S04]  /*69640*/  LDL.LU R232, [R1+0x124] ;  /* 0x0001240001e87983 */ /* 0x000ea80000300800 */
[----:B------:R-:W2:Y:S04]  /*69650*/  LDL.LU R233, [R1+0x12c] ;  /* 0x00012c0001e97983 */ /* 0x000ea80000300800 */
[----:B-1----:R1:W-:Y:S04]  /*69660*/  STL [R1+0x1e48], R167 ;  /* 0x001e48a701007387 */ /* 0x0023e80000100800 */
[----:B-1----:R-:W2:Y:S01]  /*69670*/  LDL.LU R167, [R1+0x30] ;  /* 0x0000300001a77983 */ /* 0x002ea20000300800 */
[----:B------:R-:W-:-:S03]  /*69680*/  NOP ;  /* 0x0000000000007918 */ /* 0x000fc60000000000 */
[----:B------:R-:W3:Y:S04]  /*69690*/  LDL.LU R244, [R1+0xb0] ;  /* 0x0000b00001f47983 */ /* 0x000ee80000300800 */
[----:B------:R-:W3:Y:S04]  /*696a0*/  LDL.LU R245, [R1+0xb8] ;  /* 0x0000b80001f57983 */ /* 0x000ee80000300800 */
[----:B--2---:R1:W-:Y:S04]  /*696b0*/  STSM.16.M88.4 [R167], R232 ;  /* 0x000000e8a7007844 */ /* 0x0043e80000000200 */
[----:B-1----:R-:W2:Y:S04]  /*696c0*/  LDL.LU R232, [R1+0x220] ;  /* 0x0002200001e87983 */ /* 0x002ea80000300800 */
[----:B------:R-:W2:Y:S01]  /*696d0*/  LDL.LU R233, [R1+0x228] ;  /* 0x0002280001e97983 */ /* 0x000ea20000300800 */
[----:B------:R-:W-:Y:S01]  /*696e0*/  MOV R236, R221 ;  /* 0x000000dd00ec7202 */ /* 0x000fe20000000f00 */
[----:B------:R-:W-:Y:S01]  /*696f0*/  IMAD.MOV.U32 R237, RZ, RZ, R223 ;  /* 0x000000ffffed7224 */ /* 0x000fe200078e00df */
[----:B------:R-:W-:Y:S01]  /*69700*/  MOV R238, R149 ;  /* 0x0000009500ee7202 */ /* 0x000fe20000000f00 */
[----:B------:R-:W-:Y:S01]  /*69710*/  IMAD.MOV.U32 R239, RZ, RZ, R151 ;  /* 0x000000ffffef7224 */ /* 0x000fe200078e0097 */
[----:B------:R-:W-:Y:S01]  /*69720*/  NOP ;  /* 0x0000000000007918 */ /* 0x000fe20000000000 */
[----:B------:R-:W-:Y:S01]  /*69730*/  LDS.128 R148, [R167] ;  /* 0x00000000a7947984 */ /* 0x000fe20000000c00 */
[----:B------:R-:W-:-:S03]  /*69740*/  NOP ;  /* 0x0000000000007918 */ /* 0x000fc60000000000 */
[----:B------:R-:W-:Y:S01]  /*69750*/  STSM.16.M88.4 [R167], R236 ;  /* 0x000000eca7007844 */ /* 0x000fe20000000200 */
[----:B------:R-:W-:-:S03]  /*69760*/  NOP ;  /* 0x0000000000007918 */ /* 0x000fc60000000000 */
[----:B------:R-:W-:Y:S01]  /*69770*/  LDS.128 R220, [R167] ;  /* 0x00000000a7dc7984 */ /* 0x000fe20000000c00 */
[----:B------:R-:W-:Y:S01]  /*69780*/  NOP ;  /* 0x0000000000007918 */ /* 0x000fe20000000000 */
[----:B------:R-:W-:Y:S01]  /*69790*/  MOV R234, R152 ;  /* 0x0000009800ea7202 */ /* 0x000fe20000000f00 */
[----:B------:R-:W-:Y:S01]  /*697a0*/  IMAD.MOV.U32 R235, RZ, RZ, R154 ;  /* 0x000000ffffeb7224 */ /* 0x000fe200078e009a */
[----:B---3--:R-:W-:Y:S01]  /*697b0*/  STSM.16.M88.4 [R167], R244 ;  /* 0x000000f4a7007844 */ /* 0x008fe20000000200 */
[----:B------:R-:W-:-:S03]  /*697c0*/  NOP ;  /* 0x0000000000007918 */ /* 0x000fc60000000000 */
[----:B------:R-:W1:Y:S01]  /*697d0*/  LDS.128 R236, [R167] ;  /* 0x00000000a7ec7984 */ /* 0x000e620000000c00 */
[----:B------:R-:W-:-:S03]  /*697e0*/  NOP ;  /* 0x0000000000007918 */ /* 0x000fc60000000000 */
[----:B-1----:R-:W-:Y:S04]  /*697f0*/  STL [R1+0x1e40], R239 ;  /* 0x001e40ef01007387 */ /* 0x002fe80000100800 */
[----:B--2---:R1:W-:Y:S02]  /*69800*/  STSM.16.M88.4 [R167], R232 ;  /* 0x000000e8a7007844 */ /* 0x0043e40000000200 */
[----:B-1----:R-:W-:Y:S01]  /*69810*/  MOV R234, R169 ;  /* 0x000000a900ea7202 */ /* 0x002fe20000000f00 */
[----:B------:R-:W-:Y:S01]  /*69820*/  IMAD.MOV.U32 R235, RZ, RZ, R171 ;  /* 0x000000ffffeb7224 */ /* 0x000fe200078e00ab */
[----:B------:R-:W-:Y:S01]  /*69830*/  NOP ;  /* 0x0000000000007918 */ /* 0x000fe20000000000 */
[----:B------:R-:W1:Y:S04]  /*69840*/  LDS.128 R168, [R167] ;  /* 0x00000000a7a87984 */ /* 0x000e680000000c00 */
[----:B------:R-:W2:Y:S04]  /*69850*/  LDL.LU R232, [R1+0xb4] ;  /* 0x0000b40001e87983 */ /* 0x000ea80000300800 */
[----:B------:R-:W2:Y:S01]  /*69860*/  LDL.LU R233, [R1+0xbc] ;  /* 0x0000bc0001e97983 */ /* 0x000ea20000300800 */
[----:B------:R-:W-:-:S03]  /*69870*/  NOP ;  /* 0x0000000000007918 */ /* 0x000fc60000000000 */
[----:B------:R-:W3:Y:S04]  /*69880*/  LDL.LU R249, [R1+0x20] ;  /* 0x0000200001f97983 */ /* 0x000ee80000300800 */
[----:B-1----:R1:W-:Y:S04]  /*69890*/  STL [R1+0x1e44], R171 ;  /* 0x001e44ab01007387 */ /* 0x0023e80000100800 */
[----:B-1----:R-:W4:Y:S04]  /*698a0*/  LDL.LU R171, [R1+0x520] ;  /* 0x0005200001ab7983 */ /* 0x002f280000300800 */
[----:B------:R-:W3:Y:S04]  /*698b0*/  LDL.LU R244, [R1+0x224] ;  /* 0x0002240001f47983 */ /* 0x000ee80000300800 */
[----:B------:R-:W3:Y:S04]  /*698c0*/  LDL.LU R245, [R1+0x22c] ;  /* 0x00022c0001f57983 */ /* 0x000ee80000300800 */
[----:B------:R-:W3:Y:S04]  /*698d0*/  LDL.LU R248, [R1] ;  /* 0x0000000001f87983 */ /* 0x000ee80000300800 */
[----:B------:R-:W3:Y:S04]  /*698e0*/  LDL.LU R250, [R1+0x14] ;  /* 0x0000140001fa7983 */ /* 0x000ee80000300800 */
[----:B------:R-:W3:Y:S04]  /*698f0*/  LDL.LU R251, [R1+0x4] ;  /* 0x0000040001fb7983 */ /* 0x000ee80000300800 */
[----:B------:R-:W3:Y:S01]  /*69900*/  LDL.LU R239, [R1+0x524] ;  /* 0x0005240001ef7983 */ /* 0x000ee20000300800 */
[----:B------:R-:W-:Y:S01]  /*69910*/  MOV R246, R153 ;  /* 0x0000009900f67202 */ /* 0x000fe20000000f00 */
[----:B------:R-:W-:-:S02]  /*69920*/  IMAD.MOV.U32 R247, RZ, RZ, R155 ;  /* 0x000000fffff77224 */ /* 0x000fc400078e009b */
[----:B--2---:R-:W-:Y:S01]  /*69930*/  STSM.16.M88.4 [R167], R232 ;  /* 0x000000e8a7007844 */ /* 0x004fe20000000200 */
[----:B------:R-:W-:-:S03]  /*69940*/  NOP ;  /* 0x0000000000007918 */ /* 0x000fc60000000000 */
[----:B------:R-:W1:Y:S01]  /*69950*/  LDS.128 R152, [R167] ;  /* 0x00000000a7987984 */ /* 0x000e620000000c00 */
[----:B------:R-:W-:Y:S01]  /*69960*/  NOP ;  /* 0x0000000000007918 */ /* 0x000fe20000000000 */
[C---:B----4-:R-:W-:Y:S01]  /*69970*/  IMAD R0, R171.reuse, UR4, RZ ;  /* 0x00000004ab007c24 */ /* 0x050fe2000f8e02ff */
[----:B------:R-:W-:-:S04]  /*69980*/  ISETP.GE.AND P0, PT, R171, UR10, PT ;  /* 0x0000000aab007c0c */ /* 0x000fc8000bf06270 */
[----:B------:R-:W-:Y:S02]  /*69990*/  LEA R2, P2, R0, UR6, 0x2 ;  /* 0x0000000600027c11 */ /* 0x000fe4000f8410ff */
[----:B------:R-:W-:Y:S01]  /*699a0*/  ISETP.LT.AND P0, PT, R252, UR29, !P0 ;  /* 0x0000001dfc007c0c */ /* 0x000fe2000c701270 */
[----:B---3--:R2:W-:Y:S01]  /*699b0*/  STSM.16.M88.4 [R167], R244 ;  /* 0x000000f4a7007844 */ /* 0x0085e20000000200 */
[----:B------:R-:W-:Y:S01]  /*699c0*/  LEA.HI.X.SX32 R3, R0, UR7, 0x2, P2 ;  /* 0x0000000700037c11 */ /* 0x000fe200090f16ff */
[----:B--2---:R-:W-:Y:S02]  /*699d0*/  IMAD R244, R252, UR24, RZ ;  /* 0x00000018fcf47c24 */ /* 0x004fe4000f8e02ff */
[----:B------:R-:W2:Y:S01]  /*699e0*/  LDL.LU R245, [R1+0x2c] ;  /* 0x00002c0001f57983 */ /* 0x000ea20000300800 */
[----:B------:R-:W-:Y:S01]  /*699f0*/  IMAD R0, R239, UR4, RZ ;  /* 0x00000004ef007c24 */ /* 0x000fe2000f8e02ff */
[----:B------:R-:W-:Y:S01]  /*69a00*/  ULDC UR4, c[0x0][0x22c] ;  /* 0x00008b0000047ab9 */ /* 0x000fe20000000800 */
[----:B------:R-:W-:Y:S01]  /*69a10*/  IMAD.WIDE R232, R244, 0x4, R2 ;  /* 0x00000004f4e87825 */ /* 0x000fe200078e0202 */
[----:B------:R-:W-:-:S04]  /*69a20*/  NOP ;  /* 0x0000000000007918 */ /* 0x000fc80000000000 */
[----:B------:R3:W-:Y:S04]  /*69a30*/  @P0 STG.E desc[UR14][R232.64], R249 ;  /* 0x000000f9e8000986 */ /* 0x0007e8000c10190e */
[----:B------:R-:W4:Y:S04]  /*69a40*/  LDL.LU R246, [R1+0x1c] ;  /* 0x00001c0001f67983 */ /* 0x000f280000300800 */
[----:B------:R-:W4:Y:S01]  /*69a50*/  LDL.LU R247, [R1+0xc] ;  /* 0x00000c0001f77983 */ /* 0x000f220000300800 */
[----:B---3--:R-:W-:-:S03]  /*69a60*/  LEA R232, P2, R0, UR6, 0x2 ;  /* 0x0000000600e87c11 */ /* 0x008fc6000f8410ff */
[----:B------:R-:W3:Y:S01]  /*69a70*/  LDL.LU R249, [R1+0x24] ;  /* 0x0000240001f97983 */ /* 0x000ee20000300800 */
[----:B------:R-:W-:Y:S01]  /*69a80*/  LEA.HI.X.SX32 R233, R0, UR7, 0x2, P2 ;  /* 0x0000000700e97c11 */ /* 0x000fe200090f16ff */
[----:B------:R-:W-:Y:S02]  /*69a90*/  ULDC.64 UR6, c[0x0][0x228] ;  /* 0x00008a0000067ab9 */ /* 0x000fe40000000a00 */
[----:B------:R-:W2:Y:S01]  /*69aa0*/  LDL.LU R0, [R1+0x10] ;  /* 0x0000100001007983 */ /* 0x000ea20000300800 */
[----:B------:R-:W-:-:S04]  /*69ab0*/  ISETP.GE.AND P0, PT, R239, UR8, PT ;  /* 0x00000008ef007c0c */ /* 0x000fc8000bf06270 */
[----:B------:R-:W-:Y:S01]  /*69ac0*/  ISETP.LT.AND P0, PT, R252, UR31, !P0 ;  /* 0x0000001ffc007c0c */ /* 0x000fe2000c701270 */
[----:B------:R-:W-:-:S12]  /*69ad0*/  IMAD.WIDE R234, R244, 0x4, R232 ;  /* 0x00000004f4ea7825 */ /* 0x000fd800078e02e8 */
[----:B--2---:R2:W-:Y:S02]  /*69ae0*/  @P0 STG.E desc[UR14][R234.64], R0 ;  /* 0x00000000ea000986 */ /* 0x0045e4000c10190e */
[----:B--2---:R-:W-:-:S04]  /*69af0*/  IADD3 R0, R252, 0x1, RZ ;  /* 0x00000001fc007810 */ /* 0x004fc80007ffe0ff */
[----:B------:R-:W-:Y:S01]  /*69b00*/  ISETP.GE.AND P0, PT, R0, UR11, PT ;  /* 0x0000000b00007c0c */ /* 0x000fe2000bf06270 */
[----:B------:R-:W-:Y:S01]  /*69b10*/  VIADD R0, R244, UR24 ;  /* 0x00000018f4007c36 */ /* 0x000fe20008000000 */
[----:B------:R-:W-:Y:S01]  /*69b20*/  ULDC.64 UR10, c[0x0][0x228] ;  /* 0x00008a00000a7ab9 */ /* 0x000fe20000000a00 */
[----:B------:R-:W2:Y:S01]  /*69b30*/  LDL.LU R244, [R1+0x18] ;  /* 0x0000180001f47983 */ /* 0x000ea20000300800 */
[----:B------:R-:W-:Y:S01]  /*69b40*/  ISETP.LT.AND P2, PT, R171, UR22, !P0 ;  /* 0x00000016ab007c0c */ /* 0x000fe2000c741270 */
[----:B------:R-:W-:-:S12]  /*69b50*/  IMAD.WIDE R234, R0, 0x4, R2 ;  /* 0x0000000400ea7825 */ /* 0x000fd800078e0202 */
[----:B------:R1:W-:Y:S04]  /*69b60*/  @P2 STG.E desc[UR14][R234.64], R248 ;  /* 0x000000f8ea002986 */ /* 0x0003e8000c10190e */
[----:B-1----:R-:W4:Y:S01]  /*69b70*/  LDL.LU R248, [R1+0x1e58] ;  /* 0x001e580001f87983 */ /* 0x002f220000300800 */
[----:B------:R-:W-:Y:S01]  /*69b80*/  ISETP.LT.AND P0, PT, R239, UR20, !P0 ;  /* 0x00000014ef007c0c */ /* 0x000fe2000c701270 */
[----:B------:R-:W-:-:S04]  /*69b90*/  IMAD.WIDE R234, R0, 0x4, R232 ;  /* 0x0000000400ea7825 */ /* 0x000fc800078e02e8 */
[----:B------:R-:W-:-:S08]  /*69ba0*/  VIADD R0, R0, UR24 ;  /* 0x0000001800007c36 */ /* 0x000fd00008000000 */
[----:B----4-:R1:W-:Y:S02]  /*69bb0*/  @P0 STG.E desc[UR14][R234.64], R248 ;  /* 0x000000f8ea000986 */ /* 0x0103e4000c10190e */
[----:B-1----:R-:W-:Y:S02]  /*69bc0*/  IADD3 R234, R252, 0x2, RZ ;  /* 0x00000002fcea7810 */ /* 0x002fe40007ffe0ff */
[----:B------:R-:W4:Y:S02]  /*69bd0*/  LDL.LU R248, [R1+0x8] ;  /* 0x0000080001f87983 */ /* 0x000f240000300800 */
[----:B------:R-:W-:Y:S01]  /*69be0*/  ISETP.GE.AND P0, PT, R234, UR9, PT ;  /* 0x00000009ea007c0c */ /* 0x000fe2000bf06270 */
[----:B------:R-:W-:Y:S01]  /*69bf0*/  IMAD.WIDE R234, R0, 0x4, R2 ;  /* 0x0000000400ea7825 */ /* 0x000fe200078e0202 */
[----:B------:R-:W-:Y:S02]  /*69c00*/  ULDC.64 UR8, c[0x0][0x228] ;  /* 0x00008a0000087ab9 */ /* 0x000fe40000000a00 */
[----:B------:R-:W-:Y:S01]  /*69c10*/  ISETP.LT.AND P2, PT, R171, UR18, !P0 ;  /* 0x00000012ab007c0c */ /* 0x000fe2000c741270 */
[----:B------:R-:W-:-:S12]  /*69c20*/  ULDC UR18, c[0x0][0x228] ;  /* 0x00008a0000127ab9 */ /* 0x000fd80000000800 */
[----:B---3--:R1:W-:Y:S04]  /*69c30*/  @P2 STG.E desc[UR14][R234.64], R249 ;  /* 0x000000f9ea002986 */ /* 0x0083e8000c10190e */
[----:B-1----:R-:W3:Y:S01]  /*69c40*/  LDL.LU R249, [R1+0x1e54] ;  /* 0x001e540001f97983 */ /* 0x002ee20000300800 */
[----:B------:R-:W-:Y:S01]  /*69c50*/  ISETP.LT.AND P0, PT, R239, UR16, !P0 ;  /* 0x00000010ef007c0c */ /* 0x000fe2000c701270 */
[----:B------:R-:W-:Y:S01]  /*69c60*/  IMAD.WIDE R234, R0, 0x4, R232 ;  /* 0x0000000400ea7825 */ /* 0x000fe200078e02e8 */
[----:B------:R-:W-:-:S11]  /*69c70*/  ULDC UR16, c[0x0][0x228] ;  /* 0x00008a0000107ab9 */ /* 0x000fd60000000800 */
[----:B------:R1:W-:Y:S02]  /*69c80*/  @P0 STG.E desc[UR14][R234.64], R250 ;  /* 0x000000faea000986 */ /* 0x0003e4000c10190e */
[----:B-1----:R-:W-:Y:S01]  /*69c90*/  IADD3 R234, R252, 0x3, RZ ;  /* 0x00000003fcea7810 */ /* 0x002fe20007ffe0ff */
[----:B------:R-:W-:Y:S01]  /*69ca0*/  VIADD R0, R0, UR24 ;  /* 0x0000001800007c36 */ /* 0x000fe20008000000 */
[----:B------:R-:W4:Y:S02]  /*69cb0*/  LDL.LU R250, [R1+0x1e50] ;  /* 0x001e500001fa7983 */ /* 0x000f240000300800 */
[----:B------:R-:W-:Y:S01]  /*69cc0*/  ISETP.GE.AND P0, PT, R234, UR4, PT ;  /* 0x00000004ea007c0c */ /* 0x000fe2000bf06270 */
[----:B------:R-:W-:Y:S01]  /*69cd0*/  IMAD.WIDE R234, R0, 0x4, R2 ;  /* 0x0000000400ea7825 */ /* 0x000fe200078e0202 */
[----:B------:R-:W-:Y:S02]  /*69ce0*/  ULDC UR4, c[0x0][0x22c] ;  /* 0x00008b0000047ab9 */ /* 0x000fe40000000800 */
[----:B------:R-:W-:Y:S01]  /*69cf0*/  ISETP.LT.AND P2, PT, R171, UR12, !P0 ;  /* 0x0000000cab007c0c */ /* 0x000fe2000c741270 */
[----:B------:R-:W-:Y:S01]  /*69d00*/  ULDC UR12, c[0x0][0x228] ;  /* 0x00008a00000c7ab9 */ /* 0x000fe20000000800 */
[----:B------:R-:W-:Y:S01]  /*69d10*/  ISETP.LT.AND P0, PT, R239, UR10, !P0 ;  /* 0x0000000aef007c0c */ /* 0x000fe2000c701270 */
[----:B------:R-:W-:-:S10]  /*69d20*/  ULDC UR10, c[0x0][0x228] ;  /* 0x00008a00000a7ab9 */ /* 0x000fd40000000800 */
[----:B------:R1:W-:Y:S02]  /*69d30*/  @P2 STG.E desc[UR14][R234.64], R251 ;  /* 0x000000fbea002986 */ /* 0x0003e4000c10190e */
[----:B-1----:R-:W-:Y:S02]  /*69d40*/  IMAD.WIDE R234, R0, 0x4, R232 ;  /* 0x0000000400ea7825 */ /* 0x002fe400078e02e8 */
[----:B------:R-:W4:Y:S04]  /*69d50*/  LDL.LU R251, [R1+0x1e4c] ;  /* 0x001e4c0001fb7983 */ /* 0x000f280000300800 */
[----:B---3--:R1:W-:Y:S04]  /*69d60*/  @P0 STG.E desc[UR14][R234.64], R249 ;  /* 0x000000f9ea000986 */ /* 0x0083e8000c10190e */
[----:B-1----:R-:W3:Y:S01]  /*69d70*/  LDL.LU R249, [R1+0x28] ;  /* 0x0000280001f97983 */ /* 0x002ee20000300800 */
[----:B------:R-:W-:-:S04]  /*69d80*/  IADD3 R234, R252, 0x4, RZ ;  /* 0x00000004fcea7810 */ /* 0x000fc80007ffe0ff */
[----:B------:R-:W-:Y:S01]  /*69d90*/  ISETP.GE.AND P0, PT, R234, UR4, PT ;  /* 0x00000004ea007c0c */ /* 0x000fe2000bf06270 */
[----:B------:R-:W-:Y:S01]  /*69da0*/  VIADD R0, R0, UR24 ;  /* 0x0000001800007c36 */ /* 0x000fe20008000000 */
[----:B------:R-:W-:Y:S02]  /*69db0*/  ULDC UR4, c[0x0][0x22c] ;  /* 0x00008b0000047ab9 */ /* 0x000fe40000000800 */
[----:B------:R-:W-:Y:S01]  /*69dc0*/  ISETP.LT.AND P2, PT, R171, UR8, !P0 ;  /* 0x00000008ab007c0c */ /* 0x000fe2000c741270 */
[----:B------:R-:W-:Y:S01]  /*69dd0*/  IMAD.WIDE R234, R0, 0x4, R2 ;  /* 0x0000000400ea7825 */ /* 0x000fe200078e0202 */
[----:B------:R-:W-:Y:S01]  /*69de0*/  ISETP.LT.AND P0, PT, R239, UR6, !P0 ;  /* 0x00000006ef007c0c */ /* 0x000fe2000c701270 */
[----:B------:R-:W-:Y:S01]  /*69df0*/  ULDC UR6, c[0x0][0x228] ;  /* 0x00008a0000067ab9 */ /* 0x000fe20000000800 */
[----:B------:R-:W-:-:S09]  /*69e00*/  ULDC UR8, c[0x0][0x228] ;  /* 0x00008a0000087ab9 */ /* 0x000fd20000000800 */
[----:B---3--:R1:W-:Y:S02]  /*69e10*/  @P2 STG.E desc[UR14][R234.64], R249 ;  /* 0x000000f9ea002986 */ /* 0x0083e4000c10190e */
[----:B-1----:R-:W-:-:S05]  /*69e20*/  IMAD.WIDE R234, R0, 0x4, R232 ;  /* 0x0000000400ea7825 */ /* 0x002fca00078e02e8 */
[----:B--2---:R1:W-:Y:S02]  /*69e30*/  @P0 STG.E desc[UR14][R234.64], R244 ;  /* 0x000000f4ea000986 */ /* 0x0043e4000c10190e */
[----:B-1----:R-:W-:-:S04]  /*69e40*/  IADD3 R244, R252, 0x5, RZ ;  /* 0x00000005fcf47810 */ /* 0x002fc80007ffe0ff */
[----:B------:R-:W-:Y:S01]  /*69e50*/  ISETP.GE.AND P0, PT, R244, UR4, PT ;  /* 0x00000004f4007c0c */ /* 0x000fe2000bf06270 */
[----:B------:R-:W-:-:S03]  /*69e60*/  ULDC.64 UR4, c[0x0][0x228] ;  /* 0x00008a0000047ab9 */ /* 0x000fc60000000a00 */
[----:B------:R-:W-:Y:S01]  /*69e70*/  ISETP.LT.AND P2, PT, R171, UR4, !P0 ;  /* 0x00000004ab007c0c */ /* 0x000fe2000c741270 */
[----:B------:R-:W-:Y:S01]  /*69e80*/  VIADD R0, R0, UR24 ;  /* 0x0000001800007c36 */ /* 0x000fe20008000000 */
[----:B------:R-:W-:Y:S01]  /*69e90*/  ISETP.LT.AND P0, PT, R239, UR26, !P0 ;  /* 0x0000001aef007c0c */ /* 0x000fe2000c701270 */
[----:B------:R-:W-:Y:S02]  /*69ea0*/  ULDC UR4, c[0x0][0x22c] ;  /* 0x00008b0000047ab9 */ /* 0x000fe40000000800 */
[----:B------:R-:W-:Y:S01]  /*69eb0*/  IMAD.WIDE R234, R0, 0x4, R2 ;  /* 0x0000000400ea7825 */ /* 0x000fe200078e0202 */
[----:B------:R-:W-:-:S07]  /*69ec0*/  IADD3 R244, R252, 0x6, RZ ;  /* 0x00000006fcf47810 */ /* 0x000fce0007ffe0ff */
[----:B----4-:R1:W-:Y:S02]  /*69ed0*/  @P2 STG.E desc[UR14][R234.64], R248 ;  /* 0x000000f8ea002986 */ /* 0x0103e4000c10190e */
[----:B-1----:R-:W-:-:S05]  /*69ee0*/  IMAD.WIDE R234, R0, 0x4, R232 ;  /* 0x0000000400ea7825 */ /* 0x002fca00078e02e8 */
[----:B------:R1:W-:Y:S01]  /*69ef0*/  @P0 STG.E desc[UR14][R234.64], R250 ;  /* 0x000000faea000986 */ /* 0x0003e2000c10190e */
[----:B------:R-:W-:Y:S01]  /*69f00*/  ISETP.GE.AND P0, PT, R244, UR4, PT ;  /* 0x00000004f4007c0c */ /* 0x000fe2000bf06270 */
[----:B------:R-:W-:Y:S01]  /*69f10*/  VIADD R0, R0, UR24 ;  /* 0x0000001800007c36 */ /* 0x000fe20008000000 */
[----:B------:R-:W-:Y:S01]  /*69f20*/  IADD3 R244, R252, 0x7, RZ ;  /* 0x00000007fcf47810 */ /* 0x000fe20007ffe0ff */
[----:B------:R-:W-:Y:S01]  /*69f30*/  ULDC UR4, c[0x0][0x22c] ;  /* 0x00008b0000047ab9 */ /* 0x000fe20000000800 */
[----:B------:R-:W-:Y:S02]  /*69f40*/  ISETP.LT.AND P2, PT, R171, UR28, !P0 ;  /* 0x0000001cab007c0c */ /* 0x000fe4000c741270 */
[----:B------:R-:W-:Y:S01]  /*69f50*/  ISETP.LT.AND P0, PT, R239, UR30, !P0 ;  /* 0x0000001eef007c0c */ /* 0x000fe2000c701270 */
[----:B-1----:R-:W-:-:S10]  /*69f60*/  IMAD.WIDE R234, R0, 0x4, R2 ;  /* 0x0000000400ea7825 */ /* 0x002fd400078e0202 */
[----:B------:R1:W-:Y:S02]  /*69f70*/  @P2 STG.E desc[UR14][R234.64], R245 ;  /* 0x000000f5ea002986 */ /* 0x0003e4000c10190e */
[----:B-1----:R-:W-:-:S05]  /*69f80*/  IMAD.WIDE R234, R0, 0x4, R232 ;  /* 0x0000000400ea7825 */ /* 0x002fca00078e02e8 */
[----:B------:R1:W-:Y:S01]  /*69f90*/  @P0 STG.E desc[UR14][R234.64], R246 ;  /* 0x000000f6ea000986 */ /* 0x0003e2000c10190e */
[----:B------:R-:W-:Y:S01]  /*69fa0*/  ISETP.GE.AND P0, PT, R244, UR4, PT ;  /* 0x00000004f4007c0c */ /* 0x000fe2000bf06270 */
[----:B------:R-:W-:-:S03]  /*69fb0*/  ULDC UR4, c[0x0][0x228] ;  /* 0x00008a0000047ab9 */ /* 0x000fc60000000800 */
[----:B------:R-:W-:Y:S01]  /*69fc0*/  ISETP.LT.AND P2, PT, R171, UR4, !P0 ;  /* 0x00000004ab007c0c */ /* 0x000fe2000c741270 */
[----:B------:R-:W-:Y:S01]  /*69fd0*/  VIADD R245, R0, UR24 ;  /* 0x0000001800f57c36 */ /* 0x000fe20008000000 */
[----:B------:R-:W-:Y:S02]  /*69fe0*/  ULDC UR4, c[0x0][0x228] ;  /* 0x00008a0000047ab9 */ /* 0x000fe40000000800 */
[----:B------:R-:W-:Y:S01]  /*69ff0*/  ISETP.LT.AND P0, PT, R239, UR4, !P0 ;  /* 0x00000004ef007c0c */ /* 0x000fe2000c701270 */
[----:B------:R-:W-:Y:S01]  /*6a000*/  ULDC UR4, c[0x0][0x22c] ;  /* 0x00008b0000047ab9 */ /* 0x000fe20000000800 */
[----:B-1----:R-:W-:Y:S01]  /*6a010*/  IMAD.WIDE R234, R245, 0x4, R2 ;  /* 0x00000004f5ea7825 */ /* 0x002fe200078e0202 */
[----:B------:R-:W-:-:S06]  /*6a020*/  IADD3 R0, R252, 0x8, RZ ;  /* 0x00000008fc007810 */ /* 0x000fcc0007ffe0ff */
[----:B------:R1:W-:Y:S02]  /*6a030*/  @P2 STG.E desc[UR14][R234.64], R247 ;  /* 0x000000f7ea002986 */ /* 0x0003e4000c10190e */
[----:B-1----:R-:W-:-:S05]  /*6a040*/  IMAD.WIDE R234, R245, 0x4, R232 ;  /* 0x00000004f5ea7825 */ /* 0x002fca00078e02e8 */
[----:B------:R1:W-:Y:S01]  /*6a050*/  @P0 STG.E desc[UR14][R234.64], R251 ;  /* 0x000000fbea000986 */ /* 0x0003e2000c10190e */
[----:B------:R-:W-:Y:S01]  /*6a060*/  ISETP.GE.AND P0, PT, R0, UR4, PT ;  /* 0x0000000400007c0c */ /* 0x000fe2000bf06270 */
[----:B------:R-:W-:-:S03]  /*6a070*/  ULDC UR4, c[0x0][0x228] ;  /* 0x00008a0000047ab9 */ /* 0x000fc60000000800 */
[----:B------:R-:W-:Y:S01]  /*6a080*/  ISETP.LT.AND P2, PT, R171, UR4, !P0 ;  /* 0x00000004ab007c0c */ /* 0x000fe2000c741270 */
[----:B------:R-:W-:Y:S02]  /*6a090*/  ULDC UR4, c[0x0][0x228] ;  /* 0x00008a0000047ab9 */ /* 0x000fe40000000800 */
[----:B------:R-:W-:Y:S01]  /*6a0a0*/  ISETP.LT.AND P0, PT, R239, UR4, !P0 ;  /* 0x00000004ef007c0c */ /* 0x000fe2000c701270 */
[----:B------:R-:W-:Y:S01]  /*6a0b0*/  VIADD R247, R245, UR24 ;  /* 0x00000018f5f77c36 */ /* 0x000fe20008000000 */
[----:B------:R-:W-:Y:S01]  /*6a0c0*/  IADD3 R0, R252, 0x9, RZ ;  /* 0x00000009fc007810 */ /* 0x000fe20007ffe0ff */
[----:B------:R-:W-:Y:S02]  /*6a0d0*/  ULDC UR4, c[0x0][0x22c] ;  /* 0x00008b0000047ab9 */ /* 0x000fe40000000800 */
[----:B------:R-:W-:-:S04]  /*6a0e0*/  IMAD.WIDE R244, R247, 0x4, R2 ;  /* 0x00000004f7f47825 */ /* 0x000fc800078e0202 */
[----:B-1----:R-:W-:Y:S01]  /*6a0f0*/  IMAD.WIDE R234, R247, 0x4, R232 ;  /* 0x00000004f7ea7825 */ /* 0x002fe200078e02e8 */
[----:B------:R-:W-:Y:S04]  /*6a100*/  @P2 STG.E desc[UR14][R244.64], R240 ;  /* 0x000000f0f4002986 */ /* 0x000fe8000c10190e */
[----:B------:R1:W-:Y:S01]  /*6a110*/  @P0 STG.E desc[UR14][R234.64], R16 ;  /* 0x00000010ea000986 */ /* 0x0003e2000c10190e */
[----:B------:R-:W-:Y:S01]  /*6a120*/  ISETP.GE.AND P0, PT, R0, UR4, PT ;  /* 0x0000000400007c0c */ /* 0x000fe2000bf06270 */
[----:B------:R-:W-:-:S03]  /*6a130*/  ULDC UR4, c[0x0][0x228] ;  /* 0x00008a0000047ab9 */ /* 0x000fc60000000800 */
[----:B------:R-:W-:Y:S01]  /*6a140*/  ISETP.LT.AND P2, PT, R171, UR4, !P0 ;  /* 0x00000004ab007c0c */ /* 0x000fe2000c741270 */
[----:B------:R-:W-:Y:S01]  /*6a150*/  VIADD R249, R247, UR24 ;  /* 0x00000018f7f97c36 */ /* 0x000fe20008000000 */
[----:B------:R-:W-:-:S03]  /*6a160*/  ULDC UR4, c[0x0][0x228] ;  /* 0x00008a0000047ab9 */ /* 0x000fc60000000800 */
[----:B------:R-:W-:Y:S01]  /*6a170*/  IMAD.WIDE R246, R249, 0x4, R2 ;  /* 0x00000004f9f67825 */ /* 0x000fe200078e0202 */
[----:B------:R-:W-:-:S07]  /*6a180*/  IADD3 R0, R252, 0xa, RZ ;  /* 0x0000000afc007810 */ /* 0x000fce0007ffe0ff */
[----:B------:R-:W-:Y:S01]  /*6a190*/  @P2 STG.E desc[UR14][R246.64], R8 ;  /* 0x00000008f6002986 */ /* 0x000fe2000c10190e */
[----:B------:R-:W-:Y:S01]  /*6a1a0*/  ISETP.LT.AND P2, PT, R239, UR4, !P0 ;  /* 0x00000004ef007c0c */ /* 0x000fe2000c741270 */
[----:B------:R-:W-:Y:S02]  /*6a1b0*/  ULDC UR4, c[0x0][0x22c] ;  /* 0x00008b0000047ab9 */ /* 0x000fe40000000800 */
[----:B------:R-:W-:Y:S01]  /*6a1c0*/  ISETP.GE.AND P0, PT, R0, UR4, PT ;  /* 0x0000000400007c0c */ /* 0x000fe2000bf06270 */
[----:B------:R-:W-:-:S03]  /*6a1d0*/  ULDC UR4, c[0x0][0x228] ;  /* 0x00008a0000047ab9 */ /* 0x000fc60000000800 */
[----:B------:R-:W-:Y:S01]  /*6a1e0*/  ISETP.LT.AND P4, PT, R171, UR4, !P0 ;  /* 0x00000004ab007c0c */ /* 0x000fe2000c781270 */
[C---:B-1----:R-:W-:Y:S01]  /*6a1f0*/  IMAD.WIDE R234, R249.reuse, 0x4, R232 ;  /* 0x00000004f9ea7825 */ /* 0x042fe200078e02e8 */
[----:B------:R-:W-:Y:S01]  /*6a200*/  ULDC UR4, c[0x0][0x228] ;  /* 0x00008a0000047ab9 */ /* 0x000fe20000000800 */
[----:B------:R-:W-:Y:S02]  /*6a210*/  IADD3 R0, R252, 0xb, RZ ;  /* 0x0000000bfc007810 */ /* 0x000fe40007ffe0ff */
[----:B------:R-:W-:Y:S01]  /*6a220*/  VIADD R249, R249, UR24 ;  /* 0x00000018f9f97c36 */ /* 0x000fe20008000000 */
[----:B------:R-:W-:Y:S01]  /*6a230*/  ISETP.LT.AND P0, PT, R239, UR4, !P0 ;  /* 0x00000004ef007c0c */ /* 0x000fe2000c701270 */
[----:B------:R-:W-:Y:S02]  /*6a240*/  ULDC UR4, c[0x0][0x22c] ;  /* 0x00008b0000047ab9 */ /* 0x000fe40000000800 */
[----:B------:R-:W-:Y:S01]  /*6a250*/  IMAD.WIDE R244, R249, 0x4, R2 ;  /* 0x00000004f9f47825 */ /* 0x000fe200078e0202 */
[----:B------:R-:W-:Y:S01]  /*6a260*/  ISETP.GE.AND P3, PT, R0, UR4, PT ;  /* 0x0000000400007c0c */ /* 0x000fe2000bf66270 */
[----:B------:R1:W-:Y:S01]  /*6a270*/  @P2 STG.E desc[UR14][R234.64], R28 ;  /* 0x0000001cea002986 */ /* 0x0003e2000c10190e */
[----:B------:R-:W-:Y:S01]  /*6a280*/  ULDC UR4, c[0x0][0x228] ;  /* 0x00008a0000047ab9 */ /* 0x000fe20000000800 */
[----:B------:R-:W-:-:S02]  /*6a290*/  VIADD R0, R252, 0xc ;  /* 0x0000000cfc007836 */ /* 0x000fc40000000000 */
[----:B------:R-:W-:Y:S01]  /*6a2a0*/  @P4 STG.E desc[UR14][R244.64], R241 ;  /* 0x000000f1f4004986 */ /* 0x000fe2000c10190e */
[----:B------:R-:W-:Y:S01]  /*6a2b0*/  ISETP.LT.AND P4, PT, R171, UR4, !P3 ;  /* 0x00000004ab007c0c */ /* 0x000fe2000df81270 */
[----:B------:R-:W-:Y:S02]  /*6a2c0*/  ULDC UR4, c[0x0][0x22c] ;  /* 0x00008b0000047ab9 */ /* 0x000fe40000000800 */
[----:B------:R-:W-:Y:S01]  /*6a2d0*/  ISETP.GE.AND P2, PT, R0, UR4, PT ;  /* 0x0000000400007c0c */ /* 0x000fe2000bf46270 */
[----:B------:R-:W-:Y:S01]  /*6a2e0*/  VIADD R0, R252, 0xd ;  /* 0x0000000dfc007836 */ /* 0x000fe20000000000 */
[----:B------:R-:W-:Y:S01]  /*6a2f0*/  ULDC UR4, c[0x0][0x22c] ;  /* 0x00008b0000047ab9 */ /* 0x000fe20000000800 */
[C---:B-1----:R-:W-:Y:S01]  /*6a300*/  IMAD.WIDE R234, R249.reuse, 0x4, R232 ;  /* 0x00000004f9ea7825 */ /* 0x042fe200078e02e8 */
[----:B------:R-:W-:Y:S02]  /*6a310*/  IADD3 R249, R249, UR24, RZ ;  /* 0x00000018f9f97c10 */ /* 0x000fe4000fffe0ff */
[----:B------:R-:W-:Y:S01]  /*6a320*/  ISETP.LT.AND P3, PT, R239, UR6, !P3 ;  /* 0x00000006ef007c0c */ /* 0x000fe2000df61270 */
[----:B------:R-:W-:Y:S01]  /*6a330*/  ULDC UR6, c[0x0][0x228] ;  /* 0x00008a0000067ab9 */ /* 0x000fe20000000800 */
[----:B------:R1:W-:Y:S01]  /*6a340*/  @P0 STG.E desc[UR14][R234.64], R17 ;  /* 0x00000011ea000986 */ /* 0x0003e2000c10190e */
[----:B------:R-:W-:Y:S01]  /*6a350*/  IMAD.WIDE R246, R249, 0x4, R2 ;  /* 0x00000004f9f67825 */ /* 0x000fe200078e0202 */
[----:B------:R-:W-:Y:S01]  /*6a360*/  ISETP.GE.AND P0, PT, R0, UR4, PT ;  /* 0x0000000400007c0c */ /* 0x000fe2000bf06270 */
[----:B------:R-:W-:Y:S01]  /*6a370*/  ULDC UR4, c[0x0][0x22c] ;  /* 0x00008b0000047ab9 */ /* 0x000fe20000000800 */
[----:B------:R-:W-:-:S02]  /*6a380*/  IADD3 R0, R252, 0xe, RZ ;  /* 0x0000000efc007810 */ /* 0x000fc40007ffe0ff */
[----:B------:R-:W-:Y:S01]  /*6a390*/  ISETP.LT.AND P5, PT, R171, UR6, !P2 ;  /* 0x00000006ab007c0c */ /* 0x000fe2000d7a1270 */
[----:B------:R2:W-:Y:S01]  /*6a3a0*/  @P4 STG.E desc[UR14][R246.64], R9 ;  /* 0x00000009f6004986 */ /* 0x0005e2000c10190e */
[----:B------:R-:W-:Y:S01]  /*6a3b0*/  ISETP.LT.AND P2, PT, R239, UR8, !P2 ;  /* 0x00000008ef007c0c */ /* 0x000fe2000d741270 */
[----:B------:R-:W-:Y:S01]  /*6a3c0*/  ULDC UR6, c[0x0][0x228] ;  /* 0x00008a0000067ab9 */ /* 0x000fe20000000800 */
[----:B------:R-:W-:Y:S01]  /*6a3d0*/  ISETP.LT.AND P6, PT, R171, UR10, !P0 ;  /* 0x0000000aab007c0c */ /* 0x000fe2000c7c1270 */
[----:B------:R-:W-:Y:S01]  /*6a3e0*/  ULDC UR8, c[0x0][0x228] ;  /* 0x00008a0000087ab9 */ /* 0x000fe20000000800 */
[C---:B-1----:R-:W-:Y:S01]  /*6a3f0*/  VIADD R235, R249.reuse, UR24 ;  /* 0x00000018f9eb7c36 */ /* 0x042fe20008000000 */
[----:B------:R-:W-:Y:S01]  /*6a400*/  ISETP.GE.AND P4, PT, R0, UR4, PT ;  /* 0x0000000400007c0c */ /* 0x000fe2000bf86270 */
[----:B------:R-:W-:Y:S01]  /*6a410*/  IMAD.WIDE R16, R249, 0x4, R232 ;  /* 0x00000004f9107825 */ /* 0x000fe200078e02e8 */
[----:B------:R-:W-:Y:S01]  /*6a420*/  ULDC UR4, c[0x0][0x22c] ;  /* 0x00008b0000047ab9 */ /* 0x000fe20000000800 */
[----:B------:R-:W-:Y:S01]  /*6a430*/  ULDC UR10, c[0x0][0x228] ;  /* 0x00008a00000a7ab9 */ /* 0x000fe20000000800 */
[C---:B------:R-:W-:Y:S01]  /*6a440*/  IADD3 R245, R235.reuse, UR24, RZ ;  /* 0x00000018ebf57c10 */ /* 0x040fe2000fffe0ff */
[----:B------:R-:W-:Y:S01]  /*6a450*/  VIADD R0, R252, 0xf ;  /* 0x0000000ffc007836 */ /* 0x000fe20000000000 */
[----:B------:R-:W-:Y:S01]  /*6a460*/  @P3 STG.E desc[UR14][R16.64], R29 ;  /* 0x0000001d10003986 */ /* 0x000fe2000c10190e */
[----:B--2---:R-:W-:-:S03]  /*6a470*/  IMAD.WIDE R8, R235, 0x4, R2 ;  /* 0x00000004eb087825 */ /* 0x004fc600078e0202 */
[----:B------:R-:W-:Y:S01]  /*6a480*/  ISETP.GE.AND P3, PT, R0, UR4, PT ;  /* 0x0000000400007c0c */ /* 0x000fe2000bf66270 */
[----:B------:R-:W-:Y:S01]  /*6a490*/  IMAD.WIDE R234, R235, 0x4, R232 ;  /* 0x00000004ebea7825 */ /* 0x000fe200078e02e8 */
[----:B------:R-:W-:-:S03]  /*6a4a0*/  ULDC UR4, c[0x0][0x228] ;  /* 0x00008a0000047ab9 */ /* 0x000fc60000000800 */
[----:B------:R-:W-:Y:S01]  /*6a4b0*/  IMAD.WIDE R240, R245, 0x4, R2 ;  /* 0x00000004f5f07825 */ /* 0x000fe200078e0202 */
[----:B------:R1:W-:Y:S01]  /*6a4c0*/  @P5 STG.E desc[UR14][R8.64], R242 ;  /* 0x000000f208005986 */ /* 0x0003e2000c10190e */
[----:B------:R-:W-:Y:S01]  /*6a4d0*/  ISETP.LT.AND P0, PT, R239, UR4, !P0 ;  /* 0x00000004ef007c0c */ /* 0x000fe2000c701270 */
[----:B------:R-:W-:Y:S02]  /*6a4e0*/  ULDC UR4, c[0x0][0x22c] ;  /* 0x00008b0000047ab9 */ /* 0x000fe40000000800 */
[----:B------:R-:W-:Y:S04]  /*6a4f0*/  @P2 STG.E desc[UR14][R234.64], R18 ;  /* 0x00000012ea002986 */ /* 0x000fe8000c10190e */
[----:B------:R2:W-:Y:S01]  /*6a500*/  @P6 STG.E desc[UR14][R240.64], R10 ;  /* 0x0000000af0006986 */ /* 0x0005e2000c10190e */
[----:B------:R-:W-:-:S02]  /*6a510*/  ISETP.LT.AND P6, PT, R171, UR6, !P4 ;  /* 0x00000006ab007c0c */ /* 0x000fc4000e7c1270 */
[C---:B------:R-:W-:Y:S01]  /*6a520*/  IADD3 R247, R245.reuse, UR24, RZ ;  /* 0x00000018f5f77c10 */ /* 0x040fe2000fffe0ff */
[----:B-1----:R-:W-:Y:S01]  /*6a530*/  IMAD.WIDE R8, R245, 0x4, R232 ;  /* 0x00000004f5087825 */ /* 0x002fe200078e02e8 */
[----:B------:R-:W-:Y:S01]  /*6a540*/  ISETP.LT.AND P4, PT, R239, UR8, !P4 ;  /* 0x00000008ef007c0c */ /* 0x000fe2000e781270 */
[----:B------:R-:W-:Y:S01]  /*6a550*/  ULDC UR8, c[0x0][0x228] ;  /* 0x00008a0000087ab9 */ /* 0x000fe20000000800 */
[----:B------:R-:W-:Y:S01]  /*6a560*/  ULDC UR6, c[0x0][0x22c] ;  /* 0x00008b0000067ab9 */ /* 0x000fe20000000800 */
[----:B------:R-:W-:Y:S01]  /*6a570*/  IMAD.WIDE R16, R247, 0x4, R2 ;  /* 0x00000004f7107825 */ /* 0x000fe200078e0202 */
[----:B------:R-:W-:Y:S01]  /*6a580*/  @P0 STG.E desc[UR14][R8.64], R30 ;  /* 0x0000001e08000986 */ /* 0x000fe2000c10190e */
[----:B------:R-:W-:Y:S01]  /*6a590*/  ISETP.LT.AND P0, PT, R171, UR8, !P3 ;  /* 0x00000008ab007c0c */ /* 0x000fe2000df01270 */
[----:B------:R-:W-:Y:S01]  /*6a5a0*/  ULDC UR8, c[0x0][0x22c] ;  /* 0x00008b0000087ab9 */ /* 0x000fe20000000800 */
[C---:B------:R-:W-:Y:S01]  /*6a5b0*/  VIADD R0, R252.reuse, 0x10 ;  /* 0x00000010fc007836 */ /* 0x040fe20000000000 */
[----:B------:R-:W-:Y:S01]  /*6a5c0*/  ISETP.LT.AND P3, PT, R239, UR10, !P3 ;  /* 0x0000000aef007c0c */ /* 0x000fe2000df61270 */
[----:B------:R1:W-:Y:S01]  /*6a5d0*/  @P6 STG.E desc[UR14][R16.64], R243 ;  /* 0x000000f310006986 */ /* 0x0003e2000c10190e */
[----:B--2---:R-:W-:Y:S01]  /*6a5e0*/  IADD3 R10, R252, 0x11, RZ ;  /* 0x00000011fc0a7810 */ /* 0x004fe20007ffe0ff */
[C---:B------:R-:W-:Y:S01]  /*6a5f0*/  IMAD.WIDE R28, R247.reuse, 0x4, R232 ;  /* 0x00000004f71c7825 */ /* 0x040fe200078e02e8 */
[----:B------:R-:W-:Y:S01]  /*6a600*/  ISETP.GE.AND P5, PT, R0, UR4, PT ;  /* 0x0000000400007c0c */ /* 0x000fe2000bfa6270 */
[----:B------:R-:W-:Y:S01]  /*6a610*/  ULDC UR4, c[0x0][0x248] ;  /* 0x0000920000047ab9 */ /* 0x000fe20000000800 */
[----:B------:R-:W-:Y:S01]  /*6a620*/  ULDC UR10, c[0x0][0x228] ;  /* 0x00008a00000a7ab9 */ /* 0x000fe20000000800 */
[----:B------:R-:W-:Y:S01]  /*6a630*/  VIADD R0, R252, 0x12 ;  /* 0x00000012fc007836 */ /* 0x000fe20000000000 */
[----:B------:R-:W-:Y:S01]  /*6a640*/  ISETP.GE.AND P2, PT, R10, UR6, PT ;  /* 0x000000060a007c0c */ /* 0x000fe2000bf46270 */
[----:B------:R-:W-:Y:S01]  /*6a650*/  ULDC UR6, c[0x0][0x22c] ;  /* 0x00008b0000067ab9 */ /* 0x000fe20000000800 */
[----:B-1----:R-:W-:Y:S01]  /*6a660*/  IADD3 R17, R247, UR24, RZ ;  /* 0x00000018f7117c10 */ /* 0x002fe2000fffe0ff */
[----:B------:R1:W-:Y:S01]  /*6a670*/  @P4 STG.E desc[UR14][R28.64], R19 ;  /* 0x000000131c004986 */ /* 0x0003e2000c10190e */
[----:B------:R-:W-:Y:S01]  /*6a680*/  ISETP.LT.AND P6, PT, R171, UR12, !P5 ;  /* 0x0000000cab007c0c */ /* 0x000fe2000efc1270 */
[----:B------:R-:W-:Y:S01]  /*6a690*/  ULDC UR12, c[0x0][0x228] ;  /* 0x00008a00000c7ab9 */ /* 0x000fe20000000800 */
[----:B------:R-:W-:Y:S01]  /*6a6a0*/  ISETP.LT.AND P5, PT, R239, UR16, !P5 ;  /* 0x00000010ef007c0c */ /* 0x000fe2000efa1270 */
[----:B------:R-:W-:-:S02]  /*6a6b0*/  VIADD R235, R17, UR4 ;  /* 0x0000000411eb7c36 */ /* 0x000fc40008000000 */
[C---:B------:R-:W-:Y:S01]  /*6a6c0*/  IMAD.WIDE R8, R17.reuse, 0x4, R2 ;  /* 0x0000000411087825 */ /* 0x040fe200078e0202 */
[----:B------:R-:W-:Y:S01]  /*6a6d0*/  ISETP.GE.AND P4, PT, R0, UR6, PT ;  /* 0x0000000600007c0c */ /* 0x000fe2000bf86270 */
[----:B------:R-:W-:Y:S01]  /*6a6e0*/  ULDC UR4, c[0x0][0x22c] ;  /* 0x00008b0000047ab9 */ /* 0x000fe20000000800 */
[----:B------:R-:W-:Y:S01]  /*6a6f0*/  ULDC UR16, c[0x0][0x228] ;  /* 0x00008a0000107ab9 */ /* 0x000fe20000000800 */
[----:B------:R-:W-:Y:S01]  /*6a700*/  IMAD.WIDE R16, R17, 0x4, R232 ;  /* 0x0000000411107825 */ /* 0x000fe200078e02e8 */
[----:B------:R-:W-:Y:S01]  /*6a710*/  IADD3 R0, R252, 0x13, RZ ;  /* 0x00000013fc007810 */ /* 0x000fe20007ffe0ff */
[----:B------:R2:W-:Y:S01]  /*6a720*/  @P0 STG.E desc[UR14][R8.64], R11 ;  /* 0x0000000b08000986 */ /* 0x0005e2000c10190e */
[----:B------:R-:W-:Y:S01]  /*6a730*/  ULDC UR6, c[0x0][0x248] ;  /* 0x0000920000067ab9 */ /* 0x000fe20000000800 */
[----:B-1----:R-:W-:Y:S01]  /*6a740*/  IMAD.WIDE R18, R235, 0x4, R2 ;  /* 0x00000004eb127825 */ /* 0x002fe200078e0202 */
[----:B------:R-:W-:Y:S01]  /*6a750*/  ISETP.GE.AND P0, PT, R0, UR4, PT ;  /* 0x0000000400007c0c */ /* 0x000fe2000bf06270 */
[----:B------:R-:W-:Y:S01]  /*6a760*/  @P3 STG.E desc[UR14][R16.64], R31 ;  /* 0x0000001f10003986 */ /* 0x000fe2000c10190e */
[----:B------:R-:W-:Y:S01]  /*6a770*/  ISETP.LT.AND P3, PT, R171, UR10, !P2 ;  /* 0x0000000aab007c0c */ /* 0x000fe2000d761270 */
[----:B------:R-:W-:Y:S01]  /*6a780*/  ULDC UR4, c[0x0][0x248] ;  /* 0x0000920000047ab9 */ /* 0x000fe20000000800 */
[----:B------:R-:W-:Y:S01]  /*6a790*/  ISETP.LT.AND P2, PT, R239, UR12, !P2 ;  /* 0x0000000cef007c0c */ /* 0x000fe2000d741270 */
[C---:B------:R-:W-:Y:S01]  /*6a7a0*/  IMAD.WIDE R28, R235.reuse, 0x4, R232 ;  /* 0x00000004eb1c7825 */ /* 0x040fe200078e02e8 */
[----:B------:R-:W-:Y:S01]  /*6a7b0*/  @P6 STG.E desc[UR14][R18.64], R24 ;  /* 0x0000001812006986 */ /* 0x000fe2000c10190e */
[----:B------:R-:W-:Y:S01]  /*6a7c0*/  ULDC UR10, c[0x0][0x228] ;  /* 0x00008a00000a7ab9 */ /* 0x000fe20000000800 */
[----:B--2---:R-:W-:Y:S01]  /*6a7d0*/  IADD3 R11, R235, UR4, RZ ;  /* 0x00000004eb0b7c10 */ /* 0x004fe2000fffe0ff */
[----:B------:R-:W-:Y:S01]  /*6a7e0*/  VIADD R0, R252, 0x14 ;  /* 0x00000014fc007836 */ /* 0x000fe20000000000 */
[----:B------:R1:W-:Y:S01]  /*6a7f0*/  @P5 STG.E desc[UR14][R28.64], R20 ;  /* 0x000000141c005986 */ /* 0x0003e2000c10190e */
[----:B------:R-:W-:Y:S01]  /*6a800*/  ISETP.LT.AND P6, PT, R171, UR16, !P4 ;  /* 0x00000010ab007c0c */ /* 0x000fe2000e7c1270 */
[----:B------:R-:W-:Y:S01]  /*6a810*/  ULDC UR4, c[0x0][0x22c] ;  /* 0x00008b0000047ab9 */ /* 0x000fe20000000800 */
[----:B------:R-:W-:Y:S01]  /*6a820*/  IMAD.WIDE R8, R11, 0x4, R2 ;  /* 0x000000040b087825 */ /* 0x000fe200078e0202 */
[----:B------:R-:W-:Y:S01]  /*6a830*/  ISETP.LT.AND P4, PT, R239, UR18, !P4 ;  /* 0x00000012ef007c0c */ /* 0x000fe2000e781270 */
[----:B------:R-:W-:Y:S01]  /*6a840*/  ULDC UR12, c[0x0][0x228] ;  /* 0x00008a00000c7ab9 */ /* 0x000fe20000000800 */
[----:B------:R-:W-:Y:S01]  /*6a850*/  ISETP.GE.AND P5, PT, R0, UR8, PT ;  /* 0x0000000800007c0c */ /* 0x000fe2000bfa6270 */
[----:B------:R-:W-:Y:S01]  /*6a860*/  ULDC UR16, c[0x0][0x228] ;  /* 0x00008a0000107ab9 */ /* 0x000fe20000000800 */
[----:B------:R-:W-:Y:S01]  /*6a870*/  IADD3 R0, R252, 0x15, RZ ;  /* 0x00000015fc007810 */ /* 0x000fe20007ffe0ff */
[C---:B-1----:R-:W-:Y:S01]  /*6a880*/  VIADD R29, R11.reuse, UR6 ;  /* 0x000000060b1d7c36 */ /* 0x042fe20008000000 */
[----:B------:R-:W-:Y:S01]  /*6a890*/  @P3 STG.E desc[UR14][R8.64], R40 ;  /* 0x0000002808003986 */ /* 0x000fe2000c10190e */
[----:B------:R-:W-:Y:S01]  /*6a8a0*/  IMAD.WIDE R10, R11, 0x4, R232 ;  /* 0x000000040b0a7825 */ /* 0x000fe200078e02e8 */
[----:B------:R-:W-:Y:S01]  /*6a8b0*/  ISETP.GE.AND P3, PT, R0, UR4, PT ;  /* 0x0000000400007c0c */ /* 0x000fe2000bf66270 */
[----:B------:R-:W-:Y:S01]  /*6a8c0*/  ULDC UR4, c[0x0][0x248] ;  /* 0x0000920000047ab9 */ /* 0x000fe20000000800 */
[----:B------:R-:W-:Y:S01]  /*6a8d0*/  ULDC UR6, c[0x0][0x248] ;  /* 0x0000920000067ab9 */ /* 0x000fe20000000800 */
[----:B------:R-:W-:Y:S01]  /*6a8e0*/  ULDC UR8, c[0x0][0x22c] ;  /* 0x00008b0000087ab9 */ /* 0x000fe20000000800 */
[----:B------:R1:W-:Y:S01]  /*6a8f0*/  @P2 STG.E desc[UR14][R10.64], R36 ;  /* 0x000000240a002986 */ /* 0x0003e2000c10190e */
[----:B------:R-:W-:Y:S01]  /*6a900*/  ISETP.LT.AND P2, PT, R171, UR10, !P0 ;  /* 0x0000000aab007c0c */ /* 0x000fe2000c741270 */
[----:B------:R-:W-:Y:S01]  /*6a910*/  IMAD.WIDE R16, R29, 0x4, R2 ;  /* 0x000000041d107825 */ /* 0x000fe200078e0202 */
[----:B------:R-:W-:Y:S01]  /*6a920*/  ISETP.LT.AND P0, PT, R239, UR12, !P0 ;  /* 0x0000000cef007c0c */ /* 0x000fe2000c701270 */
[----:B------:R-:W-:Y:S01]  /*6a930*/  ULDC UR18, c[0x0][0x228] ;  /* 0x00008a0000127ab9 */ /* 0x000fe20000000800 */
[----:B------:R-:W-:Y:S01]  /*6a940*/  ULDC UR10, c[0x0][0x228] ;  /* 0x00008a00000a7ab9 */ /* 0x000fe20000000800 */
[C---:B------:R-:W-:Y:S01]  /*6a950*/  IMAD.WIDE R18, R29.reuse, 0x4, R232 ;  /* 0x000000041d127825 */ /* 0x040fe200078e02e8 */
[----:B------:R-:W-:Y:S03]  /*6a960*/  @P6 STG.E desc[UR14][R16.64], R25 ;  /* 0x0000001910006986 */ /* 0x000fe6000c10190e */
[----:B------:R-:W-:Y:S01]  /*6a970*/  VIADD R0, R252, 0x16 ;  /* 0x00000016fc007836 */ /* 0x000fe20000000000 */
[----:B-1----:R-:W-:Y:S01]  /*6a980*/  IADD3 R11, R29, UR4, RZ ;  /* 0x000000041d0b7c10 */ /* 0x002fe2000fffe0ff */
[----:B------:R1:W-:Y:S01]  /*6a990*/  @P4 STG.E desc[UR14][R18.64], R21 ;  /* 0x0000001512004986 */ /* 0x0003e2000c10190e */
[----:B------:R-:W-:Y:S01]  /*6a9a0*/  ISETP.LT.AND P6, PT, R171, UR16, !P5 ;  /* 0x00000010ab007c0c */ /* 0x000fe2000efc1270 */
[----:B------:R-:W-:Y:S01]  /*6a9b0*/  ULDC UR4, c[0x0][0x22c] ;  /* 0x00008b0000047ab9 */ /* 0x000fe20000000800 */
[----:B------:R-:W-:Y:S01]  /*6a9c0*/  ULDC UR12, c[0x0][0x228] ;  /* 0x00008a00000c7ab9 */ /* 0x000fe20000000800 */
[----:B------:R-:W-:Y:S01]  /*6a9d0*/  IMAD.WIDE R8, R11, 0x4, R2 ;  /* 0x000000040b087825 */ /* 0x000fe200078e0202 */
[----:B------:R-:W-:Y:S01]  /*6a9e0*/  ISETP.GE.AND P4, PT, R0, UR8, PT ;  /* 0x0000000800007c0c */ /* 0x000fe2000bf86270 */
[----:B------:R-:W-:Y:S01]  /*6a9f0*/  ULDC UR16, c[0x0][0x228] ;  /* 0x00008a0000107ab9 */ /* 0x000fe20000000800 */
[----:B------:R-:W-:Y:S01]  /*6aa00*/  ISETP.LT.AND P5, PT, R239, UR18, !P5 ;  /* 0x00000012ef007c0c */ /* 0x000fe2000efa1270 */
        /* <DEDUP_REMOVED lines=16> */
[----:B------:R2:W-:Y:S03]  /*6ab10*/  @P6 STG.E desc[UR14][R16.64], R26 ;  /* 0x0000001a10006986 */ /* 0x0005e6000c10190e */
[----:B------:R-:W-:Y:S01]  /*6ab20*/  VIADD R0, R252, 0x18 ;  /* 0x00000018fc007836 */ /* 0x000fe20000000000 */
[----:B-1----:R-:W-:Y:S01]  /*6ab30*/  IADD3 R11, R21, UR4, RZ ;  /* 0x00000004150b7c10 */ /* 0x002fe2000fffe0ff */
[----:B------:R1:W-:Y:S01]  /*6ab40*/  @P5 STG.E desc[UR14][R18.64], R22 ;  /* 0x0000001612005986 */ /* 0x0003e2000c10190e */
[----:B------:R-:W-:Y:S01]  /*6ab50*/  ISETP.LT.AND P6, PT, R171, UR16, !P4 ;  /* 0x00000010ab007c0c */ /* 0x000fe2000e7c1270 */
[----:B------:R-:W-:-:S02]  /*6ab60*/  ULDC UR4, c[0x0][0x22c] ;  /* 0x00008b0000047ab9 */ /* 0x000fc40000000800 */
[C---:B------:R-:W-:Y:S02]  /*6ab70*/  VIADD R21, R11.reuse, UR6 ;  /* 0x000000060b157c36 */ /* 0x040fe40008000000 */
[C---:B------:R-:W-:Y:S01]  /*6ab80*/  IMAD.WIDE R8, R11.reuse, 0x4, R2 ;  /* 0x000000040b087825 */ /* 0x040fe200078e0202 */
[----:B------:R-:W-:Y:S01]  /*6ab90*/  ISETP.GE.AND P5, PT, R0, UR8, PT ;  /* 0x0000000800007c0c */ /* 0x000fe2000bfa6270 */
[----:B------:R-:W-:Y:S01]  /*6aba0*/  ULDC UR6, c[0x0][0x248] ;  /* 0x0000920000067ab9 */ /* 0x000fe20000000800 */
[----:B------:R-:W-:Y:S01]  /*6abb0*/  ULDC UR16, c[0x0][0x228] ;  /* 0x00008a0000107ab9 */ /* 0x000fe20000000800 */
[----:B------:R-:W-:Y:S01]  /*6abc0*/  IMAD.WIDE R10, R11, 0x4, R232 ;  /* 0x000000040b0a7825 */ /* 0x000fe200078e02e8 */
[----:B------:R-:W-:Y:S01]  /*6abd0*/  ISETP.LT.AND P4, PT, R239, UR18, !P4 ;  /* 0x00000012ef007c0c */ /* 0x000fe2000e781270 */
[----:B------:R-:W-:Y:S01]  /*6abe0*/  @P0 STG.E desc[UR14][R8.64], R42 ;  /* 0x0000002a08000986 */ /* 0x000fe2000c10190e */
[----:B------:R-:W-:Y:S01]  /*6abf0*/  IADD3 R0, R252, 0x19, RZ ;  /* 0x00000019fc007810 */ /* 0x000fe20007ffe0ff */
[----:B--2---:R-:W-:Y:S01]  /*6ac00*/  IMAD.WIDE R16, R21, 0x4, R2 ;  /* 0x0000000415107825 */ /* 0x004fe200078e0202 */
[----:B------:R-:W-:Y:S01]  /*6ac10*/  ULDC UR8, c[0x0][0x22c] ;  /* 0x00008b0000087ab9 */ /* 0x000fe20000000800 */
[----:B------:R2:W-:Y:S01]  /*6ac20*/  @P3 STG.E desc[UR14][R10.64], R38 ;  /* 0x000000260a003986 */ /* 0x0005e2000c10190e */
[----:B------:R-:W-:Y:S01]  /*6ac30*/  ISETP.GE.AND P0, PT, R0, UR4, PT ;  /* 0x0000000400007c0c */ /* 0x000fe2000bf06270 */
[----:B------:R-:W-:Y:S01]  /*6ac40*/  ULDC UR4, c[0x0][0x248] ;  /* 0x0000920000047ab9 */ /* 0x000fe20000000800 */
[----:B------:R-:W-:Y:S01]  /*6ac50*/  ISETP.LT.AND P3, PT, R171, UR10, !P2 ;  /* 0x0000000aab007c0c */ /* 0x000fe2000d761270 */
[----:B-1----:R-:W-:Y:S01]  /*6ac60*/  IMAD.WIDE R18, R21, 0x4, R232 ;  /* 0x0000000415127825 */ /* 0x002fe200078e02e8 */
[----:B------:R-:W-:Y:S01]  /*6ac70*/  ISETP.LT.AND P2, PT, R239, UR12, !P2 ;  /* 0x0000000cef007c0c */ /* 0x000fe2000d741270 */
[----:B------:R1:W-:Y:S01]  /*6ac80*/  @P6 STG.E desc[UR14][R16.64], R27 ;  /* 0x0000001b10006986 */ /* 0x0003e2000c10190e */
[----:B------:R-:W-:Y:S01]  /*6ac90*/  ULDC UR18, c[0x0][0x228] ;  /* 0x00008a0000127ab9 */ /* 0x000fe20000000800 */
[----:B------:R-:W-:Y:S01]  /*6aca0*/  VIADD R0, R252, 0x1a ;  /* 0x0000001afc007836 */ /* 0x000fe20000000000 */
[----:B--2---:R-:W-:Y:S01]  /*6acb0*/  IADD3 R11, R21, UR4, RZ ;  /* 0x00000004150b7c10 */ /* 0x004fe2000fffe0ff */
[----:B------:R2:W-:Y:S01]  /*6acc0*/  @P4 STG.E desc[UR14][R18.64], R23 ;  /* 0x0000001712004986 */ /* 0x0005e2000c10190e */
[----:B------:R-:W-:Y:S01]  /*6acd0*/  ISETP.LT.AND P6, PT, R171, UR16, !P5 ;  /* 0x00000010ab007c0c */ /* 0x000fe2000efc1270 */
[----:B------:R-:W-:Y:S01]  /*6ace0*/  ULDC UR4, c[0x0][0x22c] ;  /* 0x00008b0000047ab9 */ /* 0x000fe20000000800 */
[----:B------:R-:W-:Y:S01]  /*6acf0*/  ULDC UR10, c[0x0][0x228] ;  /* 0x00008a00000a7ab9 */ /* 0x000fe20000000800 */
[C---:B------:R-:W-:Y:S01]  /*6ad00*/  VIADD R21, R11.reuse, UR6 ;  /* 0x000000060b157c36 */ /* 0x040fe20008000000 */
[----:B------:R-:W-:Y:S01]  /*6ad10*/  ULDC UR12, c[0x0][0x228] ;  /* 0x00008a00000c7ab9 */ /* 0x000fe20000000800 */
        /* <DEDUP_REMOVED lines=8> */
[----:B-1----:R-:W-:Y:S01]  /*6ada0*/  IMAD.WIDE R16, R21, 0x4, R2 ;  /* 0x0000000415107825 */ /* 0x002fe200078e0202 */
[----:B------:R-:W-:Y:S01]  /*6adb0*/  ULDC UR8, c[0x0][0x22c] ;  /* 0x00008b0000087ab9 */ /* 0x000fe20000000800 */
[----:B------:R1:W-:Y:S01]  /*6adc0*/  @P2 STG.E desc[UR14][R10.64], R39 ;  /* 0x000000270a002986 */ /* 0x0003e2000c10190e */
[----:B------:R-:W-:Y:S01]  /*6add0*/  ISETP.GE.AND P3, PT, R0, UR4, PT ;  /* 0x0000000400007c0c */ /* 0x000fe2000bf66270 */
[----:B------:R-:W-:Y:S01]  /*6ade0*/  ULDC UR4, c[0x0][0x248] ;  /* 0x0000920000047ab9 */ /* 0x000fe20000000800 */
[----:B------:R-:W-:Y:S01]  /*6adf0*/  ISETP.LT.AND P2, PT, R171, UR10, !P0 ;  /* 0x0000000aab007c0c */ /* 0x000fe2000c741270 */
[----:B--2---:R-:W-:Y:S01]  /*6ae00*/  IMAD.WIDE R18, R21, 0x4, R232 ;  /* 0x0000000415127825 */ /* 0x004fe200078e02e8 */
[----:B------:R-:W-:Y:S01]  /*6ae10*/  ISETP.LT.AND P0, PT, R239, UR12, !P0 ;  /* 0x0000000cef007c0c */ /* 0x000fe2000c701270 */
[----:B------:R2:W-:Y:S01]  /*6ae20*/  @P6 STG.E desc[UR14][R16.64], R32 ;  /* 0x0000002010006986 */ /* 0x0005e2000c10190e */
[----:B------:R-:W-:Y:S01]  /*6ae30*/  ULDC UR18, c[0x0][0x228] ;  /* 0x00008a0000127ab9 */ /* 0x000fe20000000800 */
[----:B------:R-:W-:Y:S01]  /*6ae40*/  VIADD R0, R252, 0x1c ;  /* 0x0000001cfc007836 */ /* 0x000fe20000000000 */
[----:B-1----:R-:W-:Y:S01]  /*6ae50*/  IADD3 R11, R21, UR4, RZ ;  /* 0x00000004150b7c10 */ /* 0x002fe2000fffe0ff */
        /* <DEDUP_REMOVED lines=107> */
[----:B------:R-:W-:Y:S01]  /*6b510*/  ISETP.LT.AND P4, PT, R239, UR18, !P4 ;  /* 0x00000012ef007c0c */ /* 0x000fe2000e781270 */
[C---:B------:R-:W-:Y:S01]  /*6b520*/  VIADD R21, R11.reuse, UR6 ;  /* 0x000000060b157c36 */ /* 0x040fe20008000000 */
[----:B------:R-:W-:Y:S01]  /*6b530*/  ULDC UR10, c[0x0][0x228] ;  /* 0x00008a00000a7ab9 */ /* 0x000fe20000000800 */
[C---:B------:R-:W-:Y:S01]  /*6b540*/  IMAD.WIDE R8, R11.reuse, 0x4, R2 ;  /* 0x000000040b087825 */ /* 0x040fe200078e0202 */
[----:B------:R-:W-:Y:S01]  /*6b550*/  ISETP.GE.AND P5, PT, R0, UR8, PT ;  /* 0x0000000800007c0c */ /* 0x000fe2000bfa6270 */
[----:B------:R-:W-:Y:S01]  /*6b560*/  ULDC UR12, c[0x0][0x228] ;  /* 0x00008a00000c7ab9 */ /* 0x000fe20000000800 */
[----:B------:R-:W-:Y:S01]  /*6b570*/  ULDC UR6, c[0x0][0x248] ;  /* 0x0000920000067ab9 */ /* 0x000fe20000000800 */
[----:B------:R-:W-:Y:S01]  /*6b580*/  IMAD.WIDE R10, R11, 0x4, R232 ;  /* 0x000000040b0a7825 */ /* 0x000fe200078e02e8 */
[----:B------:R-:W-:Y:S01]  /*6b590*/  IADD3 R0, R252, 0x25, RZ ;  /* 0x00000025fc007810 */ /* 0x000fe20007ffe0ff */
[----:B------:R-:W-:Y:S01]  /*6b5a0*/  @P0 STG.E desc[UR14][R8.64], R68 ;  /* 0x0000004408000986 */ /* 0x000fe2000c10190e */
[----:B------:R-:W-:Y:S01]  /*6b5b0*/  ULDC UR16, c[0x0][0x228] ;  /* 0x00008a0000107ab9 */ /* 0x000fe20000000800 */
[----:B--2---:R-:W-:Y:S01]  /*6b5c0*/  IMAD.WIDE R16, R21, 0x4, R2 ;  /* 0x0000000415107825 */ /* 0x004fe200078e0202 */
[----:B------:R-:W-:Y:S01]  /*6b5d0*/  ISETP.GE.AND P0, PT, R0, UR4, PT ;  /* 0x0000000400007c0c */ /* 0x000fe2000bf06270 */
[----:B------:R2:W-:Y:S01]  /*6b5e0*/  @P3 STG.E desc[UR14][R10.64], R64 ;  /* 0x000000400a003986 */ /* 0x0005e2000c10190e */
[----:B------:R-:W-:Y:S01]  /*6b5f0*/  ISETP.LT.AND P3, PT, R171, UR10, !P2 ;  /* 0x0000000aab007c0c */ /* 0x000fe2000d761270 */
[----:B------:R-:W-:Y:S01]  /*6b600*/  ULDC UR4, c[0x0][0x248] ;  /* 0x0000920000047ab9 */ /* 0x000fe20000000800 */
[----:B------:R-:W-:Y:S01]  /*6b610*/  ISETP.LT.AND P2, PT, R239, UR12, !P2 ;  /* 0x0000000cef007c0c */ /* 0x000fe2000d741270 */
[C---:B-1----:R-:W-:Y:S01]  /*6b620*/  IMAD.WIDE R18, R21.reuse, 0x4, R232 ;  /* 0x0000000415127825 */ /* 0x042fe200078e02e8 */
[----:B------:R-:W-:Y:S01]  /*6b630*/  @P6 STG.E desc[UR14][R16.64], R13 ;  /* 0x0000000d10006986 */ /* 0x000fe2000c10190e */
[----:B------:R-:W-:Y:S01]  /*6b640*/  ULDC UR8, c[0x0][0x22c] ;  /* 0x00008b0000087ab9 */ /* 0x000fe20000000800 */
[----:B------:R-:W-:Y:S01]  /*6b650*/  ULDC UR18, c[0x0][0x228] ;  /* 0x00008a0000127ab9 */ /* 0x000fe20000000800 */
[----:B------:R-:W-:Y:S01]  /*6b660*/  VIADD R0, R252, 0x26 ;  /* 0x00000026fc007836 */ /* 0x000fe20000000000 */
[----:B------:R-:W-:Y:S01]  /*6b670*/  ULDC UR10, c[0x0][0x228] ;  /* 0x00008a00000a7ab9 */ /* 0x000fe20000000800 */
[----:B--2---:R-:W-:Y:S01]  /*6b680*/  IADD3 R11, R21, UR4, RZ ;  /* 0x00000004150b7c10 */ /* 0x004fe2000fffe0ff */
        /* <DEDUP_REMOVED lines=317> */
[----:B------:R-:W-:Y:S01]  /*6ca60*/  IMAD.WIDE R8, R11, 0x4, R2 ;  /* 0x000000040b087825 */ /* 0x000fe200078e0202 */
[----:B------:R-:W-:Y:S01]  /*6ca70*/  ISETP.GE.AND P4, PT, R0, UR8, PT ;  /* 0x0000000800007c0c */ /* 0x000fe2000bf86270 */
[----:B------:R-:W-:Y:S01]  /*6ca80*/  ULDC UR16, c[0x0][0x228] ;  /* 0x00008a0000107ab9 */ /* 0x000fe20000000800 */
[----:B------:R-:W-:Y:S01]  /*6ca90*/  ISETP.LT.AND P5, PT, R239, UR18, !P5 ;  /* 0x00000012ef007c0c */ /* 0x000fe2000efa1270 */
[----:B------:R-:W-:Y:S01]  /*6caa0*/  IMAD.WIDE R10, R11, 0x4, R232 ;  /* 0x000000040b0a7825 */ /* 0x000fe200078e02e8 */
[----:B------:R-:W-:Y:S01]  /*6cab0*/  IADD3 R0, R252, 0x3f, RZ ;  /* 0x0000003ffc007810 */ /* 0x000fe20007ffe0ff */
[----:B------:R-:W-:Y:S01]  /*6cac0*/  @P3 STG.E desc[UR14][R8.64], R141 ;  /* 0x0000008d08003986 */ /* 0x000fe2000c10190e */
[----:B------:R-:W-:Y:S01]  /*6cad0*/  ULDC UR6, c[0x0][0x248] ;  /* 0x0000920000067ab9 */ /* 0x000fe20000000800 */
[----:B-1----:R-:W-:Y:S01]  /*6cae0*/  IMAD.WIDE R12, R17, 0x4, R2 ;  /* 0x00000004110c7825 */ /* 0x002fe200078e0202 */
[----:B------:R-:W-:Y:S01]  /*6caf0*/  ISETP.GE.AND P3, PT, R0, UR4, PT ;  /* 0x0000000400007c0c */ /* 0x000fe2000bf66270 */
[----:B------:R1:W-:Y:S01]  /*6cb00*/  @P2 STG.E desc[UR14][R10.64], R137 ;  /* 0x000000890a002986 */ /* 0x0003e2000c10190e */
[----:B------:R-:W-:Y:S01]  /*6cb10*/  ISETP.LT.AND P2, PT, R171, UR10, !P0 ;  /* 0x0000000aab007c0c */ /* 0x000fe2000c741270 */
[----:B------:R-:W-:Y:S01]  /*6cb20*/  ULDC UR4, c[0x0][0x248] ;  /* 0x0000920000047ab9 */ /* 0x000fe20000000800 */
[----:B------:R-:W-:Y:S01]  /*6cb30*/  ISETP.LT.AND P0, PT, R239, UR12, !P0 ;  /* 0x0000000cef007c0c */ /* 0x000fe2000c701270 */
[----:B--2---:R-:W-:Y:S01]  /*6cb40*/  IMAD.WIDE R14, R17, 0x4, R232 ;  /* 0x00000004110e7825 */ /* 0x004fe200078e02e8 */
[----:B------:R2:W-:Y:S01]  /*6cb50*/  @P6 STG.E desc[UR14][R12.64], R98 ;  /* 0x000000620c006986 */ /* 0x0005e2000c10190e */
[----:B------:R-:W-:Y:S01]  /*6cb60*/  ISETP.LT.AND P6, PT, R171, UR16, !P4 ;  /* 0x00000010ab007c0c */ /* 0x000fe2000e7c1270 */
[----:B------:R-:W-:Y:S01]  /*6cb70*/  ULDC UR8, c[0x0][0x22c] ;  /* 0x00008b0000087ab9 */ /* 0x000fe20000000800 */
[----:B------:R-:W-:Y:S01]  /*6cb80*/  VIADD R0, R252, 0x40 ;  /* 0x00000040fc007836 */ /* 0x000fe20000000000 */
[----:B------:R-:W-:Y:S01]  /*6cb90*/  ULDC UR18, c[0x0][0x228] ;  /* 0x00008a0000127ab9 */ /* 0x000fe20000000800 */
[----:B------:R-:W-:Y:S01]  /*6cba0*/  ULDC UR10, c[0x0][0x228] ;  /* 0x00008a00000a7ab9 */ /* 0x000fe20000000800 */
[----:B-1----:R-:W-:Y:S01]  /*6cbb0*/  IADD3 R11, R17, UR4, RZ ;  /* 0x00000004110b7c10 */ /* 0x002fe2000fffe0ff */
[----:B------:R1:W-:Y:S01]  /*6cbc0*/  @P5 STG.E desc[UR14][R14.64], R130 ;  /* 0x000000820e005986 */ /* 0x0003e2000c10190e */
[----:B------:R-:W-:Y:S01]  /*6cbd0*/  ISETP.GE.AND P5, PT, R0, UR8, PT ;  /* 0x0000000800007c0c */ /* 0x000fe2000bfa6270 */
[----:B------:R-:W-:Y:S01]  /*6cbe0*/  ULDC UR4, c[0x0][0x22c] ;  /* 0x00008b0000047ab9 */ /* 0x000fe20000000800 */
[----:B------:R-:W-:Y:S01]  /*6cbf0*/  ULDC UR12, c[0x0][0x228] ;  /* 0x00008a00000c7ab9 */ /* 0x000fe20000000800 */
[C---:B------:R-:W-:Y:S01]  /*6cc00*/  VIADD R17, R11.reuse, UR6 ;  /* 0x000000060b117c36 */ /* 0x040fe20008000000 */
[----:B------:R-:W-:Y:S01]  /*6cc10*/  ULDC UR16, c[0x0][0x228] ;  /* 0x00008a0000107ab9 */ /* 0x000fe20000000800 */
[----:B------:R-:W-:Y:S01]  /*6cc20*/  IMAD.WIDE R8, R11, 0x4, R2 ;  /* 0x000000040b087825 */ /* 0x000fe200078e0202 */
[----:B------:R-:W-:Y:S01]  /*6cc30*/  ISETP.LT.AND P4, PT, R239, UR18, !P4 ;  /* 0x00000012ef007c0c */ /* 0x000fe2000e781270 */
[----:B------:R-:W-:Y:S01]  /*6cc40*/  ULDC UR6, c[0x0][0x248] ;  /* 0x0000920000067ab9 */ /* 0x000fe20000000800 */
[----:B------:R-:W-:Y:S01]  /*6cc50*/  IADD3 R0, R252, 0x41, RZ ;  /* 0x00000041fc007810 */ /* 0x000fe20007ffe0ff */
[----:B------:R-:W-:Y:S01]  /*6cc60*/  IMAD.WIDE R10, R11, 0x4, R232 ;  /* 0x000000040b0a7825 */ /* 0x000fe200078e02e8 */
[----:B------:R-:W-:Y:S01]  /*6cc70*/  @P2 STG.E desc[UR14][R8.64], R142 ;  /* 0x0000008e08002986 */ /* 0x000fe2000c10190e */
[----:B------:R-:W-:Y:S01]  /*6cc80*/  ULDC UR8, c[0x0][0x22c] ;  /* 0x00008b0000087ab9 */ /* 0x000fe20000000800 */
[----:B------:R-:W-:Y:S01]  /*6cc90*/  ISETP.GE.AND P2, PT, R0, UR4, PT ;  /* 0x0000000400007c0c */ /* 0x000fe2000bf46270 */
[----:B--2---:R-:W-:Y:S01]  /*6cca0*/  IMAD.WIDE R12, R17, 0x4, R2 ;  /* 0x00000004110c7825 */ /* 0x004fe200078e0202 */
[----:B------:R2:W-:Y:S01]  /*6ccb0*/  @P0 STG.E desc[UR14][R10.64], R138 ;  /* 0x0000008a0a000986 */ /* 0x0005e2000c10190e */
[----:B------:R-:W-:Y:S01]  /*6ccc0*/  ISETP.LT.AND P0, PT, R171, UR10, !P3 ;  /* 0x0000000aab007c0c */ /* 0x000fe2000df01270 */
[----:B------:R-:W-:Y:S01]  /*6ccd0*/  ULDC UR4, c[0x0][0x248] ;  /* 0x0000920000047ab9 */ /* 0x000fe20000000800 */
[----:B------:R-:W-:Y:S01]  /*6cce0*/  ISETP.LT.AND P3, PT, R239, UR12, !P3 ;  /* 0x0000000cef007c0c */ /* 0x000fe2000df61270 */
[----:B-1----:R-:W-:Y:S01]  /*6ccf0*/  IMAD.WIDE R14, R17, 0x4, R232 ;  /* 0x00000004110e7825 */ /* 0x002fe200078e02e8 */
[----:B------:R1:W-:Y:S01]  /*6cd00*/  @P6 STG.E desc[UR14][R12.64], R99 ;  /* 0x000000630c006986 */ /* 0x0003e2000c10190e */
[----:B------:R-:W-:Y:S01]  /*6cd10*/  ISETP.LT.AND P6, PT, R171, UR16, !P5 ;  /* 0x00000010ab007c0c */ /* 0x000fe2000efc1270 */
[----:B------:R-:W-:Y:S01]  /*6cd20*/  ULDC UR18, c[0x0][0x228] ;  /* 0x00008a0000127ab9 */ /* 0x000fe20000000800 */
[----:B------:R-:W-:Y:S01]  /*6cd30*/  VIADD R0, R252, 0x42 ;  /* 0x00000042fc007836 */ /* 0x000fe20000000000 */
[----:B------:R-:W-:Y:S01]  /*6cd40*/  ULDC UR10, c[0x0][0x228] ;  /* 0x00008a00000a7ab9 */ /* 0x000fe20000000800 */
[----:B--2---:R-:W-:Y:S01]  /*6cd50*/  IADD3 R11, R17, UR4, RZ ;  /* 0x00000004110b7c10 */ /* 0x004fe2000fffe0ff */
[----:B------:R2:W-:Y:S02]  /*6cd60*/  @P4 STG.E desc[UR14][R14.64], R131 ;  /* 0x000000830e004986 */ /* 0x0005e4000c10190e */
        /* <DEDUP_REMOVED lines=13> */
[----:B-1----:R-:W-:Y:S01]  /*6ce40*/  IMAD.WIDE R12, R17, 0x4, R2 ;  /* 0x00000004110c7825 */ /* 0x002fe200078e0202 */
        /* <DEDUP_REMOVED lines=36> */
[----:B--2---:R-:W-:Y:S01]  /*6d090*/  IADD3 R11, R17, UR4, RZ ;  /* 0x00000004110b7c10 */ /* 0x004fe2000fffe0ff */
[----:B------:R2:W-:Y:S03]  /*6d0a0*/  @P4 STG.E desc[UR14][R14.64], R157 ;  /* 0x0000009d0e004986 */ /* 0x0005e6000c10190e */
[----:B------:R-:W-:Y:S01]  /*6d0b0*/  ISETP.GE.AND P4, PT, R0, UR8, PT ;  /* 0x0000000800007c0c */ /* 0x000fe2000bf86270 */
[----:B------:R-:W-:Y:S01]  /*6d0c0*/  ULDC UR4, c[0x0][0x22c] ;  /* 0x00008b0000047ab9 */ /* 0x000fe20000000800 */
[----:B------:R-:W-:Y:S01]  /*6d0d0*/  ULDC UR12, c[0x0][0x228] ;  /* 0x00008a00000c7ab9 */ /* 0x000fe20000000800 */
[C---:B------:R-:W-:Y:S01]  /*6d0e0*/  VIADD R17, R11.reuse, UR6 ;  /* 0x000000060b117c36 */ /* 0x040fe20008000000 */
[----:B------:R-:W-:Y:S01]  /*6d0f0*/  ULDC UR16, c[0x0][0x228] ;  /* 0x00008a0000107ab9 */ /* 0x000fe20000000800 */
[----:B------:R-:W-:Y:S01]  /*6d100*/  IMAD.WIDE R8, R11, 0x4, R2 ;  /* 0x000000040b087825 */ /* 0x000fe200078e0202 */
[----:B------:R-:W-:Y:S01]  /*6d110*/  IADD3 R0, R252, 0x47, RZ ;  /* 0x00000047fc007810 */ /* 0x000fe20007ffe0ff */
[----:B------:R-:W-:Y:S01]  /*6d120*/  ULDC UR6, c[0x0][0x248] ;  /* 0x0000920000067ab9 */ /* 0x000fe20000000800 */
[----:B------:R-:W-:Y:S01]  /*6d130*/  ISETP.LT.AND P5, PT, R239, UR18, !P5 ;  /* 0x00000012ef007c0c */ /* 0x000fe2000efa1270 */
[----:B------:R-:W-:Y:S01]  /*6d140*/  IMAD.WIDE R10, R11, 0x4, R232 ;  /* 0x000000040b0a7825 */ /* 0x000fe200078e02e8 */
[----:B------:R-:W-:Y:S01]  /*6d150*/  @P2 STG.E desc[UR14][R8.64], R181 ;  /* 0x000000b508002986 */ /* 0x000fe2000c10190e */
[----:B------:R-:W-:Y:S01]  /*6d160*/  ISETP.GE.AND P2, PT, R0, UR4, PT ;  /* 0x0000000400007c0c */ /* 0x000fe2000bf46270 */
[----:B------:R-:W-:Y:S01]  /*6d170*/  ULDC UR4, c[0x0][0x248] ;  /* 0x0000920000047ab9 */ /* 0x000fe20000000800 */
[----:B-1----:R-:W-:Y:S01]  /*6d180*/  IMAD.WIDE R12, R17, 0x4, R2 ;  /* 0x00000004110c7825 */ /* 0x002fe200078e0202 */
[----:B------:R1:W-:Y:S01]  /*6d190*/  @P0 STG.E desc[UR14][R10.64], R177 ;  /* 0x000000b10a000986 */ /* 0x0003e2000c10190e */
[----:B------:R-:W-:Y:S01]  /*6d1a0*/  ISETP.LT.AND P0, PT, R171, UR10, !P3 ;  /* 0x0000000aab007c0c */ /* 0x000fe2000df01270 */
[----:B------:R-:W-:Y:S01]  /*6d1b0*/  ULDC UR18, c[0x0][0x228] ;  /* 0x00008a0000127ab9 */ /* 0x000fe20000000800 */
[----:B------:R-:W-:Y:S01]  /*6d1c0*/  ISETP.LT.AND P3, PT, R239, UR12, !P3 ;  /* 0x0000000cef007c0c */ /* 0x000fe2000df61270 */
[----:B------:R3:W-:Y:S01]  /*6d1d0*/  @P6 STG.E desc[UR14][R12.64], R114 ;  /* 0x000000720c006986 */ /* 0x0007e2000c10190e */
[----:B------:R-:W-:Y:S01]  /*6d1e0*/  ISETP.LT.AND P6, PT, R171, UR16, !P4 ;  /* 0x00000010ab007c0c */ /* 0x000fe2000e7c1270 */
[----:B--2---:R-:W-:Y:S01]  /*6d1f0*/  IMAD.WIDE R14, R17, 0x4, R232 ;  /* 0x00000004110e7825 */ /* 0x004fe200078e02e8 */
[----:B------:R-:W-:Y:S01]  /*6d200*/  ISETP.LT.AND P4, PT, R239, UR18, !P4 ;  /* 0x00000012ef007c0c */ /* 0x000fe2000e781270 */
[----:B------:R-:W-:Y:S01]  /*6d210*/  ULDC UR8, c[0x0][0x22c] ;  /* 0x00008b0000087ab9 */ /* 0x000fe20000000800 */
[----:B------:R-:W-:Y:S01]  /*6d220*/  ULDC UR10, c[0x0][0x228] ;  /* 0x00008a00000a7ab9 */ /* 0x000fe20000000800 */
[----:B------:R-:W-:Y:S01]  /*6d230*/  VIADD R0, R252, 0x48 ;  /* 0x00000048fc007836 */ /* 0x000fe20000000000 */
[----:B-1----:R-:W-:Y:S01]  /*6d240*/  IADD3 R11, R17, UR4, RZ ;  /* 0x00000004110b7c10 */ /* 0x002fe2000fffe0ff */
[----:B------:R1:W-:Y:S01]  /*6d250*/  @P5 STG.E desc[UR14][R14.64], R158 ;  /* 0x0000009e0e005986 */ /* 0x0003e2000c10190e */
[----:B------:R-:W-:Y:S01]  /*6d260*/  ULDC UR4, c[0x0][0x22c] ;  /* 0x00008b0000047ab9 */ /* 0x000fe20000000800 */
[----:B------:R-:W-:Y:S01]  /*6d270*/  ULDC UR12, c[0x0][0x228] ;  /* 0x00008a00000c7ab9 */ /* 0x000fe20000000800 */
[----:B------:R-:W-:Y:S01]  /*6d280*/  ULDC UR16, c[0x0][0x228] ;  /* 0x00008a0000107ab9 */ /* 0x000fe20000000800 */
[C---:B------:R-:W-:Y:S01]  /*6d290*/  VIADD R17, R11.reuse, UR6 ;  /* 0x000000060b117c36 */ /* 0x040fe20008000000 */
[----:B------:R-:W-:Y:S01]  /*6d2a0*/  ULDC UR18, c[0x0][0x228] ;  /* 0x00008a0000127ab9 */ /* 0x000fe20000000800 */
[----:B------:R-:W-:Y:S01]  /*6d2b0*/  IMAD.WIDE R8, R11, 0x4, R2 ;  /* 0x000000040b087825 */ /* 0x000fe200078e0202 */
[----:B------:R-:W-:Y:S01]  /*6d2c0*/  ISETP.GE.AND P5, PT, R0, UR8, PT ;  /* 0x0000000800007c0c */ /* 0x000fe2000bfa6270 */
[----:B------:R-:W-:-:S02]  /*6d2d0*/  ULDC UR6, c[0x0][0x248] ;  /* 0x0000920000067ab9 */ /* 0x000fc40000000800 */
[----:B------:R-:W-:Y:S01]  /*6d2e0*/  IMAD.WIDE R10, R11, 0x4, R232 ;  /* 0x000000040b0a7825 */ /* 0x000fe200078e02e8 */
[----:B------:R-:W-:-:S03]  /*6d2f0*/  IADD3 R0, R252, 0x49, RZ ;  /* 0x00000049fc007810 */ /* 0x000fc60007ffe0ff */
[C---:B---3--:R-:W-:Y:S01]  /*6d300*/  IMAD.WIDE R12, R17.reuse, 0x4, R2 ;  /* 0x00000004110c7825 */ /* 0x048fe200078e0202 */
[----:B------:R-:W-:Y:S03]  /*6d310*/  @P0 STG.E desc[UR14][R8.64], R182 ;  /* 0x000000b608000986 */ /* 0x000fe6000c10190e */
[----:B-1----:R-:W-:Y:S01]  /*6d320*/  IMAD.WIDE R14, R17, 0x4, R232 ;  /* 0x00000004110e7825 */ /* 0x002fe200078e02e8 */
[----:B------:R1:W-:Y:S01]  /*6d330*/  @P3 STG.E desc[UR14][R10.64], R178 ;  /* 0x000000b20a003986 */ /* 0x0003e2000c10190e */
[----:B------:R-:W-:Y:S01]  /*6d340*/  ISETP.GE.AND P0, PT, R0, UR4, PT ;  /* 0x0000000400007c0c */ /* 0x000fe2000bf06270 */
[----:B------:R-:W-:Y:S01]  /*6d350*/  ULDC UR4, c[0x0][0x248] ;  /* 0x0000920000047ab9 */ /* 0x000fe20000000800 */
[----:B------:R-:W-:Y:S01]  /*6d360*/  ULDC UR8, c[0x0][0x22c] ;  /* 0x00008b0000087ab9 */ /* 0x000fe20000000800 */
[----:B------:R2:W-:Y:S04]  /*6d370*/  @P6 STG.E desc[UR14][R12.64], R115 ;  /* 0x000000730c006986 */ /* 0x0005e8000c10190e */
[----:B------:R3:W-:Y:S01]  /*6d380*/  @P4 STG.E desc[UR14][R14.64], R159 ;  /* 0x0000009f0e004986 */ /* 0x0007e2000c10190e */
[----:B------:R-:W-:Y:S01]  /*6d390*/  ISETP.LT.AND P4, PT, R171, UR10, !P2 ;  /* 0x0000000aab007c0c */ /* 0x000fe2000d781270 */
[----:B------:R-:W-:Y:S01]  /*6d3a0*/  VIADD R0, R252, 0x4a ;  /* 0x0000004afc007836 */ /* 0x000fe20000000000 */
[----:B------:R-:W-:Y:S01]  /*6d3b0*/  ISETP.LT.AND P2, PT, R239, UR12, !P2 ;  /* 0x0000000cef007c0c */ /* 0x000fe2000d741270 */
[----:B------:R-:W-:Y:S01]  /*6d3c0*/  ULDC UR10, c[0x0][0x228] ;  /* 0x00008a00000a7ab9 */ /* 0x000fe20000000800 */
[----:B-1----:R-:W-:Y:S01]  /*6d3d0*/  IADD3 R11, R17, UR4, RZ ;  /* 0x00000004110b7c10 */ /* 0x002fe2000fffe0ff */
[----:B------:R-:W-:Y:S01]  /*6d3e0*/  ULDC UR4, c[0x0][0x22c] ;  /* 0x00008b0000047ab9 */ /* 0x000fe20000000800 */
[----:B------:R-:W-:Y:S01]  /*6d3f0*/  ISETP.LT.AND P6, PT, R171, UR16, !P5 ;  /* 0x00000010ab007c0c */ /* 0x000fe2000efc1270 */
[----:B------:R-:W-:-:S02]  /*6d400*/  ULDC UR12, c[0x0][0x228] ;  /* 0x00008a00000c7ab9 */ /* 0x000fc40000000800 */
[C---:B------:R-:W-:Y:S02]  /*6d410*/  VIADD R17, R11.reuse, UR6 ;  /* 0x000000060b117c36 */ /* 0x040fe40008000000 */
[----:B------:R-:W-:Y:S01]  /*6d420*/  IMAD.WIDE R8, R11, 0x4, R2 ;  /* 0x000000040b087825 */ /* 0x000fe200078e0202 */
[----:B------:R-:W-:Y:S01]  /*6d430*/  ISETP.LT.AND P5, PT, R239, UR18, !P5 ;  /* 0x00000012ef007c0c */ /* 0x000fe2000efa1270 */
[----:B------:R-:W-:Y:S01]  /*6d440*/  ULDC UR16, c[0x0][0x228] ;  /* 0x00008a0000107ab9 */ /* 0x000fe20000000800 */
[----:B------:R-:W-:Y:S01]  /*6d450*/  ISETP.GE.AND P3, PT, R0, UR8, PT ;  /* 0x0000000800007c0c */ /* 0x000fe2000bf66270 */
        /* <DEDUP_REMOVED lines=10> */
[----:B---3--:R-:W-:Y:S01]  /*6d500*/  IMAD.WIDE R14, R17, 0x4, R232 ;  /* 0x00000004110e7825 */ /* 0x008fe200078e02e8 */
        /* <DEDUP_REMOVED lines=21> */
[----:B--2---:R-:W-:Y:S01]  /*6d660*/  IMAD.WIDE R12, R17, 0x4, R2 ;  /* 0x00000004110c7825 */ /* 0x004fe200078e0202 */
[----:B------:R2:W-:Y:S01]  /*6d670*/  @P0 STG.E desc[UR14][R10.64], R184 ;  /* 0x000000b80a000986 */ /* 0x0005e2000c10190e */
[----:B------:R-:W-:Y:S01]  /*6d680*/  ISETP.LT.AND P0, PT, R171, UR10, !P4 ;  /* 0x0000000aab007c0c */ /* 0x000fe2000e701270 */
[----:B------:R-:W-:Y:S01]  /*6d690*/  ULDC UR18, c[0x0][0x228] ;  /* 0x00008a0000127ab9 */ /* 0x000fe20000000800 */
[----:B------:R-:W-:Y:S01]  /*6d6a0*/  ISETP.LT.AND P4, PT, R239, UR12, !P4 ;  /* 0x0000000cef007c0c */ /* 0x000fe2000e781270 */
[----:B------:R3:W-:Y:S01]  /*6d6b0*/  @P6 STG.E desc[UR14][R12.64], R145 ;  /* 0x000000910c006986 */ /* 0x0007e2000c10190e */
[----:B------:R-:W-:Y:S01]  /*6d6c0*/  ISETP.LT.AND P6, PT, R171, UR16, !P5 ;  /* 0x00000010ab007c0c */ /* 0x000fe2000efc1270 */
[----:B-1----:R-:W-:Y:S01]  /*6d6d0*/  IMAD.WIDE R14, R17, 0x4, R232 ;  /* 0x00000004110e7825 */ /* 0x002fe200078e02e8 */
[----:B------:R-:W-:Y:S01]  /*6d6e0*/  ISETP.LT.AND P5, PT, R239, UR18, !P5 ;  /* 0x00000012ef007c0c */ /* 0x000fe2000efa1270 */
[----:B------:R-:W-:Y:S01]  /*6d6f0*/  ULDC UR8, c[0x0][0x22c] ;  /* 0x00008b0000087ab9 */ /* 0x000fe20000000800 */
[----:B------:R-:W-:Y:S01]  /*6d700*/  ULDC UR10, c[0x0][0x228] ;  /* 0x00008a00000a7ab9 */ /* 0x000fe20000000800 */
[----:B------:R-:W-:Y:S01]  /*6d710*/  VIADD R0, R252, 0x4e ;  /* 0x0000004efc007836 */ /* 0x000fe20000000000 */
[----:B--2---:R-:W-:Y:S01]  /*6d720*/  IADD3 R11, R17, UR4, RZ ;  /* 0x00000004110b7c10 */ /* 0x004fe2000fffe0ff */
        /* <DEDUP_REMOVED lines=18> */
[----:B------:R2:W-:Y:S01]  /*6d850*/  @P6 STG.E desc[UR14][R12.64], R146 ;  /* 0x000000920c006986 */ /* 0x0005e2000c10190e */
[----:B------:R-:W-:Y:S01]  /*6d860*/  ISETP.LT.AND P6, PT, R171, UR16, !P3 ;  /* 0x00000010ab007c0c */ /* 0x000fe2000dfc1270 */
[----:B------:R-:W-:-:S02]  /*6d870*/  VIADD R0, R252, 0x50 ;  /* 0x00000050fc007836 */ /* 0x000fc40000000000 */
[----:B------:R3:W-:Y:S01]  /*6d880*/  @P5 STG.E desc[UR14][R14.64], R190 ;  /* 0x000000be0e005986 */ /* 0x0007e2000c10190e */
[----:B------:R-:W-:Y:S01]  /*6d890*/  ISETP.LT.AND P5, PT, R171, UR10, !P2 ;  /* 0x0000000aab007c0c */ /* 0x000fe2000d7a1270 */
[----:B------:R-:W-:Y:S01]  /*6d8a0*/  ULDC UR10, c[0x0][0x228] ;  /* 0x00008a00000a7ab9 */ /* 0x000fe20000000800 */
[----:B------:R-:W-:Y:S01]  /*6d8b0*/  ISETP.LT.AND P2, PT, R239, UR12, !P2 ;  /* 0x0000000cef007c0c */ /* 0x000fe2000d741270 */
[----:B------:R-:W-:Y:S01]  /*6d8c0*/  ULDC UR12, c[0x0][0x228] ;  /* 0x00008a00000c7ab9 */ /* 0x000fe20000000800 */
[----:B-1----:R-:W-:Y:S01]  /*6d8d0*/  IADD3 R11, R17, UR4, RZ ;  /* 0x00000004110b7c10 */ /* 0x002fe2000fffe0ff */
[----:B------:R-:W-:Y:S01]  /*6d8e0*/  ULDC UR4, c[0x0][0x22c] ;  /* 0x00008b0000047ab9 */ /* 0x000fe20000000800 */
[----:B------:R-:W-:Y:S01]  /*6d8f0*/  ISETP.LT.AND P3, PT, R239, UR18, !P3 ;  /* 0x00000012ef007c0c */ /* 0x000fe2000df61270 */
[----:B------:R-:W-:Y:S01]  /*6d900*/  ULDC UR16, c[0x0][0x228] ;  /* 0x00008a0000107ab9 */ /* 0x000fe20000000800 */
[----:B------:R-:W-:Y:S01]  /*6d910*/  ISETP.GE.AND P4, PT, R0, UR8, PT ;  /* 0x0000000800007c0c */ /* 0x000fe2000bf86270 */
[----:B------:R-:W-:-:S02]  /*6d920*/  VIADD R17, R11, UR6 ;  /* 0x000000060b117c36 */ /* 0x000fc40008000000 */
[C---:B------:R-:W-:Y:S01]  /*6d930*/  IMAD.WIDE R8, R11.reuse, 0x4, R2 ;  /* 0x000000040b087825 */ /* 0x040fe200078e0202 */
[----:B------:R-:W-:Y:S01]  /*6d940*/  IADD3 R0, R252, 0x51, RZ ;  /* 0x00000051fc007810 */ /* 0x000fe20007ffe0ff */
[----:B------:R-:W-:Y:S01]  /*6d950*/  ULDC UR18, c[0x0][0x228] ;  /* 0x00008a0000127ab9 */ /* 0x000fe20000000800 */
[----:B------:R-:W-:Y:S01]  /*6d960*/  ULDC UR6, c[0x0][0x248] ;  /* 0x0000920000067ab9 */ /* 0x000fe20000000800 */
[----:B------:R-:W-:Y:S01]  /*6d970*/  IMAD.WIDE R10, R11, 0x4, R232 ;  /* 0x000000040b0a7825 */ /* 0x000fe200078e02e8 */
[----:B------:R-:W-:Y:S01]  /*6d980*/  @P5 STG.E desc[UR14][R8.64], R194 ;  /* 0x000000c208005986 */ /* 0x000fe2000c10190e */
[----:B------:R-:W-:Y:S02]  /*6d990*/  ULDC UR8, c[0x0][0x22c] ;  /* 0x00008b0000087ab9 */ /* 0x000fe40000000800 */
[C---:B--2---:R-:W-:Y:S01]  /*6d9a0*/  IMAD.WIDE R12, R17.reuse, 0x4, R2 ;  /* 0x00000004110c7825 */ /* 0x044fe200078e0202 */
[----:B------:R1:W-:Y:S03]  /*6d9b0*/  @P2 STG.E desc[UR14][R10.64], R186 ;  /* 0x000000ba0a002986 */ /* 0x0003e6000c10190e */
[----:B---3--:R-:W-:Y:S01]  /*6d9c0*/  IMAD.WIDE R14, R17, 0x4, R232 ;  /* 0x00000004110e7825 */ /* 0x008fe200078e02e8 */
[----:B------:R-:W-:Y:S01]  /*6d9d0*/  ISETP.GE.AND P5, PT, R0, UR4, PT ;  /* 0x0000000400007c0c */ /* 0x000fe2000bfa6270 */
[----:B------:R2:W-:Y:S01]  /*6d9e0*/  @P6 STG.E desc[UR14][R12.64], R147 ;  /* 0x000000930c006986 */ /* 0x0005e2000c10190e */
[----:B------:R-:W-:-:S03]  /*6d9f0*/  ULDC UR4, c[0x0][0x248] ;  /* 0x0000920000047ab9 */ /* 0x000fc60000000800 */
        /* <DEDUP_REMOVED lines=8> */
[----:B------:R-:W-:Y:S01]  /*6da80*/  ULDC UR12, c[0x0][0x228] ;  /* 0x00008a00000c7ab9 */ /* 0x000fe20000000800 */
[----:B------:R-:W-:Y:S01]  /*6da90*/  ISETP.LT.AND P4, PT, R239, UR18, !P4 ;  /* 0x00000012ef007c0c */ /* 0x000fe2000e781270 */
[C---:B------:R-:W-:Y:S01]  /*6daa0*/  VIADD R17, R11.reuse, UR6 ;  /* 0x000000060b117c36 */ /* 0x040fe20008000000 */
[----:B------:R-:W-:Y:S01]  /*6dab0*/  ISETP.GE.AND P2, PT, R0, UR8, PT ;  /* 0x0000000800007c0c */ /* 0x000fe2000bf46270 */
[C---:B------:R-:W-:Y:S01]  /*6dac0*/  IMAD.WIDE R8, R11.reuse, 0x4, R2 ;  /* 0x000000040b087825 */ /* 0x040fe200078e0202 */
[----:B------:R-:W-:Y:S01]  /*6dad0*/  IADD3 R0, R252, 0x53, RZ ;  /* 0x00000053fc007810 */ /* 0x000fe20007ffe0ff */
[----:B------:R-:W-:Y:S01]  /*6dae0*/  ULDC UR8, c[0x0][0x22c] ;  /* 0x00008b0000087ab9 */ /* 0x000fe20000000800 */
[----:B------:R-:W-:Y:S01]  /*6daf0*/  ULDC UR6, c[0x0][0x248] ;  /* 0x0000920000067ab9 */ /* 0x000fe20000000800 */
[----:B------:R-:W-:Y:S01]  /*6db00*/  IMAD.WIDE R10, R11, 0x4, R232 ;  /* 0x000000040b0a7825 */ /* 0x000fe200078e02e8 */
[----:B------:R-:W-:Y:S01]  /*6db10*/  @P3 STG.E desc[UR14][R8.64], R195 ;  /* 0x000000c308003986 */ /* 0x000fe2000c10190e */
[----:B------:R-:W-:Y:S01]  /*6db20*/  ULDC UR16, c[0x0][0x228] ;  /* 0x00008a0000107ab9 */ /* 0x000fe20000000800 */
[----:B------:R-:W-:Y:S01]  /*6db30*/  ULDC UR18, c[0x0][0x228] ;  /* 0x00008a0000127ab9 */ /* 0x000fe20000000800 */
[C---:B--2---:R-:W-:Y:S01]  /*6db40*/  IMAD.WIDE R12, R17.reuse, 0x4, R2 ;  /* 0x00000004110c7825 */ /* 0x044fe200078e0202 */
[----:B------:R1:W-:Y:S03]  /*6db50*/  @P0 STG.E desc[UR14][R10.64], R187 ;  /* 0x000000bb0a000986 */ /* 0x0003e6000c10190e */
[----:B---3--:R-:W-:Y:S01]  /*6db60*/  IMAD.WIDE R14, R17, 0x4, R232 ;  /* 0x00000004110e7825 */ /* 0x008fe200078e02e8 */
[----:B------:R2:W-:Y:S01]  /*6db70*/  @P6 STG.E desc[UR14][R12.64], R4 ;  /* 0x000000040c006986 */ /* 0x0005e2000c10190e */
[----:B------:R-:W-:Y:S01]  /*6db80*/  ISETP.GE.AND P3, PT, R0, UR4, PT ;  /* 0x0000000400007c0c */ /* 0x000fe2000bf66270 */
[----:B------:R-:W-:-:S02]  /*6db90*/  ULDC UR4, c[0x0][0x248] ;  /* 0x0000920000047ab9 */ /* 0x000fc40000000800 */
[----:B------:R3:W-:Y:S01]  /*6dba0*/  @P4 STG.E desc[UR14][R14.64], R172 ;  /* 0x000000ac0e004986 */ /* 0x0007e2000c10190e */
[C---:B------:R-:W-:Y:S01]  /*6dbb0*/  ISETP.LT.AND P4, PT, R171.reuse, UR10, !P5 ;  /* 0x0000000aab007c0c */ /* 0x040fe2000ef81270 */
[----:B------:R-:W-:Y:S01]  /*6dbc0*/  VIADD R0, R252, 0x54 ;  /* 0x00000054fc007836 */ /* 0x000fe20000000000 */
[----:B------:R-:W-:Y:S01]  /*6dbd0*/  ISETP.LT.AND P6, PT, R171, UR16, !P2 ;  /* 0x00000010ab007c0c */ /* 0x000fe2000d7c1270 */
[----:B------:R-:W-:Y:S01]  /*6dbe0*/  ULDC UR10, c[0x0][0x228] ;  /* 0x00008a00000a7ab9 */ /* 0x000fe20000000800 */
[----:B-1----:R-:W-:Y:S01]  /*6dbf0*/  IADD3 R11, R17, UR4, RZ ;  /* 0x00000004110b7c10 */ /* 0x002fe2000fffe0ff */
[----:B------:R-:W-:Y:S01]  /*6dc00*/  ULDC UR4, c[0x0][0x22c] ;  /* 0x00008b0000047ab9 */ /* 0x000fe20000000800 */
[----:B------:R-:W-:Y:S01]  /*6dc10*/  ISETP.GE.AND P0, PT, R0, UR8, PT ;  /* 0x0000000800007c0c */ /* 0x000fe2000bf06270 */
[----:B------:R-:W-:Y:S02]  /*6dc20*/  ULDC UR16, c[0x0][0x228] ;  /* 0x00008a0000107ab9 */ /* 0x000fe40000000800 */
[----:B------:R-:W-:Y:S01]  /*6dc30*/  IMAD.WIDE R8, R11, 0x4, R2 ;  /* 0x000000040b087825 */ /* 0x000fe200078e0202 */
[----:B------:R-:W-:Y:S01]  /*6dc40*/  IADD3 R0, R252, 0x55, RZ ;  /* 0x00000055fc007810 */ /* 0x000fe20007ffe0ff */
[----:B------:R-:W-:-:S02]  /*6dc50*/  ULDC UR8, c[0x0][0x22c] ;  /* 0x00008b0000087ab9 */ /* 0x000fc40000000800 */
[----:B------:R-:W-:Y:S01]  /*6dc60*/  VIADD R17, R11, UR6 ;  /* 0x000000060b117c36 */ /* 0x000fe20008000000 */
[----:B------:R1:W-:Y:S01]  /*6dc70*/  @P4 STG.E desc[UR14][R8.64], R200 ;  /* 0x000000c808004986 */ /* 0x0003e2000c10190e */
[----:B------:R-:W-:Y:S01]  /*6dc80*/  ISETP.GE.AND P4, PT, R0, UR4, PT ;  /* 0x0000000400007c0c */ /* 0x000fe2000bf86270 */
[----:B------:R-:W-:Y:S01]  /*6dc90*/  ULDC UR4, c[0x0][0x248] ;  /* 0x0000920000047ab9 */ /* 0x000fe20000000800 */
[----:B--2---:R-:W-:Y:S01]  /*6dca0*/  IMAD.WIDE R12, R17, 0x4, R2 ;  /* 0x00000004110c7825 */ /* 0x004fe200078e0202 */
[C---:B------:R-:W-:Y:S01]  /*6dcb0*/  ISETP.LT.AND P5, PT, R239.reuse, UR12, !P5 ;  /* 0x0000000cef007c0c */ /* 0x040fe2000efa1270 */
[----:B------:R-:W-:Y:S01]  /*6dcc0*/  ULDC UR12, c[0x0][0x228] ;  /* 0x00008a00000c7ab9 */ /* 0x000fe20000000800 */
[----:B------:R-:W-:Y:S01]  /*6dcd0*/  ISETP.LT.AND P2, PT, R239, UR18, !P2 ;  /* 0x00000012ef007c0c */ /* 0x000fe2000d741270 */
[C-C-:B---3--:R-:W-:Y:S01]  /*6dce0*/  IMAD.WIDE R14, R17.reuse, 0x4, R232.reuse ;  /* 0x00000004110e7825 */ /* 0x148fe200078e02e8 */
[----:B------:R-:W-:Y:S01]  /*6dcf0*/  ULDC UR6, c[0x0][0x248] ;  /* 0x0000920000067ab9 */ /* 0x000fe20000000800 */
[----:B------:R-:W-:Y:S01]  /*6dd00*/  ULDC UR18, c[0x0][0x228] ;  /* 0x00008a0000127ab9 */ /* 0x000fe20000000800 */
[----:B-1----:R-:W-:Y:S01]  /*6dd10*/  IADD3 R9, R17, UR4, RZ ;  /* 0x0000000411097c10 */ /* 0x002fe2000fffe0ff */
[----:B------:R-:W-:Y:S01]  /*6dd20*/  IMAD.WIDE R10, R11, 0x4, R232 ;  /* 0x000000040b0a7825 */ /* 0x000fe200078e02e8 */
[----:B------:R1:W2:Y:S01]  /*6dd30*/  LDS.128 R16, [R167] ;  /* 0x00000000a7107984 */ /* 0x0002a20000000c00 */
[----:B------:R-:W-:-:S03]  /*6dd40*/  ULDC UR4, c[0x0][0x22c] ;  /* 0x00008b0000047ab9 */ /* 0x000fc60000000800 */
[----:B-1----:R-:W3:Y:S04]  /*6dd50*/  LDL.LU R167, [R1+0x1e48] ;  /* 0x001e480001a77983 */ /* 0x002ee80000300800 */
[----:B------:R-:W-:Y:S04]  /*6dd60*/  @P5 STG.E desc[UR14][R10.64], R196 ;  /* 0x000000c40a005986 */ /* 0x000fe8000c10190e */
[----:B------:R1:W-:Y:S04]  /*6dd70*/  @P6 STG.E desc[UR14][R12.64], R5 ;  /* 0x000000050c006986 */ /* 0x0003e8000c10190e */
[----:B------:R4:W-:Y:S01]  /*6dd80*/  @P2 STG.E desc[UR14][R14.64], R173 ;  /* 0x000000ad0e002986 */ /* 0x0009e2000c10190e */
[----:B------:R-:W-:Y:S01]  /*6dd90*/  ISETP.LT.AND P2, PT, R171, UR10, !P3 ;  /* 0x0000000aab007c0c */ /* 0x000fe2000df41270 */
[----:B------:R-:W-:Y:S01]  /*6dda0*/  VIADD R0, R252, 0x56 ;  /* 0x00000056fc007836 */ /* 0x000fe20000000000 */
[----:B------:R-:W-:Y:S01]  /*6ddb0*/  ISETP.LT.AND P3, PT, R239, UR12, !P3 ;  /* 0x0000000cef007c0c */ /* 0x000fe2000df61270 */
[----:B------:R-:W-:Y:S01]  /*6ddc0*/  ULDC UR10, c[0x0][0x228] ;  /* 0x00008a00000a7ab9 */ /* 0x000fe20000000800 */
[----:B------:R-:W-:Y:S01]  /*6ddd0*/  ISETP.LT.AND P5, PT, R171, UR16, !P0 ;  /* 0x00000010ab007c0c */ /* 0x000fe2000c7a1270 */
[----:B------:R-:W-:Y:S01]  /*6dde0*/  ULDC UR12, c[0x0][0x228] ;  /* 0x00008a00000c7ab9 */ /* 0x000fe20000000800 */
[----:B------:R-:W-:Y:S01]  /*6ddf0*/  ISETP.LT.AND P6, PT, R239, UR18, !P0 ;  /* 0x00000012ef007c0c */ /* 0x000fe2000c7c1270 */
[----:B-1----:R-:W-:Y:S01]  /*6de00*/  IMAD.WIDE R4, R9, 0x4, R2 ;  /* 0x0000000409047825 */ /* 0x002fe200078e0202 */
[----:B------:R-:W-:Y:S01]  /*6de10*/  ISETP.GE.AND P0, PT, R0, UR8, PT ;  /* 0x0000000800007c0c */ /* 0x000fe2000bf06270 */
[----:B------:R-:W-:-:S02]  /*6de20*/  ULDC UR16, c[0x0][0x228] ;  /* 0x00008a0000107ab9 */ /* 0x000fc40000000800 */
[C---:B----4-:R-:W-:Y:S01]  /*6de30*/  VIADD R15, R9.reuse, UR6 ;  /* 0x00000006090f7c36 */ /* 0x050fe20008000000 */
[----:B------:R-:W-:Y:S01]  /*6de40*/  IADD3 R0, R252, 0x57, RZ ;  /* 0x00000057fc007810 */ /* 0x000fe20007ffe0ff */
[----:B------:R-:W-:Y:S01]  /*6de50*/  IMAD.WIDE R8, R9, 0x4, R232 ;  /* 0x0000000409087825 */ /* 0x000fe200078e02e8 */
[----:B------:R-:W-:Y:S01]  /*6de60*/  @P2 STG.E desc[UR14][R4.64], R201 ;  /* 0x000000c904002986 */ /* 0x000fe2000c10190e */
[----:B------:R-:W-:Y:S01]  /*6de70*/  ULDC UR6, c[0x0][0x248] ;  /* 0x0000920000067ab9 */ /* 0x000fe20000000800 */
[----:B------:R-:W-:Y:S01]  /*6de80*/  ULDC UR18, c[0x0][0x228] ;  /* 0x00008a0000127ab9 */ /* 0x000fe20000000800 */
[----:B------:R-:W-:Y:S01]  /*6de90*/  IMAD.WIDE R10, R15, 0x4, R2 ;  /* 0x000000040f0a7825 */ /* 0x000fe200078e0202 */
[----:B------:R1:W-:Y:S01]  /*6dea0*/  @P3 STG.E desc[UR14][R8.64], R197 ;  /* 0x000000c508003986 */ /* 0x0003e2000c10190e */
[----:B------:R-:W-:Y:S01]  /*6deb0*/  ISETP.GE.AND P2, PT, R0, UR4, PT ;  /* 0x0000000400007c0c */ /* 0x000fe2000bf46270 */
[----:B------:R-:W-:Y:S01]  /*6dec0*/  ULDC UR4, c[0x0][0x248] ;  /* 0x0000920000047ab9 */ /* 0x000fe20000000800 */
[----:B------:R-:W-:Y:S01]  /*6ded0*/  ISETP.LT.AND P3, PT, R171, UR10, !P4 ;  /* 0x0000000aab007c0c */ /* 0x000fe2000e761270 */
[----:B------:R-:W-:Y:S01]  /*6dee0*/  IMAD.WIDE R12, R15, 0x4, R232 ;  /* 0x000000040f0c7825 */ /* 0x000fe200078e02e8 */
[----:B------:R-:W-:Y:S01]  /*6def0*/  ISETP.LT.AND P4, PT, R239, UR12, !P4 ;  /* 0x0000000cef007c0c */ /* 0x000fe2000e781270 */
[----:B------:R4:W-:Y:S01]  /*6df00*/  @P5 STG.E desc[UR14][R10.64], R6 ;  /* 0x000000060a005986 */ /* 0x0009e2000c10190e */
[----:B------:R-:W-:Y:S01]  /*6df10*/  ISETP.LT.AND P5, PT, R171, UR16, !P0 ;  /* 0x00000010ab007c0c */ /* 0x000fe2000c7a1270 */
        /* <DEDUP_REMOVED lines=17> */
[----:B----4-:R-:W-:Y:S01]  /*6e030*/  IMAD.WIDE R10, R15, 0x4, R2 ;  /* 0x000000040f0a7825 */ /* 0x010fe200078e0202 */
[----:B------:R-:W-:Y:S01]  /*6e040*/  ISETP.GE.AND P3, PT, R0, UR4, PT ;  /* 0x0000000400007c0c */ /* 0x000fe2000bf66270 */
[----:B------:R-:W-:Y:S01]  /*6e050*/  @P4 STG.E desc[UR14][R8.64], R198 ;  /* 0x000000c608004986 */ /* 0x000fe2000c10190e */
[----:B------:R-:W-:Y:S01]  /*6e060*/  ISETP.LT.AND P4, PT, R171, UR10, !P2 ;  /* 0x0000000aab007c0c */ /* 0x000fe2000d781270 */
[----:B------:R-:W-:Y:S01]  /*6e070*/  ULDC UR4, c[0x0][0x248] ;  /* 0x0000920000047ab9 */ /* 0x000fe20000000800 */
[----:B------:R-:W-:Y:S01]  /*6e080*/  ISETP.LT.AND P2, PT, R239, UR12, !P2 ;  /* 0x0000000cef007c0c */ /* 0x000fe2000d741270 */
[----:B-1----:R-:W-:Y:S01]  /*6e090*/  IMAD.WIDE R12, R15, 0x4, R232 ;  /* 0x000000040f0c7825 */ /* 0x002fe200078e02e8 */
[----:B------:R1:W-:Y:S01]  /*6e0a0*/  @P5 STG.E desc[UR14][R10.64], R7 ;  /* 0x000000070a005986 */ /* 0x0003e2000c10190e */
[----:B------:R-:W-:-:S02]  /*6e0b0*/  ULDC UR8, c[0x0][0x22c] ;  /* 0x00008b0000087ab9 */ /* 0x000fc40000000800 */
[----:B------:R-:W-:Y:S01]  /*6e0c0*/  VIADD R0, R252, 0x5a ;  /* 0x0000005afc007836 */ /* 0x000fe20000000000 */
[----:B------:R4:W-:Y:S01]  /*6e0d0*/  @P6 STG.E desc[UR14][R12.64], R175 ;  /* 0x000000af0c006986 */ /* 0x0009e2000c10190e */
[----:B------:R-:W-:Y:S01]  /*6e0e0*/  ISETP.LT.AND P5, PT, R171, UR16, !P0 ;  /* 0x00000010ab007c0c */ /* 0x000fe2000c7a1270 */
[----:B------:R-:W-:Y:S01]  /*6e0f0*/  ULDC UR10, c[0x0][0x228] ;  /* 0x00008a00000a7ab9 */ /* 0x000fe20000000800 */
[----:B------:R-:W-:Y:S01]  /*6e100*/  ULDC UR12, c[0x0][0x228] ;  /* 0x00008a00000c7ab9 */ /* 0x000fe20000000800 */
[----:B-1----:R-:W-:Y:S01]  /*6e110*/  IADD3 R7, R15, UR4, RZ ;  /* 0x000000040f077c10 */ /* 0x002fe2000fffe0ff */
[----:B------:R-:W-:Y:S01]  /*6e120*/  ULDC UR4, c[0x0][0x22c] ;  /* 0x00008b0000047ab9 */ /* 0x000fe20000000800 */
[----:B------:R-:W-:Y:S01]  /*6e130*/  ISETP.LT.AND P6, PT, R239, UR18, !P0 ;  /* 0x00000012ef007c0c */ /* 0x000fe2000c7c1270 */
[----:B------:R-:W-:Y:S02]  /*6e140*/  ULDC UR16, c[0x0][0x228] ;  /* 0x00008a0000107ab9 */ /* 0x000fe40000000800 */
[----:B----4-:R-:W-:-:S02]  /*6e150*/  VIADD R13, R7, UR6 ;  /* 0x00000006070d7c36 */ /* 0x010fc40008000000 */
[C---:B------:R-:W-:Y:S01]  /*6e160*/  IMAD.WIDE R4, R7.reuse, 0x4, R2 ;  /* 0x0000000407047825 */ /* 0x040fe200078e0202 */
[----:B------:R-:W-:Y:S01]  /*6e170*/  ISETP.GE.AND P0, PT, R0, UR8, PT ;  /* 0x0000000800007c0c */ /* 0x000fe2000bf06270 */
[----:B------:R-:W-:Y:S01]  /*6e180*/  ULDC UR6, c[0x0][0x248] ;  /* 0x0000920000067ab9 */ /* 0x000fe20000000800 */
[----:B------:R-:W-:Y:S01]  /*6e190*/  ULDC UR18, c[0x0][0x228] ;  /* 0x00008a0000127ab9 */ /* 0x000fe20000000800 */
[----:B------:R-:W-:Y:S01]  /*6e1a0*/  IMAD.WIDE R6, R7, 0x4, R232 ;  /* 0x0000000407067825 */ /* 0x000fe200078e02e8 */
[----:B------:R-:W-:Y:S01]  /*6e1b0*/  IADD3 R0, R252, 0x5b, RZ ;  /* 0x0000005bfc007810 */ /* 0x000fe20007ffe0ff */
[----:B------:R-:W-:Y:S01]  /*6e1c0*/  @P4 STG.E desc[UR14][R4.64], R203 ;  /* 0x000000cb04004986 */ /* 0x000fe2000c10190e */
[----:B------:R-:W-:Y:S02]  /*6e1d0*/  ULDC UR8, c[0x0][0x22c] ;  /* 0x00008b0000087ab9 */ /* 0x000fe40000000800 */
[----:B------:R-:W-:Y:S01]  /*6e1e0*/  ISETP.GE.AND P4, PT, R0, UR4, PT ;  /* 0x0000000400007c0c */ /* 0x000fe2000bf86270 */
[----:B------:R1:W-:Y:S01]  /*6e1f0*/  @P2 STG.E desc[UR14][R6.64], R199 ;  /* 0x000000c706002986 */ /* 0x0003e2000c10190e */
[----:B------:R-:W-:Y:S01]  /*6e200*/  ISETP.LT.AND P2, PT, R171, UR10, !P3 ;  /* 0x0000000aab007c0c */ /* 0x000fe2000df41270 */
[----:B------:R-:W-:Y:S01]  /*6e210*/  ULDC UR4, c[0x0][0x248] ;  /* 0x0000920000047ab9 */ /* 0x000fe20000000800 */
[----:B------:R-:W-:Y:S01]  /*6e220*/  ISETP.LT.AND P3, PT, R239, UR12, !P3 ;  /* 0x0000000cef007c0c */ /* 0x000fe2000df61270 */
[----:B------:R-:W-:Y:S01]  /*6e230*/  IMAD.WIDE R8, R13, 0x4, R2 ;  /* 0x000000040d087825 */ /* 0x000fe200078e0202 */
[----:B------:R-:W-:Y:S01]  /*6e240*/  ULDC UR10, c[0x0][0x228] ;  /* 0x00008a00000a7ab9 */ /* 0x000fe20000000800 */
[----:B------:R-:W-:-:S02]  /*6e250*/  ULDC UR12, c[0x0][0x228] ;  /* 0x00008a00000c7ab9 */ /* 0x000fc40000000800 */
[C---:B------:R-:W-:Y:S01]  /*6e260*/  IMAD.WIDE R10, R13.reuse, 0x4, R232 ;  /* 0x000000040d0a7825 */ /* 0x040fe200078e02e8 */
[----:B-1----:R-:W-:-:S03]  /*6e270*/  IADD3 R7, R13, UR4, RZ ;  /* 0x000000040d077c10 */ /* 0x002fc6000fffe0ff */
[----:B------:R-:W-:Y:S01]  /*6e280*/  VIADD R0, R252, 0x5c ;  /* 0x0000005cfc007836 */ /* 0x000fe20000000000 */
[----:B------:R1:W-:Y:S01]  /*6e290*/  @P5 STG.E desc[UR14][R8.64], R124 ;  /* 0x0000007c08005986 */ /* 0x0003e2000c10190e */
[----:B------:R-:W-:Y:S01]  /*6e2a0*/  ISETP.LT.AND P5, PT, R171, UR16, !P0 ;  /* 0x00000010ab007c0c */ /* 0x000fe2000c7a1270 */
[----:B------:R-:W-:Y:S01]  /*6e2b0*/  ULDC UR4, c[0x0][0x22c] ;  /* 0x00008b0000047ab9 */ /* 0x000fe20000000800 */
[C---:B------:R-:W-:Y:S01]  /*6e2c0*/  VIADD R13, R7.reuse, UR6 ;  /* 0x00000006070d7c36 */ /* 0x040fe20008000000 */
[----:B------:R4:W-:Y:S01]  /*6e2d0*/  @P6 STG.E desc[UR14][R10.64], R92 ;  /* 0x0000005c0a006986 */ /* 0x0009e2000c10190e */
        /* <DEDUP_REMOVED lines=14> */
[C---:B----4-:R-:W-:Y:S01]  /*6e3c0*/  IMAD.WIDE R10, R13.reuse, 0x4, R232 ;  /* 0x000000040d0a7825 */ /* 0x050fe200078e02e8 */
[----:B------:R4:W-:Y:S01]  /*6e3d0*/  @P5 STG.E desc[UR14][R8.64], R125 ;  /* 0x0000007d08005986 */ /* 0x0009e2000c10190e */
[----:B------:R-:W-:Y:S01]  /*6e3e0*/  ULDC UR18, c[0x0][0x228] ;  /* 0x00008a0000127ab9 */ /* 0x000fe20000000800 */
[----:B------:R-:W-:Y:S01]  /*6e3f0*/  ULDC UR8, c[0x0][0x22c] ;  /* 0x00008b0000087ab9 */ /* 0x000fe20000000800 */
[----:B------:R-:W-:Y:S01]  /*6e400*/  VIADD R0, R252, 0x5e ;  /* 0x0000005efc007836 */ /* 0x000fe20000000000 */
[----:B------:R-:W-:Y:S01]  /*6e410*/  ULDC UR10, c[0x0][0x228] ;  /* 0x00008a00000a7ab9 */ /* 0x000fe20000000800 */
        /* <DEDUP_REMOVED lines=17> */
[----:B------:R4:W-:Y:S01]  /*6e530*/  @P4 STG.E desc[UR14][R6.64], R205 ;  /* 0x000000cd06004986 */ /* 0x0009e2000c10190e */
[----:B------:R-:W-:Y:S01]  /*6e540*/  ISETP.LT.AND P4, PT, R171, UR10, !P2 ;  /* 0x0000000aab007c0c */ /* 0x000fe2000d781270 */
[----:B------:R-:W-:Y:S01]  /*6e550*/  ULDC UR4, c[0x0][0x248] ;  /* 0x0000920000047ab9 */ /* 0x000fe20000000800 */
[----:B------:R-:W-:Y:S01]  /*6e560*/  ISETP.LT.AND P2, PT, R239, UR12, !P2 ;  /* 0x0000000cef007c0c */ /* 0x000fe2000d741270 */
[C---:B-1----:R-:W-:Y:S01]  /*6e570*/  IMAD.WIDE R10, R13.reuse, 0x4, R232 ;  /* 0x000000040d0a7825 */ /* 0x042fe200078e02e8 */
[----:B------:R1:W-:Y:S01]  /*6e580*/  @P5 STG.E desc[UR14][R8.64], R126 ;  /* 0x0000007e08005986 */ /* 0x0003e2000c10190e */
[----:B------:R-:W-:Y:S01]  /*6e590*/  ULDC UR8, c[0x0][0x22c] ;  /* 0x00008b0000087ab9 */ /* 0x000fe20000000800 */
[----:B------:R-:W-:Y:S01]  /*6e5a0*/  ULDC UR10, c[0x0][0x228] ;  /* 0x00008a00000a7ab9 */ /* 0x000fe20000000800 */
[----:B------:R-:W-:Y:S01]  /*6e5b0*/  VIADD R0, R252, 0x60 ;  /* 0x00000060fc007836 */ /* 0x000fe20000000000 */
[----:B----4-:R-:W-:Y:S01]  /*6e5c0*/  IADD3 R7, R13, UR4, RZ ;  /* 0x000000040d077c10 */ /* 0x010fe2000fffe0ff */
        /* <DEDUP_REMOVED lines=72> */
[----:B----4-:R-:W-:Y:S01]  /*6ea50*/  IMAD.WIDE R10, R13, 0x4, R232 ;  /* 0x000000040d0a7825 */ /* 0x010fe200078e02e8 */
[----:B------:R4:W-:Y:S01]  /*6ea60*/  @P5 STG.E desc[UR14][R8.64], R121 ;  /* 0x0000007908005986 */ /* 0x0009e2000c10190e */
[----:B------:R-:W-:-:S02]  /*6ea70*/  ULDC UR8, c[0x0][0x22c] ;  /* 0x00008b0000087ab9 */ /* 0x000fc40000000800 */
        /* <DEDUP_REMOVED lines=29> */
[----:B----4-:R-:W-:Y:S01]  /*6ec50*/  IADD3 R7, R13, UR4, RZ ;  /* 0x000000040d077c10 */ /* 0x010fe2000fffe0ff */
        /* <DEDUP_REMOVED lines=22> */
[----:B------:R-:W-:Y:S01]  /*6edc0*/  ISETP.LT.AND P5, PT, R171, UR16, !P0 ;  /* 0x00000010ab007c0c */ /* 0x000fe2000c7a1270 */
        /* <DEDUP_REMOVED lines=48> */
[----:B----4-:R-:W-:Y:S01]  /*6f0d0*/  IMAD.WIDE R10, R13, 0x4, R232 ;  /* 0x000000040d0a7825 */ /* 0x010fe200078e02e8 */
        /* <DEDUP_REMOVED lines=9> */
[----:B------:R-:W-:Y:S01]  /*6f170*/  ISETP.GE.AND P0, PT, R0, UR8, PT ;  /* 0x0000000800007c0c */ /* 0x000fe2000bf06270 */
[C---:B------:R-:W-:Y:S01]  /*6f180*/  VIADD R13, R7.reuse, UR6 ;  /* 0x00000006070d7c36 */ /* 0x040fe20008000000 */
[----:B------:R-:W-:Y:S01]  /*6f190*/  ULDC UR12, c[0x0][0x228] ;  /* 0x00008a00000c7ab9 */ /* 0x000fe20000000800 */
[C---:B------:R-:W-:Y:S01]  /*6f1a0*/  IMAD.WIDE R4, R7.reuse, 0x4, R2 ;  /* 0x0000000407047825 */ /* 0x040fe200078e0202 */
[----:B------:R-:W-:Y:S01]  /*6f1b0*/  IADD3 R0, R252, 0x6f, RZ ;  /* 0x0000006ffc007810 */ /* 0x000fe20007ffe0ff */
[----:B------:R-:W-:Y:S01]  /*6f1c0*/  ULDC UR16, c[0x0][0x228] ;  /* 0x00008a0000107ab9 */ /* 0x000fe20000000800 */
[----:B------:R-:W-:Y:S01]  /*6f1d0*/  ULDC UR6, c[0x0][0x248] ;  /* 0x0000920000067ab9 */ /* 0x000fe20000000800 */
[----:B------:R-:W-:Y:S01]  /*6f1e0*/  IMAD.WIDE R6, R7, 0x4, R232 ;  /* 0x0000000407067825 */ /* 0x000fe200078e02e8 */
[----:B------:R-:W-:Y:S01]  /*6f1f0*/  @P2 STG.E desc[UR14][R4.64], R229 ;  /* 0x000000e504002986 */ /* 0x000fe2000c10190e */
[----:B------:R-:W-:Y:S01]  /*6f200*/  ISETP.GE.AND P2, PT, R0, UR4, PT ;  /* 0x0000000400007c0c */ /* 0x000fe2000bf46270 */
[----:B------:R-:W-:Y:S01]  /*6f210*/  ULDC UR4, c[0x0][0x248] ;  /* 0x0000920000047ab9 */ /* 0x000fe20000000800 */
[----:B----4-:R-:W-:Y:S01]  /*6f220*/  IMAD.WIDE R8, R13, 0x4, R2 ;  /* 0x000000040d087825 */ /* 0x010fe200078e0202 */
[----:B------:R4:W-:Y:S01]  /*6f230*/  @P3 STG.E desc[UR14][R6.64], R217 ;  /* 0x000000d906003986 */ /* 0x0009e2000c10190e */
[----:B------:R-:W-:Y:S01]  /*6f240*/  ISETP.LT.AND P3, PT, R171, UR10, !P4 ;  /* 0x0000000aab007c0c */ /* 0x000fe2000e761270 */
[----:B------:R-:W-:Y:S01]  /*6f250*/  ULDC UR18, c[0x0][0x228] ;  /* 0x00008a0000127ab9 */ /* 0x000fe20000000800 */
[----:B-1----:R-:W-:Y:S01]  /*6f260*/  IMAD.WIDE R10, R13, 0x4, R232 ;  /* 0x000000040d0a7825 */ /* 0x002fe200078e02e8 */
[----:B------:R1:W-:Y:S01]  /*6f270*/  @P5 STG.E desc[UR14][R8.64], R118 ;  /* 0x0000007608005986 */ /* 0x0003e2000c10190e */
[----:B------:R-:W-:Y:S01]  /*6f280*/  ISETP.LT.AND P4, PT, R239, UR12, !P4 ;  /* 0x0000000cef007c0c */ /* 0x000fe2000e781270 */
[----:B------:R-:W-:Y:S01]  /*6f290*/  ULDC UR8, c[0x0][0x22c] ;  /* 0x00008b0000087ab9 */ /* 0x000fe20000000800 */
[----:B------:R-:W-:-:S02]  /*6f2a0*/  ISETP.LT.AND P5, PT, R171, UR16, !P0 ;  /* 0x00000010ab007c0c */ /* 0x000fc4000c7a1270 */
[----:B----4-:R-:W-:Y:S01]  /*6f2b0*/  IADD3 R7, R13, UR4, RZ ;  /* 0x000000040d077c10 */ /* 0x010fe2000fffe0ff */
[----:B------:R4:W-:Y:S01]  /*6f2c0*/  @P6 STG.E desc[UR14][R10.64], R162 ;  /* 0x000000a20a006986 */ /* 0x0009e2000c10190e */
[----:B------:R-:W-:Y:S01]  /*6f2d0*/  VIADD R0, R252, 0x70 ;  /* 0x00000070fc007836 */ /* 0x000fe20000000000 */
[----:B------:R-:W-:Y:S01]  /*6f2e0*/  ISETP.LT.AND P6, PT, R239, UR18, !P0 ;  /* 0x00000012ef007c0c */ /* 0x000fe2000c7c1270 */
        /* <DEDUP_REMOVED lines=9> */
[----:B------:R-:W-:Y:S01]  /*6f380*/  ULDC UR12, c[0x0][0x228] ;  /* 0x00008a00000c7ab9 */ /* 0x000fe20000000800 */
[----:B------:R-:W-:Y:S01]  /*6f390*/  ULDC UR16, c[0x0][0x228] ;  /* 0x00008a0000107ab9 */ /* 0x000fe20000000800 */
[C---:B-1----:R-:W-:Y:S01]  /*6f3a0*/  IMAD.WIDE R8, R13.reuse, 0x4, R2 ;  /* 0x000000040d087825 */ /* 0x042fe200078e0202 */
[----:B------:R1:W-:Y:S01]  /*6f3b0*/  @P3 STG.E desc[UR14][R4.64], R230 ;  /* 0x000000e604003986 */ /* 0x0003e2000c10190e */
[----:B------:R-:W-:Y:S01]  /*6f3c0*/  ISETP.GE.AND P3, PT, R0, UR4, PT ;  /* 0x0000000400007c0c */ /* 0x000fe2000bf66270 */
[----:B------:R-:W-:Y:S01]  /*6f3d0*/  ULDC UR4, c[0x0][0x248] ;  /* 0x0000920000047ab9 */ /* 0x000fe20000000800 */
[----:B----4-:R-:W-:Y:S01]  /*6f3e0*/  IMAD.WIDE R10, R13, 0x4, R232 ;  /* 0x000000040d0a7825 */ /* 0x010fe200078e02e8 */
[----:B------:R4:W-:Y:S01]  /*6f3f0*/  @P4 STG.E desc[UR14][R6.64], R218 ;  /* 0x000000da06004986 */ /* 0x0009e2000c10190e */
[----:B------:R-:W-:Y:S01]  /*6f400*/  ISETP.LT.AND P4, PT, R239, UR8, !P2 ;  /* 0x00000008ef007c0c */ /* 0x000fe2000d781270 */
[----:B------:R-:W-:-:S02]  /*6f410*/  ULDC UR8, c[0x0][0x228] ;  /* 0x00008a0000087ab9 */ /* 0x000fc40000000800 */
[----:B------:R-:W-:Y:S01]  /*6f420*/  @P5 STG.E desc[UR14][R8.64], R119 ;  /* 0x0000007708005986 */ /* 0x000fe2000c10190e */
[----:B------:R-:W-:Y:S01]  /*6f430*/  ISETP.LT.AND P5, PT, R171, UR6, !P2 ;  /* 0x00000006ab007c0c */ /* 0x000fe2000d7a1270 */
[----:B------:R-:W-:Y:S01]  /*6f440*/  VIADD R0, R252, 0x72 ;  /* 0x00000072fc007836 */ /* 0x000fe20000000000 */
[----:B------:R-:W-:Y:S01]  /*6f450*/  IADD3 R13, R13, UR4, RZ ;  /* 0x000000040d0d7c10 */ /* 0x000fe2000fffe0ff */
[----:B------:R2:W-:Y:S01]  /*6f460*/  @P6 STG.E desc[UR14][R10.64], R163 ;  /* 0x000000a30a006986 */ /* 0x0005e2000c10190e */
[----:B------:R-:W-:Y:S01]  /*6f470*/  ISETP.LT.AND P6, PT, R171, UR10, !P0 ;  /* 0x0000000aab007c0c */ /* 0x000fe2000c7c1270 */
[----:B------:R-:W-:Y:S01]  /*6f480*/  ULDC UR4, c[0x0][0x248] ;  /* 0x0000920000047ab9 */ /* 0x000fe20000000800 */
[----:B------:R-:W-:Y:S01]  /*6f490*/  ULDC UR6, c[0x0][0x22c] ;  /* 0x00008b0000067ab9 */ /* 0x000fe20000000800 */
[C---:B-1----:R-:W-:Y:S01]  /*6f4a0*/  IMAD.WIDE R4, R13.reuse, 0x4, R2 ;  /* 0x000000040d047825 */ /* 0x042fe200078e0202 */
[----:B------:R-:W-:Y:S01]  /*6f4b0*/  ISETP.GE.AND P2, PT, R0, UR6, PT ;  /* 0x0000000600007c0c */ /* 0x000fe2000bf46270 */
[----:B------:R-:W-:Y:S01]  /*6f4c0*/  ULDC UR6, c[0x0][0x228] ;  /* 0x00008a0000067ab9 */ /* 0x000fe20000000800 */
[----:B------:R-:W-:Y:S01]  /*6f4d0*/  IADD3 R0, R252, 0x73, RZ ;  /* 0x00000073fc007810 */ /* 0x000fe20007ffe0ff */
[----:B----4-:R-:W-:Y:S01]  /*6f4e0*/  IMAD.WIDE R6, R13, 0x4, R232 ;  /* 0x000000040d067825 */ /* 0x010fe200078e02e8 */
[----:B------:R-:W-:-:S03]  /*6f4f0*/  ULDC UR10, c[0x0][0x228] ;  /* 0x00008a00000a7ab9 */ /* 0x000fc60000000800 */
[----:B--2---:R-:W-:Y:S01]  /*6f500*/  VIADD R11, R13, UR4 ;  /* 0x000000040d0b7c36 */ /* 0x004fe20008000000 */
[----:B------:R-:W-:Y:S01]  /*6f510*/  ULDC UR4, c[0x0][0x22c] ;  /* 0x00008b0000047ab9 */ /* 0x000fe20000000800 */
[----:B------:R1:W-:Y:S01]  /*6f520*/  @P5 STG.E desc[UR14][R4.64], R231 ;  /* 0x000000e704005986 */ /* 0x0003e2000c10190e */
[----:B------:R-:W-:Y:S01]  /*6f530*/  ISETP.GE.AND P5, PT, R0, UR4, PT ;  /* 0x0000000400007c0c */ /* 0x000fe2000bfa6270 */
[----:B------:R-:W-:Y:S01]  /*6f540*/  IMAD.WIDE R8, R11, 0x4, R2 ;  /* 0x000000040b087825 */ /* 0x000fe200078e0202 */
[----:B------:R-:W-:Y:S01]  /*6f550*/  ISETP.LT.AND P0, PT, R239, UR6, !P0 ;  /* 0x00000006ef007c0c */ /* 0x000fe2000c701270 */
[----:B------:R2:W-:Y:S01]  /*6f560*/  @P4 STG.E desc[UR14][R6.64], R219 ;  /* 0x000000db06004986 */ /* 0x0005e2000c10190e */
[----:B------:R-:W-:Y:S01]  /*6f570*/  ULDC UR4, c[0x0][0x248] ;  /* 0x0000920000047ab9 */ /* 0x000fe20000000800 */
[----:B------:R-:W-:Y:S01]  /*6f580*/  ISETP.LT.AND P4, PT, R171, UR8, !P3 ;  /* 0x00000008ab007c0c */ /* 0x000fe2000df81270 */
[----:B------:R-:W-:Y:S01]  /*6f590*/  VIADD R13, R11, UR4 ;  /* 0x000000040b0d7c36 */ /* 0x000fe20008000000 */
[----:B------:R-:W-:Y:S01]  /*6f5a0*/  ISETP.LT.AND P3, PT, R239, UR10, !P3 ;  /* 0x0000000aef007c0c */ /* 0x000fe2000df61270 */
[----:B------:R4:W-:Y:S01]  /*6f5b0*/  @P6 STG.E desc[UR14][R8.64], R132 ;  /* 0x0000008408006986 */ /* 0x0009e2000c10190e */
[----:B------:R-:W-:Y:S01]  /*6f5c0*/  ISETP.LT.AND P6, PT, R171, UR12, !P2 ;  /* 0x0000000cab007c0c */ /* 0x000fe2000d7c1270 */
[----:B------:R-:W-:Y:S01]  /*6f5d0*/  ULDC UR4, c[0x0][0x248] ;  /* 0x0000920000047ab9 */ /* 0x000fe20000000800 */
[----:B-1----:R-:W-:Y:S01]  /*6f5e0*/  IMAD.WIDE R4, R11, 0x4, R232 ;  /* 0x000000040b047825 */ /* 0x002fe200078e02e8 */
[C---:B------:R-:W-:Y:S01]  /*6f5f0*/  IADD3 R15, R13.reuse, UR4, RZ ;  /* 0x000000040d0f7c10 */ /* 0x040fe2000fffe0ff */
[----:B------:R-:W-:Y:S01]  /*6f600*/  ULDC UR8, c[0x0][0x228] ;  /* 0x00008a0000087ab9 */ /* 0x000fe20000000800 */
[----:B------:R-:W-:Y:S01]  /*6f610*/  ULDC UR6, c[0x0][0x22c] ;  /* 0x00008b0000067ab9 */ /* 0x000fe20000000800 */
[----:B--2---:R-:W-:Y:S01]  /*6f620*/  IMAD.WIDE R6, R13, 0x4, R2 ;  /* 0x000000040d067825 */ /* 0x004fe200078e0202 */
[----:B------:R1:W-:Y:S01]  /*6f630*/  @P0 STG.E desc[UR14][R4.64], R164 ;  /* 0x000000a404000986 */ /* 0x0003e2000c10190e */
[----:B------:R-:W-:Y:S01]  /*6f640*/  ULDC UR10, c[0x0][0x228] ;  /* 0x00008a00000a7ab9 */ /* 0x000fe20000000800 */
[----:B------:R-:W-:Y:S01]  /*6f650*/  ULDC UR12, c[0x0][0x228] ;  /* 0x00008a00000c7ab9 */ /* 0x000fe20000000800 */
[----:B------:R-:W-:-:S02]  /*6f660*/  VIADD R0, R252, 0x74 ;  /* 0x00000074fc007836 */ /* 0x000fc40000000000 */
[----:B----4-:R-:W-:Y:S01]  /*6f670*/  IMAD.WIDE R8, R13, 0x4, R232 ;  /* 0x000000040d087825 */ /* 0x010fe200078e02e8 */
[----:B------:R-:W-:Y:S01]  /*6f680*/  @P4 STG.E desc[UR14][R6.64], R148 ;  /* 0x0000009406004986 */ /* 0x000fe2000c10190e */
[----:B------:R-:W-:Y:S01]  /*6f690*/  ISETP.LT.AND P2, PT, R239, UR8, !P2 ;  /* 0x00000008ef007c0c */ /* 0x000fe2000d741270 */
[----:B------:R-:W-:Y:S01]  /*6f6a0*/  ULDC UR4, c[0x0][0x248] ;  /* 0x0000920000047ab9 */ /* 0x000fe20000000800 */
[----:B------:R-:W-:Y:S01]  /*6f6b0*/  IMAD.WIDE R10, R15, 0x4, R2 ;  /* 0x000000040f0a7825 */ /* 0x000fe200078e0202 */
[----:B------:R-:W-:Y:S01]  /*6f6c0*/  ISETP.GE.AND P0, PT, R0, UR6, PT ;  /* 0x0000000600007c0c */ /* 0x000fe2000bf06270 */
[----:B------:R2:W-:Y:S01]  /*6f6d0*/  @P3 STG.E desc[UR14][R8.64], R220 ;  /* 0x000000dc08003986 */ /* 0x0005e2000c10190e */
[----:B------:R-:W-:Y:S01]  /*6f6e0*/  ISETP.LT.AND P4, PT, R171, UR10, !P5 ;  /* 0x0000000aab007c0c */ /* 0x000fe2000ef81270 */
[----:B------:R-:W-:Y:S01]  /*6f6f0*/  ULDC UR6, c[0x0][0x22c] ;  /* 0x00008b0000067ab9 */ /* 0x000fe20000000800 */
[----:B------:R-:W-:Y:S01]  /*6f700*/  ISETP.LT.AND P5, PT, R239, UR12, !P5 ;  /* 0x0000000cef007c0c */ /* 0x000fe2000efa1270 */
[----:B------:R4:W-:Y:S01]  /*6f710*/  @P6 STG.E desc[UR14][R10.64], R133 ;  /* 0x000000850a006986 */ /* 0x0009e2000c10190e */
[----:B------:R-:W-:Y:S01]  /*6f720*/  IADD3 R0, R252, 0x75, RZ ;  /* 0x00000075fc007810 */ /* 0x000fe20007ffe0ff */
[----:B-1----:R-:W-:Y:S01]  /*6f730*/  IMAD.WIDE R4, R15, 0x4, R232 ;  /* 0x000000040f047825 */ /* 0x002fe200078e02e8 */
[----:B------:R-:W-:Y:S01]  /*6f740*/  ISETP.LT.AND P6, PT, R171, UR16, !P0 ;  /* 0x00000010ab007c0c */ /* 0x000fe2000c7c1270 */
[----:B------:R-:W-:-:S02]  /*6f750*/  ULDC UR8, c[0x0][0x228] ;  /* 0x00008a0000087ab9 */ /* 0x000fc40000000800 */
[----:B--2---:R-:W-:Y:S01]  /*6f760*/  VIADD R9, R15, UR4 ;  /* 0x000000040f097c36 */ /* 0x004fe20008000000 */
[----:B------:R-:W-:Y:S01]  /*6f770*/  ULDC UR4, c[0x0][0x248] ;  /* 0x0000920000047ab9 */ /* 0x000fe20000000800 */
[----:B------:R-:W-:Y:S01]  /*6f780*/  ISETP.GE.AND P3, PT, R0, UR6, PT ;  /* 0x0000000600007c0c */ /* 0x000fe2000bf66270 */
[----:B------:R-:W-:Y:S01]  /*6f790*/  VIADD R0, R252, 0x76 ;  /* 0x00000076fc007836 */ /* 0x000fe20000000000 */
[----:B------:R1:W-:Y:S01]  /*6f7a0*/  @P2 STG.E desc[UR14][R4.64], R165 ;  /* 0x000000a504002986 */ /* 0x0003e2000c10190e */
[C---:B------:R-:W-:Y:S01]  /*6f7b0*/  IADD3 R13, R9.reuse, UR4, RZ ;  /* 0x00000004090d7c10 */ /* 0x040fe2000fffe0ff */
[C---:B------:R-:W-:Y:S01]  /*6f7c0*/  IMAD.WIDE R6, R9.reuse, 0x4, R2 ;  /* 0x0000000409067825 */ /* 0x040fe200078e0202 */
[----:B------:R-:W-:Y:S01]  /*6f7d0*/  ULDC UR6, c[0x0][0x228] ;  /* 0x00008a0000067ab9 */ /* 0x000fe20000000800 */
[----:B------:R-:W-:Y:S01]  /*6f7e0*/  ISETP.GE.AND P2, PT, R0, UR23, PT ;  /* 0x0000001700007c0c */ /* 0x000fe2000bf46270 */
[----:B------:R-:W-:Y:S01]  /*6f7f0*/  ULDC UR4, c[0x0][0x248] ;  /* 0x0000920000047ab9 */ /* 0x000fe20000000800 */
[----:B------:R-:W-:Y:S01]  /*6f800*/  IMAD.WIDE R8, R9, 0x4, R232 ;  /* 0x0000000409087825 */ /* 0x000fe200078e02e8 */
[----:B------:R-:W-:Y:S01]  /*6f810*/  @P4 STG.E desc[UR14][R6.64], R149 ;  /* 0x0000009506004986 */ /* 0x000fe2000c10190e */
[----:B------:R-:W-:Y:S01]  /*6f820*/  ULDC UR10, c[0x0][0x228] ;  /* 0x00008a00000a7ab9 */ /* 0x000fe20000000800 */
[----:B------:R-:W-:Y:S01]  /*6f830*/  ULDC UR12, c[0x0][0x228] ;  /* 0x00008a00000c7ab9 */ /* 0x000fe20000000800 */
[----:B----4-:R-:W-:Y:S01]  /*6f840*/  IMAD.WIDE R10, R13, 0x4, R2 ;  /* 0x000000040d0a7825 */ /* 0x010fe200078e0202 */
[----:B------:R2:W-:Y:S01]  /*6f850*/  @P5 STG.E desc[UR14][R8.64], R221 ;  /* 0x000000dd08005986 */ /* 0x0005e2000c10190e */
[----:B------:R-:W-:Y:S01]  /*6f860*/  ISETP.LT.AND P0, PT, R239, UR6, !P0 ;  /* 0x00000006ef007c0c */ /* 0x000fe2000c701270 */
[----:B------:R-:W-:Y:S01]  /*6f870*/  ULDC UR6, c[0x0][0x228] ;  /* 0x00008a0000067ab9 */ /* 0x000fe20000000800 */
[----:B------:R-:W-:Y:S01]  /*6f880*/  ISETP.LT.AND P5, PT, R171, UR8, !P3 ;  /* 0x00000008ab007c0c */ /* 0x000fe2000dfa1270 */
[----:B------:R4:W-:Y:S01]  /*6f890*/  @P6 STG.E desc[UR14][R10.64], R134 ;  /* 0x000000860a006986 */ /* 0x0009e2000c10190e */
[----:B------:R-:W-:Y:S01]  /*6f8a0*/  ISETP.LT.AND P4, PT, R239, UR10, !P3 ;  /* 0x0000000aef007c0c */ /* 0x000fe2000df81270 */
[----:B-1----:R-:W-:Y:S01]  /*6f8b0*/  IMAD.WIDE R4, R13, 0x4, R232 ;  /* 0x000000040d047825 */ /* 0x002fe200078e02e8 */
[----:B------:R-:W-:Y:S01]  /*6f8c0*/  IADD3 R0, R252, 0x77, RZ ;  /* 0x00000077fc007810 */ /* 0x000fe20007ffe0ff */
[----:B------:R-:W-:Y:S01]  /*6f8d0*/  ULDC UR8, c[0x0][0x228] ;  /* 0x00008a0000087ab9 */ /* 0x000fe20000000800 */
[----:B------:R-:W-:Y:S01]  /*6f8e0*/  ISETP.LT.AND P6, PT, R171, UR12, !P2 ;  /* 0x0000000cab007c0c */ /* 0x000fe2000d7c1270 */
[----:B------:R-:W-:Y:S01]  /*6f8f0*/  ULDC UR10, c[0x0][0x228] ;  /* 0x00008a00000a7ab9 */ /* 0x000fe20000000800 */
[----:B--2---:R-:W-:Y:S01]  /*6f900*/  VIADD R9, R13, UR4 ;  /* 0x000000040d097c36 */ /* 0x004fe20008000000 */
[----:B------:R-:W-:Y:S01]  /*6f910*/  ULDC UR4, c[0x0][0x248] ;  /* 0x0000920000047ab9 */ /* 0x000fe20000000800 */
[----:B------:R-:W-:Y:S01]  /*6f920*/  ISETP.GE.AND P3, PT, R0, UR21, PT ;  /* 0x0000001500007c0c */ /* 0x000fe2000bf66270 */
[----:B------:R-:W-:Y:S01]  /*6f930*/  VIADD R0, R252, 0x78 ;  /* 0x00000078fc007836 */ /* 0x000fe20000000000 */
[----:B------:R1:W-:Y:S01]  /*6f940*/  @P0 STG.E desc[UR14][R4.64], R166 ;  /* 0x000000a604000986 */ /* 0x0003e2000c10190e */
[C---:B------:R-:W-:Y:S01]  /*6f950*/  IADD3 R15, R9.reuse, UR4, RZ ;  /* 0x00000004090f7c10 */ /* 0x040fe2000fffe0ff */
[----:B------:R-:W-:Y:S01]  /*6f960*/  IMAD.WIDE R6, R9, 0x4, R2 ;  /* 0x0000000409067825 */ /* 0x000fe200078e0202 */
[----:B------:R-:W-:Y:S01]  /*6f970*/  ULDC UR4, c[0x0][0x248] ;  /* 0x0000920000047ab9 */ /* 0x000fe20000000800 */
[----:B------:R-:W-:-:S02]  /*6f980*/  ULDC UR12, c[0x0][0x228] ;  /* 0x00008a00000c7ab9 */ /* 0x000fc40000000800 */
[----:B------:R-:W-:Y:S01]  /*6f990*/  IMAD.WIDE R8, R9, 0x4, R232 ;  /* 0x0000000409087825 */ /* 0x000fe200078e02e8 */
[----:B------:R-:W-:Y:S01]  /*6f9a0*/  ISETP.GE.AND P0, PT, R0, UR19, PT ;  /* 0x0000001300007c0c */ /* 0x000fe2000bf06270 */
[----:B------:R-:W-:Y:S02]  /*6f9b0*/  @P5 STG.E desc[UR14][R6.64], R150 ;  /* 0x0000009606005986 */ /* 0x000fe4000c10190e */
[----:B----4-:R-:W-:Y:S01]  /*6f9c0*/  IMAD.WIDE R10, R15, 0x4, R2 ;  /* 0x000000040f0a7825 */ /* 0x010fe200078e0202 */
[----:B------:R-:W-:Y:S01]  /*6f9d0*/  ISETP.LT.AND P2, PT, R239, UR6, !P2 ;  /* 0x00000006ef007c0c */ /* 0x000fe2000d741270 */
[----:B------:R2:W-:Y:S01]  /*6f9e0*/  @P4 STG.E desc[UR14][R8.64], R222 ;  /* 0x000000de08004986 */ /* 0x0005e2000c10190e */
[----:B------:R-:W-:Y:S01]  /*6f9f0*/  ISETP.LT.AND P5, PT, R171, UR8, !P3 ;  /* 0x00000008ab007c0c */ /* 0x000fe2000dfa1270 */
[----:B-1----:R-:W-:Y:S01]  /*6fa00*/  IMAD.WIDE R4, R15, 0x4, R232 ;  /* 0x000000040f047825 */ /* 0x002fe200078e02e8 */
[----:B------:R-:W-:Y:S01]  /*6fa10*/  ISETP.LT.AND P4, PT, R239, UR10, !P3 ;  /* 0x0000000aef007c0c */ /* 0x000fe2000df81270 */
[----:B------:R1:W-:Y:S01]  /*6fa20*/  @P6 STG.E desc[UR14][R10.64], R135 ;  /* 0x000000870a006986 */ /* 0x0003e2000c10190e */
        /* <DEDUP_REMOVED lines=8> */
[----:B---3--:R2:W-:Y:S01]  /*6fab0*/  @P2 STG.E desc[UR14][R4.64], R167 ;  /* 0x000000a704002986 */ /* 0x0085e2000c10190e */
[C---:B------:R-:W-:Y:S01]  /*6fac0*/  IADD3 R13, R9.reuse, UR4, RZ ;  /* 0x00000004090d7c10 */ /* 0x040fe2000fffe0ff */
[----:B------:R-:W-:Y:S01]  /*6fad0*/  IMAD.WIDE R6, R9, 0x4, R2 ;  /* 0x0000000409067825 */ /* 0x000fe200078e0202 */
[----:B------:R-:W-:Y:S01]  /*6fae0*/  ISETP.LT.AND P0, PT, R239, UR6, !P0 ;  /* 0x00000006ef007c0c */ /* 0x000fe2000c701270 */
[----:B------:R-:W-:Y:S01]  /*6faf0*/  ULDC UR4, c[0x0][0x248] ;  /* 0x0000920000047ab9 */ /* 0x000fe20000000800 */
[----:B------:R-:W-:Y:S01]  /*6fb00*/  ISETP.GE.AND P2, PT, R0, UR13, PT ;  /* 0x0000000d00007c0c */ /* 0x000fe2000bf46270 */
[----:B------:R-:W-:Y:S01]  /*6fb10*/  IMAD.WIDE R8, R9, 0x4, R232 ;  /* 0x0000000409087825 */ /* 0x000fe200078e02e8 */
[----:B------:R-:W-:Y:S01]  /*6fb20*/  @P5 STG.E desc[UR14][R6.64], R151 ;  /* 0x0000009706005986 */ /* 0x000fe2000c10190e */
[----:B------:R-:W-:Y:S01]  /*6fb30*/  ULDC UR10, c[0x0][0x228] ;  /* 0x00008a00000a7ab9 */ /* 0x000fe20000000800 */
[----:B------:R-:W-:Y:S01]  /*6fb40*/  ULDC UR12, c[0x0][0x228] ;  /* 0x00008a00000c7ab9 */ /* 0x000fe20000000800 */
[----:B-1----:R-:W-:Y:S01]  /*6fb50*/  IMAD.WIDE R10, R13, 0x4, R2 ;  /* 0x000000040d0a7825 */ /* 0x002fe200078e0202 */
[----:B------:R1:W-:Y:S01]  /*6fb60*/  @P4 STG.E desc[UR14][R8.64], R223 ;  /* 0x000000df08004986 */ /* 0x0003e2000c10190e */
[----:B------:R-:W-:Y:S01]  /*6fb70*/  ISETP.LT.AND P5, PT, R171, UR8, !P3 ;  /* 0x00000008ab007c0c */ /* 0x000fe2000dfa1270 */
[----:B------:R-:W-:Y:S01]  /*6fb80*/  ULDC UR6, c[0x0][0x228] ;  /* 0x00008a0000067ab9 */ /* 0x000fe20000000800 */
[----:B------:R-:W-:Y:S01]  /*6fb90*/  ISETP.LT.AND P4, PT, R239, UR10, !P3 ;  /* 0x0000000aef007c0c */ /* 0x000fe2000df81270 */
[----:B------:R3:W-:Y:S01]  /*6fba0*/  @P6 STG.E desc[UR14][R10.64], R236 ;  /* 0x000000ec0a006986 */ /* 0x0007e2000c10190e */
[----:B------:R-:W-:Y:S01]  /*6fbb0*/  IADD3 R0, R252, 0x7b, RZ ;  /* 0x0000007bfc007810 */ /* 0x000fe20007ffe0ff */
[----:B--2---:R-:W-:Y:S01]  /*6fbc0*/  IMAD.WIDE R4, R13, 0x4, R232 ;  /* 0x000000040d047825 */ /* 0x004fe200078e02e8 */
[----:B------:R-:W-:Y:S01]  /*6fbd0*/  ISETP.LT.AND P6, PT, R171, UR12, !P2 ;  /* 0x0000000cab007c0c */ /* 0x000fe2000d7c1270 */
[----:B------:R-:W-:-:S02]  /*6fbe0*/  ULDC UR8, c[0x0][0x228] ;  /* 0x00008a0000087ab9 */ /* 0x000fc40000000800 */
[----:B-1----:R-:W-:Y:S01]  /*6fbf0*/  VIADD R9, R13, UR4 ;  /* 0x000000040d097c36 */ /* 0x002fe20008000000 */
[----:B------:R-:W-:Y:S01]  /*6fc00*/  ULDC UR4, c[0x0][0x248] ;  /* 0x0000920000047ab9 */ /* 0x000fe20000000800 */
[----:B------:R-:W-:Y:S01]  /*6fc10*/  ISETP.GE.AND P3, PT, R0, UR11, PT ;  /* 0x0000000b00007c0c */ /* 0x000fe2000bf66270 */
[----:B------:R-:W-:Y:S01]  /*6fc20*/  VIADD R0, R252, 0x7c ;  /* 0x0000007cfc007836 */ /* 0x000fe20000000000 */
[----:B------:R-:W-:Y:S01]  /*6fc30*/  ULDC UR10, c[0x0][0x228] ;  /* 0x00008a00000a7ab9 */ /* 0x000fe20000000800 */
[C---:B------:R-:W-:Y:S01]  /*6fc40*/  IADD3 R15, R9.reuse, UR4, RZ ;  /* 0x00000004090f7c10 */ /* 0x040fe2000fffe0ff */
[C---:B------:R-:W-:Y:S01]  /*6fc50*/  IMAD.WIDE R6, R9.reuse, 0x4, R2 ;  /* 0x0000000409067825 */ /* 0x040fe200078e0202 */
[----:B------:R1:W-:Y:S01]  /*6fc60*/  @P0 STG.E desc[UR14][R4.64], R168 ;  /* 0x000000a804000986 */ /* 0x0003e2000c10190e */
[----:B------:R-:W-:Y:S02]  /*6fc70*/  ULDC UR4, c[0x0][0x248] ;  /* 0x0000920000047ab9 */ /* 0x000fe40000000800 */
[----:B------:R-:W-:Y:S01]  /*6fc80*/  IMAD.WIDE R8, R9, 0x4, R232 ;  /* 0x0000000409087825 */ /* 0x000fe200078e02e8 */
[----:B------:R-:W-:Y:S01]  /*6fc90*/  ISETP.GE.AND P0, PT, R0, UR9, PT ;  /* 0x0000000900007c0c */ /* 0x000fe2000bf06270 */
[----:B------:R-:W-:Y:S01]  /*6fca0*/  @P5 STG.E desc[UR14][R6.64], R152 ;  /* 0x0000009806005986 */ /* 0x000fe2000c10190e */
[----:B------:R-:W-:Y:S01]  /*6fcb0*/  ULDC UR9, c[0x0][0x228] ;  /* 0x00008a0000097ab9 */ /* 0x000fe20000000800 */
[----:B---3--:R-:W-:Y:S01]  /*6fcc0*/  IMAD.WIDE R10, R15, 0x4, R2 ;  /* 0x000000040f0a7825 */ /* 0x008fe200078e0202 */
[----:B------:R-:W-:Y:S01]  /*6fcd0*/  ISETP.LT.AND P2, PT, R239, UR6, !P2 ;  /* 0x00000006ef007c0c */ /* 0x000fe2000d741270 */
[----:B------:R2:W-:Y:S01]  /*6fce0*/  @P4 STG.E desc[UR14][R8.64], R16 ;  /* 0x0000001008004986 */ /* 0x0005e2000c10190e */
[----:B------:R-:W-:Y:S01]  /*6fcf0*/  ISETP.LT.AND P5, PT, R171, UR8, !P3 ;  /* 0x00000008ab007c0c */ /* 0x000fe2000dfa1270 */
[----:B------:R-:W-:Y:S01]  /*6fd00*/  ULDC UR6, c[0x0][0x228] ;  /* 0x00008a0000067ab9 */ /* 0x000fe20000000800 */
[----:B------:R-:W-:Y:S01]  /*6fd10*/  ISETP.LT.AND P4, PT, R239, UR9, !P3 ;  /* 0x00000009ef007c0c */ /* 0x000fe2000df81270 */
[----:B------:R3:W-:Y:S01]  /*6fd20*/  @P6 STG.E desc[UR14][R10.64], R237 ;  /* 0x000000ed0a006986 */ /* 0x0007e2000c10190e */
[----:B------:R-:W-:Y:S01]  /*6fd30*/  ISETP.LT.AND P6, PT, R171, UR10, !P0 ;  /* 0x0000000aab007c0c */ /* 0x000fe2000c7c1270 */
[C---:B-1----:R-:W-:Y:S01]  /*6fd40*/  IMAD.WIDE R4, R15.reuse, 0x4, R232 ;  /* 0x000000040f047825 */ /* 0x042fe200078e02e8 */
[C---:B------:R-:W-:Y:S01]  /*6fd50*/  IADD3 R0, R252.reuse, 0x7d, RZ ;  /* 0x0000007dfc007810 */ /* 0x040fe20007ffe0ff */
[----:B------:R-:W-:Y:S01]  /*6fd60*/  ULDC UR9, c[0x0][0x228] ;  /* 0x00008a0000097ab9 */ /* 0x000fe20000000800 */
[----:B------:R-:W-:Y:S01]  /*6fd70*/  ULDC UR8, c[0x0][0x228] ;  /* 0x00008a0000087ab9 */ /* 0x000fe20000000800 */
[----:B--2---:R-:W-:Y:S01]  /*6fd80*/  VIADD R9, R15, UR4 ;  /* 0x000000040f097c36 */ /* 0x004fe20008000000 */
[----:B------:R-:W-:Y:S01]  /*6fd90*/  ULDC UR4, c[0x0][0x248] ;  /* 0x0000920000047ab9 */ /* 0x000fe20000000800 */
[----:B------:R-:W-:-:S03]  /*6fda0*/  VIADD R252, R252, 0x7e ;  /* 0x0000007efcfc7836 */ /* 0x000fc60000000000 */
[C---:B------:R-:W-:Y:S01]  /*6fdb0*/  IADD3 R13, R9.reuse, UR4, RZ ;  /* 0x00000004090d7c10 */ /* 0x040fe2000fffe0ff */
[C---:B------:R-:W-:Y:S01]  /*6fdc0*/  IMAD.WIDE R6, R9.reuse, 0x4, R2 ;  /* 0x0000000409067825 */ /* 0x040fe200078e0202 */
[----:B------:R-:W-:Y:S01]  /*6fdd0*/  @P2 STG.E desc[UR14][R4.64], R169 ;  /* 0x000000a904002986 */ /* 0x000fe2000c10190e */
[----:B------:R-:W-:Y:S01]  /*6fde0*/  ISETP.GE.AND P3, PT, R0, UR7, PT ;  /* 0x0000000700007c0c */ /* 0x000fe2000bf66270 */
[----:B------:R-:W-:Y:S01]  /*6fdf0*/  ULDC UR4, c[0x0][0x228] ;  /* 0x00008a0000047ab9 */ /* 0x000fe20000000800 */
[----:B------:R-:W-:Y:S01]  /*6fe00*/  IMAD.WIDE R8, R9, 0x4, R232 ;  /* 0x0000000409087825 */ /* 0x000fe200078e02e8 */
[----:B------:R-:W-:Y:S01]  /*6fe10*/  ISETP.GE.AND P2, PT, R252, UR5, PT ;  /* 0x00000005fc007c0c */ /* 0x000fe2000bf46270 */
[----:B------:R-:W-:Y:S01]  /*6fe20*/  @P5 STG.E desc[UR14][R6.64], R153 ;  /* 0x0000009906005986 */ /* 0x000fe2000c10190e */
[----:B------:R-:W-:Y:S01]  /*6fe30*/  ULDC UR5, c[0x0][0x228] ;  /* 0x00008a0000057ab9 */ /* 0x000fe20000000800 */
[----:B---3--:R-:W-:Y:S01]  /*6fe40*/  IMAD.WIDE R10, R13, 0x4, R2 ;  /* 0x000000040d0a7825 */ /* 0x008fe200078e0202 */
[----:B------:R-:W-:Y:S01]  /*6fe50*/  ULDC UR7, c[0x0][0x228] ;  /* 0x00008a0000077ab9 */ /* 0x000fe20000000800 */
[----:B------:R1:W-:Y:S01]  /*6fe60*/  @P4 STG.E desc[UR14][R8.64], R17 ;  /* 0x0000001108004986 */ /* 0x0003e2000c10190e */
[C---:B------:R-:W-:Y:S01]  /*6fe70*/  ISETP.LT.AND P4, PT, R171.reuse, UR6, !P1 ;  /* 0x00000006ab007c0c */ /* 0x040fe2000cf81270 */
[----:B------:R-:W-:Y:S01]  /*6fe80*/  ULDC UR6, c[0x0][0x228] ;  /* 0x00008a0000067ab9 */ /* 0x000fe20000000800 */
[C---:B------:R-:W-:Y:S01]  /*6fe90*/  ISETP.LT.AND P5, PT, R171.reuse, UR5, !P2 ;  /* 0x00000005ab007c0c */ /* 0x040fe2000d7a1270 */
[----:B------:R2:W-:Y:S01]  /*6fea0*/  @P6 STG.E desc[UR14][R10.64], R238 ;  /* 0x000000ee0a006986 */ /* 0x0005e2000c10190e */
[----:B------:R-:W-:Y:S01]  /*6feb0*/  ISETP.LT.AND P6, PT, R171, UR4, !P3 ;  /* 0x00000004ab007c0c */ /* 0x000fe2000dfc1270 */
[----:B------:R-:W-:Y:S01]  /*6fec0*/  ULDC UR4, c[0x0][0x248] ;  /* 0x0000920000047ab9 */ /* 0x000fe20000000800 */
[C---:B------:R-:W-:Y:S01]  /*6fed0*/  ISETP.LT.AND P1, PT, R239.reuse, UR9, !P1 ;  /* 0x00000009ef007c0c */ /* 0x040fe2000cf21270 */
[----:B------:R-:W3:Y:S01]  /*6fee0*/  LDL.LU R171, [R1+0x1e44] ;  /* 0x001e440001ab7983 */ /* 0x000ee20000300800 */
[C---:B------:R-:W-:Y:S01]  /*6fef0*/  ISETP.LT.AND P0, PT, R239.reuse, UR6, !P0 ;  /* 0x00000006ef007c0c */ /* 0x040fe2000c701270 */
[----:B------:R-:W-:Y:S01]  /*6ff00*/  ULDC UR5, c[0x0][0x248] ;  /* 0x0000920000057ab9 */ /* 0x000fe20000000800 */
[----:B------:R-:W-:-:S02]  /*6ff10*/  ISETP.LT.AND P3, PT, R239, UR7, !P3 ;  /* 0x00000007ef007c0c */ /* 0x000fc4000df61270 */
[----:B------:R-:W-:Y:S02]  /*6ff20*/  ISETP.LT.AND P2, PT, R239, UR8, !P2 ;  /* 0x00000008ef007c0c */ /* 0x000fe4000d741270 */
[----:B------:R-:W4:Y:S01]  /*6ff30*/  LDL.LU R239, [R1+0x1e40] ;  /* 0x001e400001ef7983 */ /* 0x000f220000300800 */
[----:B-1----:R-:W-:Y:S01]  /*6ff40*/  IADD3 R9, R13, UR4, RZ ;  /* 0x000000040d097c10 */ /* 0x002fe2000fffe0ff */
[----:B------:R-:W-:-:S04]  /*6ff50*/  ULDC UR4, c[0x0][0x248] ;  /* 0x0000920000047ab9 */ /* 0x000fc80000000800 */
[----:B------:R-:W-:Y:S02]  /*6ff60*/  VIADD R15, R9, UR5 ;  /* 0x00000005090f7c36 */ /* 0x000fe40008000000 */
[----:B------:R-:W-:-:S03]  /*6ff70*/  IMAD.WIDE R4, R13, 0x4, R232 ;  /* 0x000000040d047825 */ /* 0x000fc600078e02e8 */
[----:B------:R-:W-:Y:S01]  /*6ff80*/  IADD3 R17, R15, UR4, RZ ;  /* 0x000000040f117c10 */ /* 0x000fe2000fffe0ff */
[C---:B------:R-:W-:Y:S01]  /*6ff90*/  IMAD.WIDE R6, R9.reuse, 0x4, R2 ;  /* 0x0000000409067825 */ /* 0x040fe200078e0202 */
[----:B------:R1:W-:Y:S03]  /*6ffa0*/  @P0 STG.E desc[UR14][R4.64], R170 ;  /* 0x000000aa04000986 */ /* 0x0003e6000c10190e */
[----:B------:R-:W-:Y:S01]  /*6ffb0*/  IMAD.WIDE R8, R9, 0x4, R232 ;  /* 0x0000000409087825 */ /* 0x000fe200078e02e8 */
[----:B------:R1:W-:Y:S03]  /*6ffc0*/  @P6 STG.E desc[UR14][R6.64], R154 ;  /* 0x0000009a06006986 */ /* 0x0003e6000c10190e */
[C---:B--2---:R-:W-:Y:S01]  /*6ffd0*/  IMAD.WIDE R10, R15.reuse, 0x4, R2 ;  /* 0x000000040f0a7825 */ /* 0x044fe200078e0202 */
[----:B------:R1:W-:Y:S03]  /*6ffe0*/  @P3 STG.E desc[UR14][R8.64], R18 ;  /* 0x0000001208003986 */ /* 0x0003e6000c10190e */
[----:B------:R-:W-:-:S04]  /*6fff0*/  IMAD.WIDE R12, R15, 0x4, R232 ;  /* 0x000000040f0c7825 */ /* 0x000fc800078e02e8 */
[----:B------:R-:W-:-:S04]  /*70000*/  IMAD.WIDE R2, R17, 0x4, R2 ;  /* 0x0000000411027825 */ /* 0x000fc800078e0202 */
[----:B------:R-:W-:Y:S01]  /*70010*/  IMAD.WIDE R232, R17, 0x4, R232 ;  /* 0x0000000411e87825 */ /* 0x000fe200078e02e8 */
[----:B----4-:R1:W-:Y:S04]  /*70020*/  @P5 STG.E desc[UR14][R10.64], R239 ;  /* 0x000000ef0a005986 */ /* 0x0103e8000c10190e */
[----:B---3--:R1:W-:Y:S04]  /*70030*/  @P2 STG.E desc[UR14][R12.64], R171 ;  /* 0x000000ab0c002986 */ /* 0x0083e8000c10190e */
[----:B------:R1:W-:Y:S01]  /*70040*/  @P4 STG.E desc[UR14][R2.64], R155 ;  /* 0x0000009b02004986 */ /* 0x0003e2000c10190e */
[----:B------:R-:W-:Y:S05]  /*70050*/  @!P1 EXIT ;  /* 0x000000000000994d */ /* 0x000fea0003800000 */
[----:B------:R-:W-:Y:S01]  /*70060*/  STG.E desc[UR14][R232.64], R19 ;  /* 0x00000013e8007986 */ /* 0x000fe2000c10190e */
[----:B------:R-:W-:Y:S05]  /*70070*/  EXIT ;  /* 0x000000000000794d */ /* 0x000fea0003800000 */
.L_x_2:
[----:B------:R-:W-:-:S00]  /*70080*/  BRA `(.L_x_2) ;  /* 0xfffffffc00fc7947 */ /* 0x000fc0000383ffff */
[----:B------:R-:W-:-:S00]  /*70090*/  NOP ;  /* 0x0000000000007918 */ /* 0x000fc00000000000 */
        /* <DEDUP_REMOVED lines=14> */
.L_x_3:


//--------------------- .nv.shared.matmul_kernel  --------------------------
	.section	.nv.shared.matmul_kernel,"aw",@nobits
	.sectionflags	@""
	.align	16
	.zero		1024


//--------------------- .nv.shared.reserved.0     --------------------------
	.section	.nv.shared.reserved.0,"aw",@nobits
	.weak		__nv_reservedSMEM_offset_0_alias
	.size		__nv_reservedSMEM_offset_0_alias, 0, 0
	.other		__nv_reservedSMEM_offset_0_alias,@"STO_CUDA_RESERVED_SHARED STV_DEFAULT"
__nv_reservedSMEM_offset_0_alias:
	.zero		0


//--------------------- .nv.constant0.matmul_kernel --------------------------
	.section	.nv.constant0.matmul_kernel,"a",@progbits
	.sectionflags	@""
	.align	4
.nv.constant0.matmul_kernel:
	.zero		608


//--------------------- SYMBOLS --------------------------

	.type		.nv.reservedSmem.offset0,@object
	.size		.nv.reservedSmem.offset0,0x4
